	.target	sm_90a

	.elftype	@"ET_EXEC"


//--------------------- .note.nv.tkinfo           --------------------------
	.section	.note.nv.tkinfo,"",@"SHT_NOTE"
	.sectionflags	@"SHF_NOTE_NV_TKINFO"
	.tkinfo
        /*0018*/ 	.word	0x00000002
        /*0030*/ 	.string	""
        /*0030*/ 	.string	"ptxas"
        /*0030*/ 	.string	"Cuda compilation tools, release 13.0, V13.0.88"
        /*0030*/ 	.string	"Build cuda_13.0.r13.0/compiler.36424714_0"
        /*0030*/ 	.string	"-arch sm_90a -m 64 "



//--------------------- .note.nv.cuinfo           --------------------------
	.section	.note.nv.cuinfo,"",@"SHT_NOTE"
	.sectionflags	@"SHF_NOTE_NV_CUINFO"
        /*0018*/ 	.short	0x0002
        /*001a*/ 	.short	0x005a
        /*001c*/ 	.short	0x0082
	.zero		2


//--------------------- .nv.info                  --------------------------
	.section	.nv.info,"",@"SHT_CUDA_INFO"
	.align	4


	//----- nvinfo : EIATTR_REGCOUNT
	.align		4
        /*0000*/ 	.byte	0x04, 0x2f
        /*0002*/ 	.short	(.L_12 - .L_11)
	.align		4
.L_11:
        /*0004*/ 	.word	index@(_ZN7cutlass13device_kernelINS_4gemm6kernel13GemmUniversalIN4cute5tupleIJiiiiEEENS1_10collective13CollectiveMmaINS1_37MainloopSm90TmaGmmaWarpSpecializedFP8ILi5ENS5_IJNS4_1CILi2EEENSA_ILi1EEESC_EEENS1_35KernelTmaWarpSpecializedCooperativeEEENS5_IJNSA_ILi512EEENSA_ILi176EEENSA_ILi64EEEEEENS_12float_e4m3_tENS5_IJlSC_lEEESK_SL_NS4_8TiledMMAINS4_8MMA_AtomIJNS4_4SM904GMMA30MMA_64x16x32_F32E4M3E4M3_SS_TNILNSP_7ScaleInE1ELSR_1EEEEEENS4_6LayoutISD_NS5_IJSC_NSA_ILi0EEESV_EEEEENS5_IJNS4_10UnderscoreESY_SY_EEEEENS4_13SM90_TMA_LOADENS4_14ComposedLayoutINS4_7SwizzleILi2ELi4ELi3EEENS4_18smem_ptr_flag_bitsILi8EEENSU_INS5_IJNSA_ILi8EEESI_EEENS5_IJSI_SC_EEEEEEEvNS4_8identityENS4_23SM90_TMA_LOAD_MULTICASTES1B_vS1C_EENS_8epilogue10collective6detail29Sm90TmaWarpSpecializedAdapterINS1G_15DefaultEpilogueISK_SL_SL_NS1F_6thread17LinearCombinationISK_Li1EffLNS1K_9ScaleType4KindE0ELNS_15FloatRoundStyleE2ESK_EENS1_15EpilogueDefaultEEEEEvvEEEEvNT_6ParamsE)
        /*0008*/ 	.word	0x000000a8


	//----- nvinfo : EIATTR_FRAME_SIZE
	.align		4
.L_12:
        /*000c*/ 	.byte	0x04, 0x11
        /*000e*/ 	.short	(.L_14 - .L_13)
	.align		4
.L_13:
        /*0010*/ 	.word	index@(_ZN7cutlass13device_kernelINS_4gemm6kernel13GemmUniversalIN4cute5tupleIJiiiiEEENS1_10collective13CollectiveMmaINS1_37MainloopSm90TmaGmmaWarpSpecializedFP8ILi5ENS5_IJNS4_1CILi2EEENSA_ILi1EEESC_EEENS1_35KernelTmaWarpSpecializedCooperativeEEENS5_IJNSA_ILi512EEENSA_ILi176EEENSA_ILi64EEEEEENS_12float_e4m3_tENS5_IJlSC_lEEESK_SL_NS4_8TiledMMAINS4_8MMA_AtomIJNS4_4SM904GMMA30MMA_64x16x32_F32E4M3E4M3_SS_TNILNSP_7ScaleInE1ELSR_1EEEEEENS4_6LayoutISD_NS5_IJSC_NSA_ILi0EEESV_EEEEENS5_IJNS4_10UnderscoreESY_SY_EEEEENS4_13SM90_TMA_LOADENS4_14ComposedLayoutINS4_7SwizzleILi2ELi4ELi3EEENS4_18smem_ptr_flag_bitsILi8EEENSU_INS5_IJNSA_ILi8EEESI_EEENS5_IJSI_SC_EEEEEEEvNS4_8identityENS4_23SM90_TMA_LOAD_MULTICASTES1B_vS1C_EENS_8epilogue10collective6detail29Sm90TmaWarpSpecializedAdapterINS1G_15DefaultEpilogueISK_SL_SL_NS1F_6thread17LinearCombinationISK_Li1EffLNS1K_9ScaleType4KindE0ELNS_15FloatRoundStyleE2ESK_EENS1_15EpilogueDefaultEEEEEvvEEEEvNT_6ParamsE)
        /*0014*/ 	.word	0x00000af0


	//----- nvinfo : EIATTR_MIN_STACK_SIZE
	.align		4
.L_14:
        /*0018*/ 	.byte	0x04, 0x12
        /*001a*/ 	.short	(.L_16 - .L_15)
	.align		4
.L_15:
        /*001c*/ 	.word	index@(_ZN7cutlass13device_kernelINS_4gemm6kernel13GemmUniversalIN4cute5tupleIJiiiiEEENS1_10collective13CollectiveMmaINS1_37MainloopSm90TmaGmmaWarpSpecializedFP8ILi5ENS5_IJNS4_1CILi2EEENSA_ILi1EEESC_EEENS1_35KernelTmaWarpSpecializedCooperativeEEENS5_IJNSA_ILi512EEENSA_ILi176EEENSA_ILi64EEEEEENS_12float_e4m3_tENS5_IJlSC_lEEESK_SL_NS4_8TiledMMAINS4_8MMA_AtomIJNS4_4SM904GMMA30MMA_64x16x32_F32E4M3E4M3_SS_TNILNSP_7ScaleInE1ELSR_1EEEEEENS4_6LayoutISD_NS5_IJSC_NSA_ILi0EEESV_EEEEENS5_IJNS4_10UnderscoreESY_SY_EEEEENS4_13SM90_TMA_LOADENS4_14ComposedLayoutINS4_7SwizzleILi2ELi4ELi3EEENS4_18smem_ptr_flag_bitsILi8EEENSU_INS5_IJNSA_ILi8EEESI_EEENS5_IJSI_SC_EEEEEEEvNS4_8identityENS4_23SM90_TMA_LOAD_MULTICASTES1B_vS1C_EENS_8epilogue10collective6detail29Sm90TmaWarpSpecializedAdapterINS1G_15DefaultEpilogueISK_SL_SL_NS1F_6thread17LinearCombinationISK_Li1EffLNS1K_9ScaleType4KindE0ELNS_15FloatRoundStyleE2ESK_EENS1_15EpilogueDefaultEEEEEvvEEEEvNT_6ParamsE)
        /*0020*/ 	.word	0x00000af0
.L_16:


//--------------------- .nv.compat                --------------------------
	.section	.nv.compat,"",@"SHT_CUDA_COMPAT_INFO"
	.align	4
        /*0000*/ 	.byte	0x02, 0x09, 0x01, 0x00, 0x02, 0x02, 0x04, 0x00, 0x02, 0x05, 0x05, 0x00, 0x03, 0x07, 0x01, 0x01
        /*0010*/ 	.byte	0x02, 0x03, 0x01, 0x00, 0x02, 0x06, 0x01, 0x00, 0x04, 0x0b, 0x08, 0x00, 0x00, 0x00, 0x00, 0x00
        /*0020*/ 	.byte	0x00, 0x00, 0x00, 0x00


//--------------------- .nv.info._ZN7cutlass13device_kernelINS_4gemm6kernel13GemmUniversalIN4cute5tupleIJiiiiEEENS1_10collective13CollectiveMmaINS1_37MainloopSm90TmaGmmaWarpSpecializedFP8ILi5ENS5_IJNS4_1CILi2EEENSA_ILi1EEESC_EEENS1_35KernelTmaWarpSpecializedCooperativeEEENS5_IJNSA_ILi512EEENSA_ILi176EEENSA_ILi64EEEEEENS_12float_e4m3_tENS5_IJlSC_lEEESK_SL_NS4_8TiledMMAINS4_8MMA_AtomIJNS4_4SM904GMMA30MMA_64x16x32_F32E4M3E4M3_SS_TNILNSP_7ScaleInE1ELSR_1EEEEEENS4_6LayoutISD_NS5_IJSC_NSA_ILi0EEESV_EEEEENS5_IJNS4_10UnderscoreESY_SY_EEEEENS4_13SM90_TMA_LOADENS4_14ComposedLayoutINS4_7SwizzleILi2ELi4ELi3EEENS4_18smem_ptr_flag_bitsILi8EEENSU_INS5_IJNSA_ILi8EEESI_EEENS5_IJSI_SC_EEEEEEEvNS4_8identityENS4_23SM90_TMA_LOAD_MULTICASTES1B_vS1C_EENS_8epilogue10collective6detail29Sm90TmaWarpSpecializedAdapterINS1G_15DefaultEpilogueISK_SL_SL_NS1F_6thread17LinearCombinationISK_Li1EffLNS1K_9ScaleType4KindE0ELNS_15FloatRoundStyleE2ESK_EENS1_15EpilogueDefaultEEEEEvvEEEEvNT_6ParamsE --------------------------
	.section	.nv.info._ZN7cutlass13device_kernelINS_4gemm6kernel13GemmUniversalIN4cute5tupleIJiiiiEEENS1_10collective13CollectiveMmaINS1_37MainloopSm90TmaGmmaWarpSpecializedFP8ILi5ENS5_IJNS4_1CILi2EEENSA_ILi1EEESC_EEENS1_35KernelTmaWarpSpecializedCooperativeEEENS5_IJNSA_ILi512EEENSA_ILi176EEENSA_ILi64EEEEEENS_12float_e4m3_tENS5_IJlSC_lEEESK_SL_NS4_8TiledMMAINS4_8MMA_AtomIJNS4_4SM904GMMA30MMA_64x16x32_F32E4M3E4M3_SS_TNILNSP_7ScaleInE1ELSR_1EEEEEENS4_6LayoutISD_NS5_IJSC_NSA_ILi0EEESV_EEEEENS5_IJNS4_10UnderscoreESY_SY_EEEEENS4_13SM90_TMA_LOADENS4_14ComposedLayoutINS4_7SwizzleILi2ELi4ELi3EEENS4_18smem_ptr_flag_bitsILi8EEENSU_INS5_IJNSA_ILi8EEESI_EEENS5_IJSI_SC_EEEEEEEvNS4_8identityENS4_23SM90_TMA_LOAD_MULTICASTES1B_vS1C_EENS_8epilogue10collective6detail29Sm90TmaWarpSpecializedAdapterINS1G_15DefaultEpilogueISK_SL_SL_NS1F_6thread17LinearCombinationISK_Li1EffLNS1K_9ScaleType4KindE0ELNS_15FloatRoundStyleE2ESK_EENS1_15EpilogueDefaultEEEEEvvEEEEvNT_6ParamsE,"",@"SHT_CUDA_INFO"
	.sectionflags	@""
	.align	4


	//----- nvinfo : EIATTR_CUDA_API_VERSION
	.align		4
        /*0000*/ 	.byte	0x04, 0x37
        /*0002*/ 	.short	(.L_18 - .L_17)
.L_17:
        /*0004*/ 	.word	0x00000082


	//----- nvinfo : EIATTR_KPARAM_INFO
	.align		4
.L_18:
        /*0008*/ 	.byte	0x04, 0x17
        /*000a*/ 	.short	(.L_20 - .L_19)
.L_19:
        /*000c*/ 	.word	0x00000000
        /*0010*/ 	.short	0x0000
        /*0012*/ 	.short	0x0070
        /*0014*/ 	.byte	0x00, 0xf0, 0x01, 0x10


	//----- nvinfo : EIATTR_SPARSE_MMA_MASK
	.align		4
.L_20:
        /*0018*/ 	.byte	0x03, 0x50
        /*001a*/ 	.short	0x0000


	//----- nvinfo : EIATTR_MAXREG_COUNT
	.align		4
        /*001c*/ 	.byte	0x03, 0x1b
        /*001e*/ 	.short	0x00a8


	//----- nvinfo : EIATTR_NUM_BARRIERS
	.align		4
        /*0020*/ 	.byte	0x02, 0x4c
        /*0022*/ 	.byte	0x01
	.zero		1


	//----- nvinfo : EIATTR_ANNOTATIONS
	.align		4
        /*0024*/ 	.byte	0x04, 0x55
        /*0026*/ 	.short	(.L_22 - .L_21)


	//   ....[0]....
.L_21:
        /*0028*/ 	.word	0x00000001
        /*002c*/ 	.byte	0x50, 0x02, 0x00, 0x00, 0x01, 0x00, 0x00, 0x00, 0x70, 0x07, 0x00, 0x00, 0x01, 0x00, 0x00, 0x00
        /* <DEDUP_REMOVED lines=2326> */
        /*919c*/ 	.byte	0xb0, 0x8b, 0x04, 0x00, 0x01, 0x00, 0x00, 0x00, 0x00, 0x8c, 0x04, 0x00


	//----- nvinfo : EIATTR_MERCURY_ISA_VERSION
	.align		4
.L_22:
        /*91a8*/ 	.byte	0x03, 0x5f
        /*91aa*/ 	.short	0x0101


	//----- nvinfo : EIATTR_INT_WARP_WIDE_INSTR_OFFSETS
	.align		4
        /*91ac*/ 	.byte	0x04, 0x31
        /*91ae*/ 	.short	(.L_24 - .L_23)


	//   ....[0]....
.L_23:
        /*91b0*/ 	.word	0x00000590


	//   ....[1]....
        /*91b4*/ 	.word	0x000005b0


	//   ....[2]....
        /*91b8*/ 	.word	0x00000710


	//----- nvinfo : EIATTR_COOP_GROUP_MASK_REGIDS
	.align		4
.L_24:
        /*91bc*/ 	.byte	0x04, 0x29
        /*91be*/ 	.short	(.L_26 - .L_25)


	//   ....[0]....
.L_25:
        /*91c0*/ 	.word	0xffffffff


	//   ....[1]....
        /*91c4*/ 	.word	0xffffffff


	//   ....[2]....
        /*91c8*/ 	.word	0xffffffff


	//   ....[3]....
        /*91cc*/ 	.word	0xffffffff


	//   ....[4]....
        /*91d0*/ 	.word	0xffffffff


	//   ....[5]....
        /*91d4*/ 	.word	0xffffffff


	//----- nvinfo : EIATTR_COOP_GROUP_INSTR_OFFSETS
	.align		4
.L_26:
        /*91d8*/ 	.byte	0x04, 0x28
        /*91da*/ 	.short	(.L_28 - .L_27)


	//   ....[0]....
.L_27:
        /*91dc*/ 	.word	0x00000070


	//   ....[1]....
        /*91e0*/ 	.word	0x00000080


	//   ....[2]....
        /*91e4*/ 	.word	0x000001b0


	//   ....[3]....
        /*91e8*/ 	.word	0x00000400


	//   ....[4]....
        /*91ec*/ 	.word	0x00000880


	//   ....[5]....
        /*91f0*/ 	.word	0x000032c0


	//----- nvinfo : EIATTR_REG_RECONFIG
	.align		4
.L_28:
        /*91f4*/ 	.byte	0x01, 0x54
	.zero		2


	//----- nvinfo : EIATTR_MBARRIER_INSTR_OFFSETS
	.align		4
        /*91f8*/ 	.byte	0x04, 0x39
        /*91fa*/ 	.short	(.L_30 - .L_29)


	//   ....[0]....
.L_29:
        /*91fc*/ 	.word	0x00000340
        /*9200*/ 	.word	0x000000ff
        /*9204*/ 	.word	0x00000000
        /*9208*/ 	.short	0x0100
        /*920a*/ 	.byte	0x09
	.zero		1


	//   ....[1]....
        /*920c*/ 	.word	0x00000350
        /*9210*/ 	.word	0x000000ff
        /*9214*/ 	.word	0x00000028
        /*9218*/ 	.short	0x0100
        /*921a*/ 	.byte	0x09
	.zero		1


	//   ....[2]....
        /*921c*/ 	.word	0x00000360
        /*9220*/ 	.word	0x000000ff
        /*9224*/ 	.word	0x00000008
        /*9228*/ 	.short	0x0100
        /*922a*/ 	.byte	0x09
	.zero		1


	//   ....[3]....
        /*922c*/ 	.word	0x00000370
        /*9230*/ 	.word	0x000000ff
        /*9234*/ 	.word	0x00000030
        /*9238*/ 	.short	0x0100
        /*923a*/ 	.byte	0x09
	.zero		1


	//   ....[4]....
        /*923c*/ 	.word	0x00000380
        /*9240*/ 	.word	0x000000ff
        /*9244*/ 	.word	0x00000010
        /*9248*/ 	.short	0x0100
        /*924a*/ 	.byte	0x09
	.zero		1


	//   ....[5]....
        /*924c*/ 	.word	0x00000390
        /*9250*/ 	.word	0x000000ff
        /*9254*/ 	.word	0x00000038
        /*9258*/ 	.short	0x0100
        /*925a*/ 	.byte	0x09
	.zero		1


	//   ....[6]....
        /*925c*/ 	.word	0x000003a0
        /*9260*/ 	.word	0x000000ff
        /*9264*/ 	.word	0x00000018
        /*9268*/ 	.short	0x0100
        /*926a*/ 	.byte	0x09
	.zero		1


	//   ....[7]....
        /*926c*/ 	.word	0x000003b0
        /*9270*/ 	.word	0x000000ff
        /*9274*/ 	.word	0x00000040
        /*9278*/ 	.short	0x0100
        /*927a*/ 	.byte	0x09
	.zero		1


	//   ....[8]....
        /*927c*/ 	.word	0x000003c0
        /*9280*/ 	.word	0x000000ff
        /*9284*/ 	.word	0x00000020
        /*9288*/ 	.short	0x0100
        /*928a*/ 	.byte	0x09
	.zero		1


	//   ....[9]....
        /*928c*/ 	.word	0x000003d0
        /*9290*/ 	.word	0x000000ff
        /*9294*/ 	.word	0x00000048
        /*9298*/ 	.short	0x0100
        /*929a*/ 	.byte	0x09
	.zero		1


	//   ....[10]....
        /*929c*/ 	.word	0x000007a0
        /*92a0*/ 	.word	0x000000ff
        /*92a4*/ 	.word	0x00000060
        /*92a8*/ 	.short	0x0100
        /*92aa*/ 	.byte	0x06
	.zero		1


	//   ....[11]....
        /*92ac*/ 	.word	0x00000820
        /*92b0*/ 	.word	0x000000ff
        /*92b4*/ 	.word	0x00000068
        /*92b8*/ 	.short	0x0100
        /*92ba*/ 	.byte	0x06
	.zero		1


	//   ....[12]....
        /*92bc*/ 	.word	0x00003c10
        /*92c0*/ 	.word	0x000000ff
        /*92c4*/ 	.word	0x00000000
        /*92c8*/ 	.short	0x010a
        /*92ca*/ 	.byte	0x07
	.zero		1


	//   ....[13]....
        /*92cc*/ 	.word	0x00003c80
        /*92d0*/ 	.word	0x000000ff
        /*92d4*/ 	.word	0x00000000
        /*92d8*/ 	.short	0x010a
        /*92da*/ 	.byte	0x07
	.zero		1


	//   ....[14]....
        /*92dc*/ 	.word	0x0000ccd0
        /*92e0*/ 	.word	0x000000ff
        /*92e4*/ 	.word	0x00000000
        /*92e8*/ 	.short	0x010a
        /*92ea*/ 	.byte	0x09
	.zero		1


	//   ....[15]....
        /*92ec*/ 	.word	0x0000cd10
        /*92f0*/ 	.word	0x000000ff
        /*92f4*/ 	.word	0x00000000
        /*92f8*/ 	.short	0x010a
        /*92fa*/ 	.byte	0x09
	.zero		1


	//   ....[16]....
        /*92fc*/ 	.word	0x00016900
        /*9300*/ 	.word	0x00000007
        /*9304*/ 	.word	0x00000000
        /*9308*/ 	.short	0x0101
        /*930a*/ 	.byte	0x3f
	.zero		1


	//   ....[17]....
        /*930c*/ 	.word	0x0001bbb0
        /*9310*/ 	.word	0x00000004
        /*9314*/ 	.word	0x00000000
        /*9318*/ 	.short	0x0101
        /*931a*/ 	.byte	0x3f
	.zero		1


	//   ....[18]....
        /*931c*/ 	.word	0x00047d40
        /*9320*/ 	.word	0x0000000c
        /*9324*/ 	.word	0x00000028
        /*9328*/ 	.short	0x010a
        /*932a*/ 	.byte	0x3f
	.zero		1


	//   ....[19]....
        /*932c*/ 	.word	0x000480d0
        /*9330*/ 	.word	0x00000002
        /*9334*/ 	.word	0x00000068
        /*9338*/ 	.short	0x0101
        /*933a*/ 	.byte	0x3f
	.zero		1


	//   ....[20]....
        /*933c*/ 	.word	0x000488b0
        /*9340*/ 	.word	0x00000003
        /*9344*/ 	.word	0x00000000
        /*9348*/ 	.short	0x010a
        /*934a*/ 	.byte	0x3f
	.zero		1


	//   ....[21]....
        /*934c*/ 	.word	0x00048940
        /*9350*/ 	.word	0x00000003
        /*9354*/ 	.word	0x00000000
        /*9358*/ 	.short	0x010a
        /*935a*/ 	.byte	0x3f
	.zero		1


	//   ....[22]....
        /*935c*/ 	.word	0x000489d0
        /*9360*/ 	.word	0x00000003
        /*9364*/ 	.word	0x00000000
        /*9368*/ 	.short	0x010a
        /*936a*/ 	.byte	0x3f
	.zero		1


	//   ....[23]....
        /*936c*/ 	.word	0x00048a60
        /*9370*/ 	.word	0x00000003
        /*9374*/ 	.word	0x00000000
        /*9378*/ 	.short	0x010a
        /*937a*/ 	.byte	0x3f
	.zero		1


	//   ....[24]....
        /*937c*/ 	.word	0x00048af0
        /*9380*/ 	.word	0x00000003
        /*9384*/ 	.word	0x00000000
        /*9388*/ 	.short	0x010a
        /*938a*/ 	.byte	0x3f
	.zero		1


	//   ....[25]....
        /*938c*/ 	.word	0x00048b60
        /*9390*/ 	.word	0x00000006
        /*9394*/ 	.word	0x00000000
        /*9398*/ 	.short	0x010a
        /*939a*/ 	.byte	0x3f
	.zero		1


	//   ....[26]....
        /*939c*/ 	.word	0x00048bd0
        /*93a0*/ 	.word	0x00000000
        /*93a4*/ 	.word	0x00000000
        /*93a8*/ 	.short	0x010a
        /*93aa*/ 	.byte	0x3f
	.zero		1


	//   ....[27]....
        /*93ac*/ 	.word	0x00048cb0
        /*93b0*/ 	.word	0x0000000c
        /*93b4*/ 	.word	0x00000028
        /*93b8*/ 	.short	0x010a
        /*93ba*/ 	.byte	0x3f
	.zero		1


	//   ....[28]....
        /*93bc*/ 	.word	0x00048d80
        /*93c0*/ 	.word	0x00000003
        /*93c4*/ 	.word	0x00000000
        /*93c8*/ 	.short	0x010a
        /*93ca*/ 	.byte	0x3f
	.zero		1


	//   ....[29]....
        /*93cc*/ 	.word	0x00048dd0
        /*93d0*/ 	.word	0x00000003
        /*93d4*/ 	.word	0x00000000
        /*93d8*/ 	.short	0x010a
        /*93da*/ 	.byte	0x3f
	.zero		1


	//   ....[30]....
        /*93dc*/ 	.word	0x00048e20
        /*93e0*/ 	.word	0x00000003
        /*93e4*/ 	.word	0x00000000
        /*93e8*/ 	.short	0x010a
        /*93ea*/ 	.byte	0x3f
	.zero		1


	//   ....[31]....
        /*93ec*/ 	.word	0x00048e70
        /*93f0*/ 	.word	0x00000003
        /*93f4*/ 	.word	0x00000000
        /*93f8*/ 	.short	0x010a
        /*93fa*/ 	.byte	0x3f
	.zero		1


	//----- nvinfo : EIATTR_NUM_MBARRIERS
	.align		4
.L_30:
        /*93fc*/ 	.byte	0x03, 0x38
        /*93fe*/ 	.short	0x000c


	//----- nvinfo : EIATTR_EXIT_INSTR_OFFSETS
	.align		4
        /*9400*/ 	.byte	0x04, 0x1c
        /*9402*/ 	.short	(.L_32 - .L_31)


	//   ....[0]....
.L_31:
        /*9404*/ 	.word	0x00000a30


	//   ....[1]....
        /*9408*/ 	.word	0x00001310


	//   ....[2]....
        /*940c*/ 	.word	0x00047420


	//   ....[3]....
        /*9410*/ 	.word	0x000479d0


	//   ....[4]....
        /*9414*/ 	.word	0x00048b40


	//----- nvinfo : EIATTR_MAX_THREADS
	.align		4
.L_32:
        /*9418*/ 	.byte	0x04, 0x05
        /*941a*/ 	.short	(.L_34 - .L_33)
.L_33:
        /*941c*/ 	.word	0x00000180
        /*9420*/ 	.word	0x00000001
        /*9424*/ 	.word	0x00000001


	//----- nvinfo : EIATTR_CRS_STACK_SIZE
	.align		4
.L_34:
        /*9428*/ 	.byte	0x04, 0x1e
        /*942a*/ 	.short	(.L_36 - .L_35)
.L_35:
        /*942c*/ 	.word	0x00000000


	//----- nvinfo : EIATTR_CBANK_PARAM_SIZE
	.align		4
.L_36:
        /*9430*/ 	.byte	0x03, 0x19
        /*9432*/ 	.short	0x0470


	//----- nvinfo : EIATTR_PARAM_CBANK
	.align		4
        /*9434*/ 	.byte	0x04, 0x0a
        /*9436*/ 	.short	(.L_38 - .L_37)
	.align		4
.L_37:
        /*9438*/ 	.word	index@(.nv.constant0._ZN7cutlass13device_kernelINS_4gemm6kernel13GemmUniversalIN4cute5tupleIJiiiiEEENS1_10collective13CollectiveMmaINS1_37MainloopSm90TmaGmmaWarpSpecializedFP8ILi5ENS5_IJNS4_1CILi2EEENSA_ILi1EEESC_EEENS1_35KernelTmaWarpSpecializedCooperativeEEENS5_IJNSA_ILi512EEENSA_ILi176EEENSA_ILi64EEEEEENS_12float_e4m3_tENS5_IJlSC_lEEESK_SL_NS4_8TiledMMAINS4_8MMA_AtomIJNS4_4SM904GMMA30MMA_64x16x32_F32E4M3E4M3_SS_TNILNSP_7ScaleInE1ELSR_1EEEEEENS4_6LayoutISD_NS5_IJSC_NSA_ILi0EEESV_EEEEENS5_IJNS4_10UnderscoreESY_SY_EEEEENS4_13SM90_TMA_LOADENS4_14ComposedLayoutINS4_7SwizzleILi2ELi4ELi3EEENS4_18smem_ptr_flag_bitsILi8EEENSU_INS5_IJNSA_ILi8EEESI_EEENS5_IJSI_SC_EEEEEEEvNS4_8identityENS4_23SM90_TMA_LOAD_MULTICASTES1B_vS1C_EENS_8epilogue10collective6detail29Sm90TmaWarpSpecializedAdapterINS1G_15DefaultEpilogueISK_SL_SL_NS1F_6thread17LinearCombinationISK_Li1EffLNS1K_9ScaleType4KindE0ELNS_15FloatRoundStyleE2ESK_EENS1_15EpilogueDefaultEEEEEvvEEEEvNT_6ParamsE)
        /*943c*/ 	.short	0x0210
        /*943e*/ 	.short	0x0470


	//----- nvinfo : EIATTR_SW_WAR
	.align		4
.L_38:
        /*9440*/ 	.byte	0x04, 0x36
        /*9442*/ 	.short	(.L_40 - .L_39)
.L_39:
        /*9444*/ 	.word	0x00000008
.L_40:


//--------------------- .nv.callgraph             --------------------------
	.section	.nv.callgraph,"",@"SHT_CUDA_CALLGRAPH"
	.align	4
	.sectionentsize	8
	.align		4
        /*0000*/ 	.word	0x00000000
	.align		4
        /*0004*/ 	.word	0xffffffff
	.align		4
        /*0008*/ 	.word	0x00000000
	.align		4
        /*000c*/ 	.word	0xfffffffe
	.align		4
        /*0010*/ 	.word	0x00000000
	.align		4
        /*0014*/ 	.word	0xfffffffd
	.align		4
        /*0018*/ 	.word	0x00000000
	.align		4
        /*001c*/ 	.word	0xfffffffc


//--------------------- .nv.constant4             --------------------------
	.section	.nv.constant4,"a",@progbits
	.align	8
	.align		8
.nv.constant4:
        /*0000*/ 	.dword	_ZN40_INTERNAL_0ffbd321_4_k_cu_e3351ec3_118364cuda3std3__45__cpo5beginE
	.align		8
        /*0008*/ 	.dword	_ZN40_INTERNAL_0ffbd321_4_k_cu_e3351ec3_118364cuda3std3__45__cpo3endE
	.align		8
        /*0010*/ 	.dword	_ZN40_INTERNAL_0ffbd321_4_k_cu_e3351ec3_118364cuda3std3__45__cpo6cbeginE
	.align		8
        /*0018*/ 	.dword	_ZN40_INTERNAL_0ffbd321_4_k_cu_e3351ec3_118364cuda3std3__45__cpo4cendE
	.align		8
        /*0020*/ 	.dword	_ZN40_INTERNAL_0ffbd321_4_k_cu_e3351ec3_118364cuda3std3__442_GLOBAL__N__0ffbd321_4_k_cu_e3351ec3_118366ignoreE
	.align		8
        /*0028*/ 	.dword	_ZN40_INTERNAL_0ffbd321_4_k_cu_e3351ec3_118364cuda3std3__419piecewise_constructE
	.align		8
        /*0030*/ 	.dword	_ZN40_INTERNAL_0ffbd321_4_k_cu_e3351ec3_118364cuda3std3__48in_placeE
	.align		8
        /*0038*/ 	.dword	_ZN40_INTERNAL_0ffbd321_4_k_cu_e3351ec3_118364cuda3std6ranges3__45__cpo4swapE
	.align		8
        /*0040*/ 	.dword	_ZN40_INTERNAL_0ffbd321_4_k_cu_e3351ec3_118364cuda3std6ranges3__45__cpo9iter_moveE
	.align		8
        /*0048*/ 	.dword	_ZN40_INTERNAL_0ffbd321_4_k_cu_e3351ec3_118364cute7productE
	.align		8
        /*0050*/ 	.dword	_ZN40_INTERNAL_0ffbd321_4_k_cu_e3351ec3_118364cute1_E


//--------------------- .text._ZN7cutlass13device_kernelINS_4gemm6kernel13GemmUniversalIN4cute5tupleIJiiiiEEENS1_10collective13CollectiveMmaINS1_37MainloopSm90TmaGmmaWarpSpecializedFP8ILi5ENS5_IJNS4_1CILi2EEENSA_ILi1EEESC_EEENS1_35KernelTmaWarpSpecializedCooperativeEEENS5_IJNSA_ILi512EEENSA_ILi176EEENSA_ILi64EEEEEENS_12float_e4m3_tENS5_IJlSC_lEEESK_SL_NS4_8TiledMMAINS4_8MMA_AtomIJNS4_4SM904GMMA30MMA_64x16x32_F32E4M3E4M3_SS_TNILNSP_7ScaleInE1ELSR_1EEEEEENS4_6LayoutISD_NS5_IJSC_NSA_ILi0EEESV_EEEEENS5_IJNS4_10UnderscoreESY_SY_EEEEENS4_13SM90_TMA_LOADENS4_14ComposedLayoutINS4_7SwizzleILi2ELi4ELi3EEENS4_18smem_ptr_flag_bitsILi8EEENSU_INS5_IJNSA_ILi8EEESI_EEENS5_IJSI_SC_EEEEEEEvNS4_8identityENS4_23SM90_TMA_LOAD_MULTICASTES1B_vS1C_EENS_8epilogue10collective6detail29Sm90TmaWarpSpecializedAdapterINS1G_15DefaultEpilogueISK_SL_SL_NS1F_6thread17LinearCombinationISK_Li1EffLNS1K_9ScaleType4KindE0ELNS_15FloatRoundStyleE2ESK_EENS1_15EpilogueDefaultEEEEEvvEEEEvNT_6ParamsE --------------------------
	.section	.text._ZN7cutlass13device_kernelINS_4gemm6kernel13GemmUniversalIN4cute5tupleIJiiiiEEENS1_10collective13CollectiveMmaINS1_37MainloopSm90TmaGmmaWarpSpecializedFP8ILi5ENS5_IJNS4_1CILi2EEENSA_ILi1EEESC_EEENS1_35KernelTmaWarpSpecializedCooperativeEEENS5_IJNSA_ILi512EEENSA_ILi176EEENSA_ILi64EEEEEENS_12float_e4m3_tENS5_IJlSC_lEEESK_SL_NS4_8TiledMMAINS4_8MMA_AtomIJNS4_4SM904GMMA30MMA_64x16x32_F32E4M3E4M3_SS_TNILNSP_7ScaleInE1ELSR_1EEEEEENS4_6LayoutISD_NS5_IJSC_NSA_ILi0EEESV_EEEEENS5_IJNS4_10UnderscoreESY_SY_EEEEENS4_13SM90_TMA_LOADENS4_14ComposedLayoutINS4_7SwizzleILi2ELi4ELi3EEENS4_18smem_ptr_flag_bitsILi8EEENSU_INS5_IJNSA_ILi8EEESI_EEENS5_IJSI_SC_EEEEEEEvNS4_8identityENS4_23SM90_TMA_LOAD_MULTICASTES1B_vS1C_EENS_8epilogue10collective6detail29Sm90TmaWarpSpecializedAdapterINS1G_15DefaultEpilogueISK_SL_SL_NS1F_6thread17LinearCombinationISK_Li1EffLNS1K_9ScaleType4KindE0ELNS_15FloatRoundStyleE2ESK_EENS1_15EpilogueDefaultEEEEEvvEEEEvNT_6ParamsE,"ax",@progbits
	.align	128
.text._ZN7cutlass13device_kernelINS_4gemm6kernel13GemmUniversalIN4cute5tupleIJiiiiEEENS1_10collective13CollectiveMmaINS1_37MainloopSm90TmaGmmaWarpSpecializedFP8ILi5ENS5_IJNS4_1CILi2EEENSA_ILi1EEESC_EEENS1_35KernelTmaWarpSpecializedCooperativeEEENS5_IJNSA_ILi512EEENSA_ILi176EEENSA_ILi64EEEEEENS_12float_e4m3_tENS5_IJlSC_lEEESK_SL_NS4_8TiledMMAINS4_8MMA_AtomIJNS4_4SM904GMMA30MMA_64x16x32_F32E4M3E4M3_SS_TNILNSP_7ScaleInE1ELSR_1EEEEEENS4_6LayoutISD_NS5_IJSC_NSA_ILi0EEESV_EEEEENS5_IJNS4_10UnderscoreESY_SY_EEEEENS4_13SM90_TMA_LOADENS4_14ComposedLayoutINS4_7SwizzleILi2ELi4ELi3EEENS4_18smem_ptr_flag_bitsILi8EEENSU_INS5_IJNSA_ILi8EEESI_EEENS5_IJSI_SC_EEEEEEEvNS4_8identityENS4_23SM90_TMA_LOAD_MULTICASTES1B_vS1C_EENS_8epilogue10collective6detail29Sm90TmaWarpSpecializedAdapterINS1G_15DefaultEpilogueISK_SL_SL_NS1F_6thread17LinearCombinationISK_Li1EffLNS1K_9ScaleType4KindE0ELNS_15FloatRoundStyleE2ESK_EENS1_15EpilogueDefaultEEEEEvvEEEEvNT_6ParamsE:
        .type           _ZN7cutlass13device_kernelINS_4gemm6kernel13GemmUniversalIN4cute5tupleIJiiiiEEENS1_10collective13CollectiveMmaINS1_37MainloopSm90TmaGmmaWarpSpecializedFP8ILi5ENS5_IJNS4_1CILi2EEENSA_ILi1EEESC_EEENS1_35KernelTmaWarpSpecializedCooperativeEEENS5_IJNSA_ILi512EEENSA_ILi176EEENSA_ILi64EEEEEENS_12float_e4m3_tENS5_IJlSC_lEEESK_SL_NS4_8TiledMMAINS4_8MMA_AtomIJNS4_4SM904GMMA30MMA_64x16x32_F32E4M3E4M3_SS_TNILNSP_7ScaleInE1ELSR_1EEEEEENS4_6LayoutISD_NS5_IJSC_NSA_ILi0EEESV_EEEEENS5_IJNS4_10UnderscoreESY_SY_EEEEENS4_13SM90_TMA_LOADENS4_14ComposedLayoutINS4_7SwizzleILi2ELi4ELi3EEENS4_18smem_ptr_flag_bitsILi8EEENSU_INS5_IJNSA_ILi8EEESI_EEENS5_IJSI_SC_EEEEEEEvNS4_8identityENS4_23SM90_TMA_LOAD_MULTICASTES1B_vS1C_EENS_8epilogue10collective6detail29Sm90TmaWarpSpecializedAdapterINS1G_15DefaultEpilogueISK_SL_SL_NS1F_6thread17LinearCombinationISK_Li1EffLNS1K_9ScaleType4KindE0ELNS_15FloatRoundStyleE2ESK_EENS1_15EpilogueDefaultEEEEEvvEEEEvNT_6ParamsE,@function
        .size           _ZN7cutlass13device_kernelINS_4gemm6kernel13GemmUniversalIN4cute5tupleIJiiiiEEENS1_10collective13CollectiveMmaINS1_37MainloopSm90TmaGmmaWarpSpecializedFP8ILi5ENS5_IJNS4_1CILi2EEENSA_ILi1EEESC_EEENS1_35KernelTmaWarpSpecializedCooperativeEEENS5_IJNSA_ILi512EEENSA_ILi176EEENSA_ILi64EEEEEENS_12float_e4m3_tENS5_IJlSC_lEEESK_SL_NS4_8TiledMMAINS4_8MMA_AtomIJNS4_4SM904GMMA30MMA_64x16x32_F32E4M3E4M3_SS_TNILNSP_7ScaleInE1ELSR_1EEEEEENS4_6LayoutISD_NS5_IJSC_NSA_ILi0EEESV_EEEEENS5_IJNS4_10UnderscoreESY_SY_EEEEENS4_13SM90_TMA_LOADENS4_14ComposedLayoutINS4_7SwizzleILi2ELi4ELi3EEENS4_18smem_ptr_flag_bitsILi8EEENSU_INS5_IJNSA_ILi8EEESI_EEENS5_IJSI_SC_EEEEEEEvNS4_8identityENS4_23SM90_TMA_LOAD_MULTICASTES1B_vS1C_EENS_8epilogue10collective6detail29Sm90TmaWarpSpecializedAdapterINS1G_15DefaultEpilogueISK_SL_SL_NS1F_6thread17LinearCombinationISK_Li1EffLNS1K_9ScaleType4KindE0ELNS_15FloatRoundStyleE2ESK_EENS1_15EpilogueDefaultEEEEEvvEEEEvNT_6ParamsE,(.L_x_168 - _ZN7cutlass13device_kernelINS_4gemm6kernel13GemmUniversalIN4cute5tupleIJiiiiEEENS1_10collective13CollectiveMmaINS1_37MainloopSm90TmaGmmaWarpSpecializedFP8ILi5ENS5_IJNS4_1CILi2EEENSA_ILi1EEESC_EEENS1_35KernelTmaWarpSpecializedCooperativeEEENS5_IJNSA_ILi512EEENSA_ILi176EEENSA_ILi64EEEEEENS_12float_e4m3_tENS5_IJlSC_lEEESK_SL_NS4_8TiledMMAINS4_8MMA_AtomIJNS4_4SM904GMMA30MMA_64x16x32_F32E4M3E4M3_SS_TNILNSP_7ScaleInE1ELSR_1EEEEEENS4_6LayoutISD_NS5_IJSC_NSA_ILi0EEESV_EEEEENS5_IJNS4_10UnderscoreESY_SY_EEEEENS4_13SM90_TMA_LOADENS4_14ComposedLayoutINS4_7SwizzleILi2ELi4ELi3EEENS4_18smem_ptr_flag_bitsILi8EEENSU_INS5_IJNSA_ILi8EEESI_EEENS5_IJSI_SC_EEEEEEEvNS4_8identityENS4_23SM90_TMA_LOAD_MULTICASTES1B_vS1C_EENS_8epilogue10collective6detail29Sm90TmaWarpSpecializedAdapterINS1G_15DefaultEpilogueISK_SL_SL_NS1F_6thread17LinearCombinationISK_Li1EffLNS1K_9ScaleType4KindE0ELNS_15FloatRoundStyleE2ESK_EENS1_15EpilogueDefaultEEEEEvvEEEEvNT_6ParamsE)
        .other          _ZN7cutlass13device_kernelINS_4gemm6kernel13GemmUniversalIN4cute5tupleIJiiiiEEENS1_10collective13CollectiveMmaINS1_37MainloopSm90TmaGmmaWarpSpecializedFP8ILi5ENS5_IJNS4_1CILi2EEENSA_ILi1EEESC_EEENS1_35KernelTmaWarpSpecializedCooperativeEEENS5_IJNSA_ILi512EEENSA_ILi176EEENSA_ILi64EEEEEENS_12float_e4m3_tENS5_IJlSC_lEEESK_SL_NS4_8TiledMMAINS4_8MMA_AtomIJNS4_4SM904GMMA30MMA_64x16x32_F32E4M3E4M3_SS_TNILNSP_7ScaleInE1ELSR_1EEEEEENS4_6LayoutISD_NS5_IJSC_NSA_ILi0EEESV_EEEEENS5_IJNS4_10UnderscoreESY_SY_EEEEENS4_13SM90_TMA_LOADENS4_14ComposedLayoutINS4_7SwizzleILi2ELi4ELi3EEENS4_18smem_ptr_flag_bitsILi8EEENSU_INS5_IJNSA_ILi8EEESI_EEENS5_IJSI_SC_EEEEEEEvNS4_8identityENS4_23SM90_TMA_LOAD_MULTICASTES1B_vS1C_EENS_8epilogue10collective6detail29Sm90TmaWarpSpecializedAdapterINS1G_15DefaultEpilogueISK_SL_SL_NS1F_6thread17LinearCombinationISK_Li1EffLNS1K_9ScaleType4KindE0ELNS_15FloatRoundStyleE2ESK_EENS1_15EpilogueDefaultEEEEEvvEEEEvNT_6ParamsE,@"STO_CUDA_ENTRY STV_DEFAULT"
_ZN7cutlass13device_kernelINS_4gemm6kernel13GemmUniversalIN4cute5tupleIJiiiiEEENS1_10collective13CollectiveMmaINS1_37MainloopSm90TmaGmmaWarpSpecializedFP8ILi5ENS5_IJNS4_1CILi2EEENSA_ILi1EEESC_EEENS1_35KernelTmaWarpSpecializedCooperativeEEENS5_IJNSA_ILi512EEENSA_ILi176EEENSA_ILi64EEEEEENS_12float_e4m3_tENS5_IJlSC_lEEESK_SL_NS4_8TiledMMAINS4_8MMA_AtomIJNS4_4SM904GMMA30MMA_64x16x32_F32E4M3E4M3_SS_TNILNSP_7ScaleInE1ELSR_1EEEEEENS4_6LayoutISD_NS5_IJSC_NSA_ILi0EEESV_EEEEENS5_IJNS4_10UnderscoreESY_SY_EEEEENS4_13SM90_TMA_LOADENS4_14ComposedLayoutINS4_7SwizzleILi2ELi4ELi3EEENS4_18smem_ptr_flag_bitsILi8EEENSU_INS5_IJNSA_ILi8EEESI_EEENS5_IJSI_SC_EEEEEEEvNS4_8identityENS4_23SM90_TMA_LOAD_MULTICASTES1B_vS1C_EENS_8epilogue10collective6detail29Sm90TmaWarpSpecializedAdapterINS1G_15DefaultEpilogueISK_SL_SL_NS1F_6thread17LinearCombinationISK_Li1EffLNS1K_9ScaleType4KindE0ELNS_15FloatRoundStyleE2ESK_EENS1_15EpilogueDefaultEEEEEvvEEEEvNT_6ParamsE:
[----:B------:R-:W0:Y:S02]  /*0000*/  LDC R1, c[0x0][0x28] ;  /* 0x00000a00ff017b82 */ /* 0x000e240000000800 */
[----:B0-----:R-:W-:Y:S01]  /*0010*/  VIADD R1, R1, 0xfffff510 ;  /* 0xfffff51001017836 */ /* 0x001fe20000000000 */
[----:B------:R-:W0:Y:S01]  /*0020*/  S2R R4, SR_TID.X ;  /* 0x0000000000047919 */ /* 0x000e220000002100 */
[----:B------:R-:W-:Y:S01]  /*0030*/  ELECT P0, URZ, PT ;  /* 0x00000000003f782f */ /* 0x000fe20003800000 */
[----:B------:R-:W-:Y:S01]  /*0040*/  BSSY B0, `(.L_x_0) ;  /* 0x0000015000007945 */ /* 0x000fe20003800000 */
[--C-:B0-----:R-:W-:Y:S02]  /*0050*/  SHF.R.U32.HI R0, RZ, 0x5, R4.reuse ;  /* 0x00000005ff007819 */ /* 0x101fe40000011604 */
[----:B------:R-:W-:-:S03]  /*0060*/  SHF.R.U32.HI R2, RZ, 0x7, R4 ;  /* 0x00000007ff027819 */ /* 0x000fc60000011604 */
[----:B------:R-:W0:Y:S04]  /*0070*/  SHFL.IDX PT, R3, R0, RZ, 0x1f ;  /* 0x00001fff00037589 */ /* 0x000e2800000e0000 */
[----:B------:R-:W1:Y:S01]  /*0080*/  SHFL.IDX PT, R2, R2, RZ, 0x1f ;  /* 0x00001fff02027589 */ /* 0x000e6200000e0000 */
[----:B0-----:R-:W-:Y:S02]  /*0090*/  R2UR UR4, R3 ;  /* 0x00000000030472ca */ /* 0x001fe400000e0000 */
[----:B-1----:R-:W-:-:S11]  /*00a0*/  R2UR UR6, R2 ;  /* 0x00000000020672ca */ /* 0x002fd600000e0000 */
[----:B------:R-:W-:Y:S02]  /*00b0*/  USHF.R.S32.HI UR5, URZ, 0x1f, UR4 ;  /* 0x0000001f3f057899 */ /* 0x000fe40008011404 */
[----:B------:R-:W-:Y:S02]  /*00c0*/  ISETP.NE.OR P0, PT, RZ, UR4, !P0 ;  /* 0x00000004ff007c0c */ /* 0x000fe4000c705670 */
[----:B------:R-:W-:-:S04]  /*00d0*/  ULEA.HI UR5, UR5, UR4, URZ, 0x2 ;  /* 0x0000000405057291 */ /* 0x000fc8000f8f103f */
[----:B------:R-:W-:-:S04]  /*00e0*/  ULOP3.LUT UR5, UR5, 0xfffffffc, URZ, 0xc0, !UPT ;  /* 0xfffffffc05057892 */ /* 0x000fc8000f8ec03f */
[----:B------:R-:W-:-:S03]  /*00f0*/  UIADD3 UR8, UR4, -UR5, URZ ;  /* 0x8000000504087290 */ /* 0x000fc6000fffe03f */
[----:B------:R-:W-:Y:S09]  /*0100*/  @P0 BRA `(.L_x_1) ;  /* 0x0000000000200947 */ /* 0x000ff20003800000 */
[----:B------:R-:W-:Y:S02]  /*0110*/  ULDC.64 UR4, c[0x0][0x198] ;  /* 0x0000660000047ab9 */ /* 0x000fe40000000a00 */
[----:B------:R-:W-:Y:S02]  /*0120*/  UIADD3 UR10, UP0, UR4, 0xf0, URZ ;  /* 0x000000f0040a7890 */ /* 0x000fe4000ff1e03f */
[----:B------:R-:W-:Y:S02]  /*0130*/  UIADD3 UR4, UP1, UR4, 0x1f0, URZ ;  /* 0x000001f004047890 */ /* 0x000fe4000ff3e03f */
[----:B------:R-:W-:Y:S02]  /*0140*/  UIADD3.X UR11, URZ, UR5, URZ, UP0, !UPT ;  /* 0x000000053f0b7290 */ /* 0x000fe400087fe43f */
[----:B------:R-:W-:-:S07]  /*0150*/  UIADD3.X UR5, URZ, UR5, URZ, UP1, !UPT ;  /* 0x000000053f057290 */ /* 0x000fce0008ffe43f */
[----:B------:R0:W-:Y:S02]  /*0160*/  UTMACCTL.PF [UR10] ;  /* 0x000000000a0079b9 */ /* 0x0001e40008040000 */
[----:B------:R0:W-:Y:S02]  /*0170*/  UTMACCTL.PF [UR4] ;  /* 0x00000000040079b9 */ /* 0x0001e40008040000 */
[----:B0-----:R-:W-:Y:S01]  /*0180*/  NOP ;  /* 0x0000000000007918 */ /* 0x001fe20000000000 */
.L_x_1:
[----:B------:R-:W-:Y:S05]  /*0190*/  BSYNC B0 ;  /* 0x0000000000007941 */ /* 0x000fea0003800000 */
.L_x_0:
[----:B------:R-:W-:Y:S01]  /*01a0*/  UISETP.NE.AND UP0, UPT, UR8, 0x3, UPT ;  /* 0x000000030800788c */ /* 0x000fe2000bf05270 */
[----:B------:R-:W0:Y:S01]  /*01b0*/  SHFL.IDX PT, R2, R0, RZ, 0x1f ;  /* 0x00001fff00027589 */ /* 0x000e2200000e0000 */
[----:B------:R-:W-:Y:S02]  /*01c0*/  UIADD3 UR10, UR6, -0x1, URZ ;  /* 0xffffffff060a7890 */ /* 0x000fe4000fffe03f */
[----:B------:R-:W-:Y:S01]  /*01d0*/  ISETP.NE.AND P1, PT, RZ, UR6, PT ;  /* 0x00000006ff007c0c */ /* 0x000fe2000bf25270 */
[----:B------:R-:W-:Y:S02]  /*01e0*/  UISETP.EQ.OR UP0, UPT, UR8, URZ, !UP0 ;  /* 0x0000003f0800728c */ /* 0x000fe4000c702670 */
[----:B------:R-:W-:Y:S02]  /*01f0*/  UISETP.GE.U32.AND UP1, UPT, UR10, 0x2, UPT ;  /* 0x000000020a00788c */ /* 0x000fe4000bf26070 */
[----:B------:R-:W-:-:S04]  /*0200*/  UISETP.EQ.AND UP0, UPT, UR6, URZ, UP0 ;  /* 0x0000003f0600728c */ /* 0x000fc80008702270 */
[----:B------:R-:W-:-:S04]  /*0210*/  USEL UR4, URZ, 0x1, !UP0 ;  /* 0x000000013f047887 */ /* 0x000fc8000c000000 */
[----:B------:R-:W-:-:S06]  /*0220*/  USEL UR4, UR4, 0x2, UP1 ;  /* 0x0000000204047887 */ /* 0x000fcc0008800000 */
[----:B------:R-:W-:Y:S01]  /*0230*/  IMAD.U32 R3, RZ, RZ, UR4 ;  /* 0x00000004ff037e24 */ /* 0x000fe2000f8e00ff */
[----:B0-----:R-:W-:-:S04]  /*0240*/  ISETP.NE.AND P0, PT, R2, RZ, PT ;  /* 0x000000ff0200720c */ /* 0x001fc80003f05270 */
[----:B------:R0:W-:Y:S09]  /*0250*/  STL [R1+0x788], R3 ;  /* 0x0007880301007387 */ /* 0x0001f20000100800 */
[----:B0-----:R-:W-:Y:S05]  /*0260*/  @P0 BRA `(.L_x_2) ;  /* 0x0000000000600947 */ /* 0x001fea0003800000 */
[----:B------:R-:W0:Y:S01]  /*0270*/  S2UR UR9, SR_CgaCtaId ;  /* 0x00000000000979c3 */ /* 0x000e220000008800 */
[----:B------:R-:W-:Y:S01]  /*0280*/  UMOV UR4, 0x400 ;  /* 0x0000040000047882 */ /* 0x000fe20000000000 */
[----:B------:R-:W-:Y:S01]  /*0290*/  UMOV UR5, 0x1 ;  /* 0x0000000100057882 */ /* 0x000fe20000000000 */
[----:B------:R-:W-:Y:S01]  /*02a0*/  UMOV UR6, 0x4 ;  /* 0x0000000400067882 */ /* 0x000fe20000000000 */
[----:B------:R-:W-:Y:S01]  /*02b0*/  ELECT P0, URZ, PT ;  /* 0x00000000003f782f */ /* 0x000fe20003800000 */
[----:B------:R-:W-:-:S04]  /*02c0*/  UIADD3 UR6, -UR6, 0x100000, URZ ;  /* 0x0010000006067890 */ /* 0x000fc8000fffe13f */
[----:B------:R-:W-:Y:S02]  /*02d0*/  USHF.L.U32 UR7, UR6, 0xb, URZ ;  /* 0x0000000b06077899 */ /* 0x000fe4000800063f */
[----:B------:R-:W-:Y:S02]  /*02e0*/  USHF.L.U32 UR6, UR6, 0x1, URZ ;  /* 0x0000000106067899 */ /* 0x000fe4000800063f */
[----:B0-----:R-:W-:Y:S02]  /*02f0*/  ULEA UR9, UR9, UR4, 0x18 ;  /* 0x0000000409097291 */ /* 0x001fe4000f8ec03f */
[----:B------:R-:W-:-:S04]  /*0300*/  UIADD3 UR4, -UR5, 0x100000, URZ ;  /* 0x0010000005047890 */ /* 0x000fc8000fffe13f */
[----:B------:R-:W-:Y:S02]  /*0310*/  USHF.L.U32 UR5, UR4, 0xb, URZ ;  /* 0x0000000b04057899 */ /* 0x000fe4000800063f */
[----:B------:R-:W-:Y:S01]  /*0320*/  USHF.L.U32 UR4, UR4, 0x1, URZ ;  /* 0x0000000104047899 */ /* 0x000fe2000800063f */
[----:B------:R-:W0:Y:S11]  /*0330*/  FENCE.VIEW.ASYNC.S ;  /* 0x00000000000073c6 */ /* 0x000e360000000000 */
[----:B0-----:R0:W1:Y:S01]  /*0340*/  SYNCS.EXCH.64 URZ, [UR9], UR4 ;  /* 0x00000004093f75b2 */ /* 0x0010620008000100 */
[----:B------:R0:W2:Y:S01]  /*0350*/  SYNCS.EXCH.64 URZ, [UR9+0x28], UR6 ;  /* 0x00002806093f75b2 */ /* 0x0000a20008000100 */
[----:B------:R0:W3:Y:S01]  /*0360*/  SYNCS.EXCH.64 URZ, [UR9+0x8], UR4 ;  /* 0x00000804093f75b2 */ /* 0x0000e20008000100 */
[----:B------:R0:W4:Y:S01]  /*0370*/  SYNCS.EXCH.64 URZ, [UR9+0x30], UR6 ;  /* 0x00003006093f75b2 */ /* 0x0001220008000100 */
[----:B------:R0:W0:Y:S01]  /*0380*/  SYNCS.EXCH.64 URZ, [UR9+0x10], UR4 ;  /* 0x00001004093f75b2 */ /* 0x0000220008000100 */
[----:B------:R0:W0:Y:S01]  /*0390*/  SYNCS.EXCH.64 URZ, [UR9+0x38], UR6 ;  /* 0x00003806093f75b2 */ /* 0x0000220008000100 */
[----:B------:R0:W0:Y:S01]  /*03a0*/  SYNCS.EXCH.64 URZ, [UR9+0x18], UR4 ;  /* 0x00001804093f75b2 */ /* 0x0000220008000100 */
[----:B------:R0:W0:Y:S01]  /*03b0*/  SYNCS.EXCH.64 URZ, [UR9+0x40], UR6 ;  /* 0x00004006093f75b2 */ /* 0x0000220008000100 */
[----:B------:R0:W0:Y:S01]  /*03c0*/  SYNCS.EXCH.64 URZ, [UR9+0x20], UR4 ;  /* 0x00002004093f75b2 */ /* 0x0000220008000100 */
[----:B------:R0:W0:Y:S01]  /*03d0*/  SYNCS.EXCH.64 URZ, [UR9+0x48], UR6 ;  /* 0x00004806093f75b2 */ /* 0x0000220008000100 */
[----:B------:R-:W-:Y:S01]  /*03e0*/  NOP ;  /* 0x0000000000007918 */ /* 0x000fe20000000000 */
.L_x_2:
[----:B------:R-:W-:Y:S01]  /*03f0*/  SHF.R.S32.HI R3, RZ, 0x1f, R4 ;  /* 0x0000001fff037819 */ /* 0x000fe20000011404 */
[----:B------:R-:W5:Y:S01]  /*0400*/  SHFL.IDX PT, R0, R0, RZ, 0x1f ;  /* 0x00001fff00007589 */ /* 0x000f6200000e0000 */
[----:B0-----:R-:W0:Y:S01]  /*0410*/  S2UR UR9, SR_CTAID.X ;  /* 0x00000000000979c3 */ /* 0x001e220000002500 */
[----:B------:R-:W-:Y:S02]  /*0420*/  ELECT P0, URZ, PT ;  /* 0x00000000003f782f */ /* 0x000fe40003800000 */
[----:B------:R-:W-:Y:S01]  /*0430*/  LEA.HI R3, R3, R4, RZ, 0x7 ;  /* 0x0000000403037211 */ /* 0x000fe200078f38ff */
[----:B------:R-:W-:Y:S01]  /*0440*/  ULDC UR4, c[0x0][0x150] ;  /* 0x0000540000047ab9 */ /* 0x000fe20000000800 */
[----:B------:R-:W-:Y:S01]  /*0450*/  SHF.R.S32.HI R9, RZ, 0x1f, R2 ;  /* 0x0000001fff097819 */ /* 0x000fe20000011402 */
[----:B------:R-:W-:Y:S01]  /*0460*/  NOP ;  /* 0x0000000000007918 */ /* 0x000fe20000000000 */
[----:B------:R-:W-:Y:S01]  /*0470*/  LOP3.LUT R3, R3, 0xffffff80, RZ, 0xc0, !PT ;  /* 0xffffff8003037812 */ /* 0x000fe200078ec0ff */
[----:B------:R-:W-:Y:S01]  /*0480*/  NOP ;  /* 0x0000000000007918 */ /* 0x000fe20000000000 */
[----:B------:R-:W-:Y:S01]  /*0490*/  LEA.HI R9, R9, R2, RZ, 0x2 ;  /* 0x0000000209097211 */ /* 0x000fe200078f10ff */
[----:B------:R-:W1:Y:S02]  /*04a0*/  LDC R8, c[0x0][0x144] ;  /* 0x00005100ff087b82 */ /* 0x000e640000000800 */
[----:B------:R-:W-:Y:S01]  /*04b0*/  IMAD.IADD R3, R4, 0x1, -R3 ;  /* 0x0000000104037824 */ /* 0x000fe200078e0a03 */
[----:B------:R-:W-:Y:S01]  /*04c0*/  LOP3.LUT R9, R9, 0x3ffffffc, RZ, 0xc0, !PT ;  /* 0x3ffffffc09097812 */ /* 0x000fe200078ec0ff */
[----:B------:R-:W2:Y:S03]  /*04d0*/  S2R R4, SR_CTAID.Y ;  /* 0x0000000000047919 */ /* 0x000ea60000002600 */
[----:B------:R-:W-:Y:S01]  /*04e0*/  SHF.R.S32.HI R6, RZ, 0x1f, R3 ;  /* 0x0000001fff067819 */ /* 0x000fe20000011403 */
[----:B------:R-:W-:Y:S01]  /*04f0*/  IMAD.IADD R2, R2, 0x1, -R9 ;  /* 0x0000000102027824 */ /* 0x000fe200078e0a09 */
[----:B------:R-:W3:Y:S02]  /*0500*/  LDC R13, c[0x0][0x148] ;  /* 0x00005200ff0d7b82 */ /* 0x000ee40000000800 */
[----:B------:R-:W-:-:S02]  /*0510*/  LEA.HI R6, R6, R3, RZ, 0x3 ;  /* 0x0000000306067211 */ /* 0x000fc400078f18ff */
[----:B-----5:R-:W-:Y:S02]  /*0520*/  ISETP.NE.OR P0, PT, R0, RZ, !P0 ;  /* 0x000000ff0000720c */ /* 0x020fe40004705670 */
[--C-:B------:R-:W-:Y:S02]  /*0530*/  SHF.R.S32.HI R0, RZ, 0x3, R6.reuse ;  /* 0x00000003ff007819 */ /* 0x100fe40000011406 */
[----:B------:R-:W-:Y:S02]  /*0540*/  SHF.R.S32.HI R7, RZ, 0x1f, R6 ;  /* 0x0000001fff077819 */ /* 0x000fe40000011406 */
[----:B0-----:R-:W-:Y:S02]  /*0550*/  I2FP.F32.U32 R6, UR9 ;  /* 0x0000000900067c45 */ /* 0x001fe40008201000 */
[----:B------:R-:W-:-:S03]  /*0560*/  LEA.HI R7, R7, R0, RZ, 0x2 ;  /* 0x0000000007077211 */ /* 0x000fc600078f10ff */
[----:B------:R-:W-:Y:S01]  /*0570*/  FMUL R6, R6, UR4 ;  /* 0x0000000406067c20 */ /* 0x000fe20008400000 */
[----:B------:R-:W-:Y:S01]  /*0580*/  LOP3.LUT R7, R7, 0xfffffffc, RZ, 0xc0, !PT ;  /* 0xfffffffc07077812 */ /* 0x000fe200078ec0ff */
[----:B------:R-:W-:Y:S01]  /*0590*/  VOTEU.ALL UP0, P0 ;  /* 0x00000000003f7886 */ /* 0x000fe20000000000 */
[----:B------:R-:W-:Y:S01]  /*05a0*/  ULDC UR4, c[0x0][0x154] ;  /* 0x0000550000047ab9 */ /* 0x000fe20000000800 */
[----:B------:R-:W-:Y:S02]  /*05b0*/  VOTEU.ALL UP1, P0 ;  /* 0x00000000003f7886 */ /* 0x000fe40000020000 */
[----:B------:R-:W0:Y:S01]  /*05c0*/  F2I.U32.TRUNC.NTZ R6, R6 ;  /* 0x0000000600067305 */ /* 0x000e22000020f000 */
[----:B------:R-:W-:Y:S01]  /*05d0*/  IMAD.IADD R7, R0, 0x1, -R7 ;  /* 0x0000000100077824 */ /* 0x000fe200078e0a07 */
[----:B------:R-:W5:Y:S01]  /*05e0*/  @!UP0 S2UR UR7, SR_CgaCtaId ;  /* 0x00000000000789c3 */ /* 0x000f620000008800 */
[----:B------:R-:W-:Y:S02]  /*05f0*/  @!UP0 UMOV UR6, 0x400 ;  /* 0x0000040000068882 */ /* 0x000fe40000000000 */
[----:B------:R-:W-:Y:S01]  /*0600*/  IMAD R2, R2, 0x4, R7 ;  /* 0x0000000402027824 */ /* 0x000fe200078e0207 */
[----:B--2---:R-:W-:-:S04]  /*0610*/  I2FP.F32.U32 R9, R4 ;  /* 0x0000000400097245 */ /* 0x004fc80000201000 */
[----:B------:R-:W-:Y:S01]  /*0620*/  LEA.HI R0, R2, R2, RZ, 0x1 ;  /* 0x0000000202007211 */ /* 0x000fe200078f08ff */
[----:B------:R-:W-:Y:S01]  /*0630*/  FMUL R9, R9, UR4 ;  /* 0x0000000409097c20 */ /* 0x000fe20008400000 */
[----:B------:R-:W-:Y:S02]  /*0640*/  UMOV UR4, 0x20 ;  /* 0x0000002000047882 */ /* 0x000fe40000000000 */
[----:B------:R-:W-:Y:S01]  /*0650*/  LOP3.LUT R7, R0, 0xfffffffe, RZ, 0xc0, !PT ;  /* 0xfffffffe00077812 */ /* 0x000fe200078ec0ff */
[----:B0-----:R-:W-:Y:S01]  /*0660*/  IMAD.MOV R11, RZ, RZ, -R6 ;  /* 0x000000ffff0b7224 */ /* 0x001fe200078e0a06 */
[----:B------:R-:W-:-:S04]  /*0670*/  @!UP0 UIADD3 UR4, -UR4, 0x100000, URZ ;  /* 0x0010000004048890 */ /* 0x000fc8000fffe13f */
[----:B------:R-:W-:Y:S02]  /*0680*/  @!UP0 USHF.L.U32 UR5, UR4, 0xb, URZ ;  /* 0x0000000b04058899 */ /* 0x000fe4000800063f */
[----:B------:R-:W-:Y:S01]  /*0690*/  @!UP0 USHF.L.U32 UR4, UR4, 0x1, URZ ;  /* 0x0000000104048899 */ /* 0x000fe2000800063f */
[----:B------:R-:W0:Y:S01]  /*06a0*/  F2I.U32.TRUNC.NTZ R9, R9 ;  /* 0x0000000900097305 */ /* 0x000e22000020f000 */
[----:B------:R-:W2:Y:S01]  /*06b0*/  LDC R6, c[0x0][0x140] ;  /* 0x00005000ff067b82 */ /* 0x000ea20000000800 */
[----:B-1----:R-:W-:Y:S02]  /*06c0*/  IMAD R0, R8, R11, UR9 ;  /* 0x0000000908007e24 */ /* 0x002fe4000f8e020b */
[----:B------:R-:W-:-:S05]  /*06d0*/  IMAD.IADD R7, R2, 0x1, -R7 ;  /* 0x0000000102077824 */ /* 0x000fca00078e0a07 */
[----:B------:R-:W-:Y:S01]  /*06e0*/  ISETP.NE.AND P2, PT, R7, R0, PT ;  /* 0x000000000700720c */ /* 0x000fe20003f45270 */
[C---:B------:R-:W-:Y:S01]  /*06f0*/  IMAD.SHL.U32 R7, R2.reuse, 0x4, RZ ;  /* 0x0000000402077824 */ /* 0x040fe200078e00ff */
[----:B-----5:R-:W-:Y:S01]  /*0700*/  @!UP0 ULEA UR6, UR7, UR6, 0x18 ;  /* 0x0000000607068291 */ /* 0x020fe2000f8ec03f */
[----:B------:R-:W-:Y:S01]  /*0710*/  VOTEU.ALL UP0, P0 ;  /* 0x00000000003f7886 */ /* 0x000fe20000000000 */
[----:B------:R-:W-:Y:S01]  /*0720*/  LOP3.LUT P0, RZ, R3, 0x7, RZ, 0xc0, !PT ;  /* 0x0000000703ff7812 */ /* 0x000fe2000780c0ff */
[----:B0-----:R-:W-:Y:S01]  /*0730*/  IMAD.MOV R14, RZ, RZ, -R9 ;  /* 0x000000ffff0e7224 */ /* 0x001fe200078e0a09 */
[----:B------:R-:W-:-:S03]  /*0740*/  LOP3.LUT R10, R2, 0xc, R7, 0x78, !PT ;  /* 0x0000000c020a7812 */ /* 0x000fc600078e7807 */
[----:B---3--:R-:W-:Y:S01]  /*0750*/  IMAD R7, R13, R14, R4 ;  /* 0x0000000e0d077224 */ /* 0x008fe200078e0204 */
[C---:B------:R-:W-:Y:S01]  /*0760*/  ISETP.LT.U32.AND P0, PT, R10.reuse, 0x2, !P0 ;  /* 0x000000020a00780c */ /* 0x040fe20004701070 */
[----:B------:R0:W-:Y:S02]  /*0770*/  STL [R1+0x784], R10 ;  /* 0x0007840a01007387 */ /* 0x0001e40000100800 */
[----:B------:R-:W-:Y:S02]  /*0780*/  @P2 LEA.HI R2, R10, R10, RZ, 0x1 ;  /* 0x0000000a0a022211 */ /* 0x000fe400078f08ff */
[----:B------:R-:W1:Y:S02]  /*0790*/  FENCE.VIEW.ASYNC.S ;  /* 0x00000000000073c6 */ /* 0x000e640000000000 */
[----:B-1----:R0:W1:Y:S01]  /*07a0*/  @!UP0 SYNCS.EXCH.64 URZ, [UR6+0x60], UR4 ;  /* 0x00006004063f85b2 */ /* 0x0020620008000100 */
[----:B------:R-:W-:Y:S02]  /*07b0*/  SEL R3, RZ, 0x1, !P0 ;  /* 0x00000001ff037807 */ /* 0x000fe40004000000 */
[----:B------:R-:W-:-:S02]  /*07c0*/  @P2 SHF.R.S32.HI R2, RZ, 0x1, R2 ;  /* 0x00000001ff022819 */ /* 0x000fc40000011402 */
[----:B--2---:R-:W-:Y:S02]  /*07d0*/  ISETP.EQ.U32.AND P4, PT, R6, 0x1, PT ;  /* 0x000000010600780c */ /* 0x004fe40003f82070 */
[----:B------:R-:W-:Y:S01]  /*07e0*/  @P2 ISETP.NE.AND P3, PT, R2, R7, PT ;  /* 0x000000070200220c */ /* 0x000fe20003f65270 */
[----:B------:R-:W-:-:S03]  /*07f0*/  IMAD.MOV.U32 R2, RZ, RZ, 0x1 ;  /* 0x00000001ff027424 */ /* 0x000fc600078e00ff */
[----:B------:R-:W-:-:S04]  /*0800*/  @P2 SEL R2, RZ, 0x1, P3 ;  /* 0x00000001ff022807 */ /* 0x000fc80001800000 */
[----:B------:R-:W-:Y:S01]  /*0810*/  LOP3.LUT R2, R2, R3, RZ, 0xc0, !PT ;  /* 0x0000000302027212 */ /* 0x000fe200078ec0ff */
[----:B------:R0:W2:Y:S01]  /*0820*/  @!UP1 SYNCS.EXCH.64 URZ, [UR6+0x68], UR4 ;  /* 0x00006804063f95b2 */ /* 0x0000a20008000100 */
[----:B------:R-:W-:-:S03]  /*0830*/  NOP ;  /* 0x0000000000007918 */ /* 0x000fc60000000000 */
[----:B------:R0:W-:Y:S01]  /*0840*/  STL [R1+0x77c], R2 ;  /* 0x00077c0201007387 */ /* 0x0001e20000100800 */
[----:B-1----:R-:W-:Y:S05]  /*0850*/  @!P4 BRA `(.L_x_3) ;  /* 0x000000000008c947 */ /* 0x002fea0003800000 */
[----:B--2-4-:R-:W-:Y:S01]  /*0860*/  UCGABAR_ARV ;  /* 0x00000000000079c7 */ /* 0x014fe20008000000 */
[----:B------:R-:W-:Y:S05]  /*0870*/  BRA `(.L_x_4) ;  /* 0x0000000000047947 */ /* 0x000fea0003800000 */
.L_x_3:
[----:B--2-4-:R-:W-:Y:S01]  /*0880*/  NOP ;  /* 0x0000000000007918 */ /* 0x014fe20000000000 */
.L_x_4:
[----:B------:R-:W1:Y:S01]  /*0890*/  LDC R3, c[0x0][0x65c] ;  /* 0x00019700ff037b82 */ /* 0x000e620000000800 */
[----:B------:R-:W-:Y:S01]  /*08a0*/  IMAD.U32 R6, RZ, RZ, UR9 ;  /* 0x00000009ff067e24 */ /* 0x000fe2000f8e00ff */
[----:B0-----:R-:W-:Y:S01]  /*08b0*/  LOP3.LUT R2, R2, 0xfff7ffff, RZ, 0xc0, !PT ;  /* 0xfff7ffff02027812 */ /* 0x001fe200078ec0ff */
[----:B------:R-:W-:Y:S01]  /*08c0*/  IMAD.MOV.U32 R7, RZ, RZ, RZ ;  /* 0x000000ffff077224 */ /* 0x000fe200078e00ff */
[----:B-1----:R-:W-:-:S13]  /*08d0*/  ISETP.NE.AND P2, PT, R3, 0x1, PT ;  /* 0x000000010300780c */ /* 0x002fda0003f45270 */
[----:B------:R-:W0:Y:S01]  /*08e0*/  @P2 LDC R9, c[0x0][0x10] ;  /* 0x00000400ff092b82 */ /* 0x000e220000000800 */
[----:B------:R-:W-:Y:S01]  /*08f0*/  @P2 IMAD.MOV.U32 R5, RZ, RZ, RZ ;  /* 0x000000ffff052224 */ /* 0x000fe200078e00ff */
[----:B------:R-:W-:Y:S01]  /*0900*/  @P2 LOP3.LUT R2, R2, 0x80000, RZ, 0xfc, !PT ;  /* 0x0008000002022812 */ /* 0x000fe200078efcff */
[----:B------:R-:W-:-:S05]  /*0910*/  @P2 IMAD.MOV.U32 R11, RZ, RZ, RZ ;  /* 0x000000ffff0b2224 */ /* 0x000fca00078e00ff */
[----:B------:R-:W1:Y:S01]  /*0920*/  @!P2 LDC R3, c[0x0][0xc] ;  /* 0x00000300ff03ab82 */ /* 0x000e620000000800 */
[----:B0-----:R-:W-:-:S04]  /*0930*/  @P2 IMAD.WIDE.U32 R8, R9, UR9, R4 ;  /* 0x0000000909082c25 */ /* 0x001fc8000f8e0004 */
[----:B------:R-:W-:Y:S02]  /*0940*/  @P2 IMAD.MOV.U32 R21, RZ, RZ, R8 ;  /* 0x000000ffff152224 */ /* 0x000fe400078e0008 */
[----:B------:R-:W-:Y:S02]  /*0950*/  @P2 IMAD.IADD R25, R9, 0x1, R11 ;  /* 0x0000000109192824 */ /* 0x000fe400078e020b */
[----:B-1----:R-:W-:-:S04]  /*0960*/  @!P2 IMAD.WIDE.U32 R6, R4, R3, R6 ;  /* 0x000000030406a225 */ /* 0x002fc800078e0006 */
[----:B------:R-:W-:Y:S02]  /*0970*/  @!P2 IMAD.MOV.U32 R21, RZ, RZ, R6 ;  /* 0x000000ffff15a224 */ /* 0x000fe400078e0006 */
[----:B------:R-:W-:-:S03]  /*0980*/  @!P2 IMAD.MOV.U32 R25, RZ, RZ, R7 ;  /* 0x000000ffff19a224 */ /* 0x000fc600078e0007 */
[----:B------:R0:W-:Y:S04]  /*0990*/  STL [R1+0x790], R21 ;  /* 0x0007901501007387 */ /* 0x0001e80000100800 */
[----:B------:R0:W-:Y:S01]  /*09a0*/  STL [R1+0x78c], R25 ;  /* 0x00078c1901007387 */ /* 0x0001e20000100800 */
[----:B------:R-:W-:Y:S05]  /*09b0*/  @!P4 BRA `(.L_x_5) ;  /* 0x00000000000cc947 */ /* 0x000fea0003800000 */
[----:B------:R-:W-:Y:S01]  /*09c0*/  UCGABAR_WAIT ;  /* 0x0000000000007dc7 */ /* 0x000fe20008000000 */
[----:B------:R-:W-:Y:S01]  /*09d0*/  CCTL.IVALL ;  /* 0x00000000ff00798f */ /* 0x000fe20002000000 */
[----:B------:R-:W-:Y:S05]  /*09e0*/  BRA `(.L_x_6) ;  /* 0x0000000000047947 */ /* 0x000fea0003800000 */
.L_x_5:
[----:B------:R-:W-:Y:S06]  /*09f0*/  BAR.SYNC.DEFER_BLOCKING 0x0 ;  /* 0x0000000000007b1d */ /* 0x000fec0000010000 */
.L_x_6:
[----:B------:R-:W-:Y:S05]  /*0a00*/  @!P1 BRA `(.L_x_7) ;  /* 0x0000046800889947 */ /* 0x000fea0003800000 */
[----:B------:R-:W-:-:S06]  /*0a10*/  UISETP.GT.U32.AND UP0, UPT, UR10, 0x1, UPT ;  /* 0x000000010a00788c */ /* 0x000fcc000bf04070 */
[----:B------:R-:W-:-:S13]  /*0a20*/  PLOP3.LUT P0, PT, PT, PT, UP0, 0x80, 0x0 ;  /* 0x000000000000781c */ /* 0x000fda0003f0f008 */
[----:B------:R-:W-:Y:S05]  /*0a30*/  @P0 EXIT ;  /* 0x000000000000094d */ /* 0x000fea0003800000 */
[----:B------:R-:W-:Y:S01]  /*0a40*/  IMAD.MOV.U32 R6, RZ, RZ, -0x1 ;  /* 0xffffffffff067424 */ /* 0x000fe200078e00ff */
[----:B------:R-:W-:Y:S01]  /*0a50*/  ULDC.64 UR4, c[0x0][0x650] ;  /* 0x0001940000047ab9 */ /* 0x000fe20000000a00 */
[----:B------:R-:W-:Y:S01]  /*0a60*/  IMAD.MOV.U32 R7, RZ, RZ, -0x1 ;  /* 0xffffffffff077424 */ /* 0x000fe200078e00ff */
[----:B------:R-:W-:Y:S01]  /*0a70*/  ISETP.GE.U32.AND P0, PT, R21, UR4, PT ;  /* 0x0000000415007c0c */ /* 0x000fe2000bf06070 */
[----:B------:R-:W-:Y:S01]  /*0a80*/  UMOV UR4, 0xffffffff ;  /* 0xffffffff00047882 */ /* 0x000fe20000000000 */
[----:B------:R1:W-:Y:S01]  /*0a90*/  STL [R1+0x774], R6 ;  /* 0x0007740601007387 */ /* 0x0003e20000100800 */
[----:B------:R-:W-:Y:S02]  /*0aa0*/  PRMT R3, RZ, 0x7610, R3 ;  /* 0x00007610ff037816 */ /* 0x000fe40000000003 */
[----:B------:R-:W-:Y:S01]  /*0ab0*/  ISETP.GE.U32.AND.EX P0, PT, R25, UR5, PT, P0 ;  /* 0x0000000519007c0c */ /* 0x000fe2000bf06100 */
[----:B------:R2:W-:Y:S01]  /*0ac0*/  STL [R1+0x778], R7 ;  /* 0x0007780701007387 */ /* 0x0005e20000100800 */
[----:B-1----:R-:W-:-:S05]  /*0ad0*/  IMAD.U32 R6, RZ, RZ, UR4 ;  /* 0x00000004ff067e24 */ /* 0x002fca000f8e00ff */
[----:B------:R2:W-:Y:S06]  /*0ae0*/  STL [R1+0x770], R6 ;  /* 0x0007700601007387 */ /* 0x0005ec0000100800 */
[----:B------:R-:W-:Y:S05]  /*0af0*/  @P0 BRA `(.L_x_8) ;  /* 0x0000000400440947 */ /* 0x000fea0003800000 */
[----:B------:R-:W1:Y:S01]  /*0b00*/  LDC.64 R16, c[0x0][0x628] ;  /* 0x00018a00ff107b82 */ /* 0x000e620000000a00 */
[----:B--2---:R-:W-:Y:S02]  /*0b10*/  IMAD.MOV.U32 R6, RZ, RZ, R21 ;  /* 0x000000ffff067224 */ /* 0x004fe400078e0015 */
[----:B------:R-:W-:-:S05]  /*0b20*/  IMAD.MOV.U32 R7, RZ, RZ, R25 ;  /* 0x000000ffff077224 */ /* 0x000fca00078e0019 */
[----:B------:R-:W2:Y:S08]  /*0b30*/  LDC R12, c[0x0][0x630] ;  /* 0x00018c00ff0c7b82 */ /* 0x000eb00000000800 */
[----:B------:R-:W3:Y:S01]  /*0b40*/  LDC.64 R18, c[0x0][0x620] ;  /* 0x00018800ff127b82 */ /* 0x000ee20000000a00 */
[----:B-1----:R-:W-:-:S04]  /*0b50*/  ISETP.NE.U32.AND P0, PT, R16, RZ, PT ;  /* 0x000000ff1000720c */ /* 0x002fc80003f05070 */
[----:B------:R-:W-:-:S13]  /*0b60*/  ISETP.NE.AND.EX P0, PT, R17, RZ, PT, P0 ;  /* 0x000000ff1100720c */ /* 0x000fda0003f05300 */
[----:B--23--:R-:W-:Y:S05]  /*0b70*/  @!P0 BRA `(.L_x_9) ;  /* 0x0000000000288947 */ /* 0x00cfea0003800000 */
[----:B------:R-:W1:Y:S02]  /*0b80*/  LDC R3, c[0x0][0x634] ;  /* 0x00018d00ff037b82 */ /* 0x000e640000000800 */
[----:B-1----:R-:W-:-:S05]  /*0b90*/  IADD3 R3, P0, R21, R3, RZ ;  /* 0x0000000315037210 */ /* 0x002fca0007f1e0ff */
[----:B------:R-:W-:-:S04]  /*0ba0*/  IMAD.X R15, RZ, RZ, R25, P0 ;  /* 0x000000ffff0f7224 */ /* 0x000fc800000e0619 */
[----:B------:R-:W-:-:S04]  /*0bb0*/  IMAD.WIDE.U32 R6, R15, R16, RZ ;  /* 0x000000100f067225 */ /* 0x000fc800078e00ff */
[----:B------:R-:W-:-:S04]  /*0bc0*/  IMAD.WIDE.U32 R8, P0, R3, R17, R6 ;  /* 0x0000001103087225 */ /* 0x000fc80007800006 */
[----:B------:R-:W-:-:S04]  /*0bd0*/  IMAD.WIDE.U32 R6, R3, R16, RZ ;  /* 0x0000001003067225 */ /* 0x000fc800078e00ff */
[----:B------:R-:W-:Y:S01]  /*0be0*/  IMAD.X R11, RZ, RZ, RZ, P0 ;  /* 0x000000ffff0b7224 */ /* 0x000fe200000e06ff */
[----:B------:R-:W-:Y:S01]  /*0bf0*/  IADD3 RZ, P0, R7, R8, RZ ;  /* 0x0000000807ff7210 */ /* 0x000fe20007f1e0ff */
[----:B------:R-:W-:-:S04]  /*0c00*/  IMAD.MOV.U32 R10, RZ, RZ, R9 ;  /* 0x000000ffff0a7224 */ /* 0x000fc800078e0009 */
[----:B------:R-:W-:-:S08]  /*0c10*/  IMAD.WIDE.U32.X R6, R15, R17, R10, P0 ;  /* 0x000000110f067225 */ /* 0x000fd000000e040a */
.L_x_9:
[----:B------:R-:W1:Y:S01]  /*0c20*/  LDC.64 R22, c[0x0][0x640] ;  /* 0x00019000ff167b82 */ /* 0x000e620000000a00 */
[-C--:B------:R-:W-:Y:S01]  /*0c30*/  SHF.R.U64 R24, R6, R12.reuse, R7 ;  /* 0x0000000c06187219 */ /* 0x080fe20000001207 */
[----:B------:R-:W-:Y:S01]  /*0c40*/  IMAD.MOV.U32 R6, RZ, RZ, R21 ;  /* 0x000000ffff067224 */ /* 0x000fe200078e0015 */
[----:B------:R-:W-:Y:S01]  /*0c50*/  SHF.R.U32.HI R3, RZ, R12, R7 ;  /* 0x0000000cff037219 */ /* 0x000fe20000011607 */
[----:B------:R-:W-:Y:S01]  /*0c60*/  IMAD.MOV.U32 R7, RZ, RZ, R25 ;  /* 0x000000ffff077224 */ /* 0x000fe200078e0019 */
[----:B------:R-:W-:Y:S01]  /*0c70*/  IADD3 R5, P0, RZ, -R24, RZ ;  /* 0x80000018ff057210 */ /* 0x000fe20007f1e0ff */
[----:B0-----:R-:W-:Y:S02]  /*0c80*/  IMAD R25, R13, R14, R4 ;  /* 0x0000000e0d197224 */ /* 0x001fe400078e0204 */
[----:B------:R-:W0:Y:S01]  /*0c90*/  LDC R10, c[0x0][0x618] ;  /* 0x00018600ff0a7b82 */ /* 0x000e220000000800 */
[----:B------:R-:W-:Y:S02]  /*0ca0*/  IMAD.MOV.U32 R13, RZ, RZ, 0x1 ;  /* 0x00000001ff0d7424 */ /* 0x000fe400078e00ff */
[----:B------:R-:W-:-:S02]  /*0cb0*/  IMAD.X R3, RZ, RZ, ~R3, P0 ;  /* 0x000000ffff037224 */ /* 0x000fc400000e0e03 */
[----:B------:R-:W-:-:S03]  /*0cc0*/  IMAD.WIDE.U32 R6, R5, R18, R6 ;  /* 0x0000001205067225 */ /* 0x000fc600078e0006 */
[----:B------:R-:W2:Y:S01]  /*0cd0*/  LDC R16, c[0x0][0x608] ;  /* 0x00018200ff107b82 */ /* 0x000ea20000000800 */
[----:B------:R-:W-:Y:S02]  /*0ce0*/  IMAD R8, R3, R18, RZ ;  /* 0x0000001203087224 */ /* 0x000fe400078e02ff */
[----:B------:R-:W-:Y:S02]  /*0cf0*/  IMAD.MOV.U32 R3, RZ, RZ, -0x1 ;  /* 0xffffffffff037424 */ /* 0x000fe400078e00ff */
[----:B------:R-:W-:-:S03]  /*0d00*/  IMAD R5, R5, R19, R8 ;  /* 0x0000001305057224 */ /* 0x000fc600078e0208 */
[----:B------:R-:W3:Y:S01]  /*0d10*/  LDC R20, c[0x0][0x658] ;  /* 0x00019600ff147b82 */ /* 0x000ee20000000800 */
[----:B------:R-:W-:Y:S01]  /*0d20*/  IMAD.IADD R5, R7, 0x1, R5 ;  /* 0x0000000107057824 */ /* 0x000fe200078e0205 */
[----:B-1----:R-:W-:-:S04]  /*0d30*/  ISETP.NE.U32.AND P0, PT, R22, RZ, PT ;  /* 0x000000ff1600720c */ /* 0x002fc80003f05070 */
[----:B------:R-:W-:Y:S02]  /*0d40*/  ISETP.NE.AND.EX P0, PT, R23, RZ, PT, P0 ;  /* 0x000000ff1700720c */ /* 0x000fe40003f05300 */
[----:B------:R-:W1:Y:S01]  /*0d50*/  LDC R18, c[0x0][0x600] ;  /* 0x00018000ff127b82 */ /* 0x000e620000000800 */
[-CC-:B0-----:R-:W-:Y:S02]  /*0d60*/  SHF.R.U64 R12, R6, R10.reuse, R5.reuse ;  /* 0x0000000a060c7219 */ /* 0x181fe40000001205 */
[----:B------:R-:W-:-:S05]  /*0d70*/  SHF.R.U32.HI R5, RZ, R10, R5 ;  /* 0x0000000aff057219 */ /* 0x000fca0000011605 */
[----:B------:R-:W0:Y:S01]  /*0d80*/  LDC R15, c[0x0][0x648] ;  /* 0x00019200ff0f7b82 */ /* 0x000e220000000800 */
[-CC-:B--2---:R-:W-:Y:S02]  /*0d90*/  SHF.R.U64 R21, R12, R16.reuse, R5.reuse ;  /* 0x000000100c157219 */ /* 0x184fe40000001205 */
[----:B------:R-:W-:-:S05]  /*0da0*/  SHF.R.U32.HI R5, RZ, R16, R5 ;  /* 0x00000010ff057219 */ /* 0x000fca0000011605 */
[----:B------:R-:W2:Y:S01]  /*0db0*/  LDC R17, c[0x0][0x638] ;  /* 0x00018e00ff117b82 */ /* 0x000ea20000000800 */
[-CC-:B---3--:R-:W-:Y:S02]  /*0dc0*/  SHF.R.U64 R14, R21, R20.reuse, R5.reuse ;  /* 0x00000014150e7219 */ /* 0x188fe40000001205 */
[-C--:B------:R-:W-:Y:S02]  /*0dd0*/  SHF.L.U32 R3, R3, R20.reuse, RZ ;  /* 0x0000001403037219 */ /* 0x080fe400000006ff */
[----:B------:R-:W-:Y:S01]  /*0de0*/  SHF.R.U32.HI R5, RZ, R20, R5 ;  /* 0x00000014ff057219 */ /* 0x000fe20000011605 */
[----:B------:R-:W-:Y:S01]  /*0df0*/  IMAD.MOV.U32 R4, RZ, RZ, R14 ;  /* 0x000000ffff047224 */ /* 0x000fe200078e000e */
[----:B------:R-:W-:Y:S01]  /*0e00*/  LOP3.LUT R10, RZ, R3, RZ, 0x33, !PT ;  /* 0x00000003ff0a7212 */ /* 0x000fe200078e33ff */
[----:B------:R-:W3:Y:S01]  /*0e10*/  LDC R19, c[0x0][0x610] ;  /* 0x00018400ff137b82 */ /* 0x000ee20000000800 */
[----:B------:R-:W-:Y:S05]  /*0e20*/  @!P0 BRA `(.L_x_10) ;  /* 0x0000000000288947 */ /* 0x000fea0003800000 */
[----:B------:R-:W4:Y:S02]  /*0e30*/  LDC R3, c[0x0][0x64c] ;  /* 0x00019300ff037b82 */ /* 0x000f240000000800 */
[----:B----4-:R-:W-:-:S05]  /*0e40*/  IADD3 R3, P0, R14, R3, RZ ;  /* 0x000000030e037210 */ /* 0x010fca0007f1e0ff */
        /* <DEDUP_REMOVED lines=8> */
.L_x_10:
[----:B0-----:R-:W-:Y:S01]  /*0ed0*/  SHF.R.U64 R4, R4, R15, R5 ;  /* 0x0000000f04047219 */ /* 0x001fe20000001205 */
[----:B-1----:R-:W-:Y:S01]  /*0ee0*/  VIADD R5, R18, 0xffffffff ;  /* 0xffffffff12057836 */ /* 0x002fe20000000000 */
[----:B------:R-:W-:Y:S02]  /*0ef0*/  SHF.L.U32 R3, R13, R20, RZ ;  /* 0x000000140d037219 */ /* 0x000fe400000006ff */
[----:B------:R-:W-:Y:S01]  /*0f00*/  LOP3.LUT R10, R21, R10, RZ, 0xc0, !PT ;  /* 0x0000000a150a7212 */ /* 0x000fe200078ec0ff */
[----:B------:R-:W-:Y:S01]  /*0f10*/  IMAD.MOV R6, RZ, RZ, -R4 ;  /* 0x000000ffff067224 */ /* 0x000fe200078e0a04 */
[----:B------:R-:W-:Y:S02]  /*0f20*/  R2UR UR4, R24 ;  /* 0x00000000180472ca */ /* 0x000fe400000e0000 */
[----:B------:R-:W-:Y:S01]  /*0f30*/  LOP3.LUT R12, R12, R5, RZ, 0xc0, !PT ;  /* 0x000000050c0c7212 */ /* 0x000fe200078ec0ff */
[----:B------:R-:W-:Y:S01]  /*0f40*/  IMAD R5, R3, R4, R10 ;  /* 0x0000000403057224 */ /* 0x000fe200078e020a */
[----:B------:R-:W-:Y:S01]  /*0f50*/  SEL R0, R0, R25, !P2 ;  /* 0x0000001900007207 */ /* 0x000fe20005000000 */
[----:B--2---:R-:W-:-:S02]  /*0f60*/  IMAD R3, R6, R17, R14 ;  /* 0x0000001106037224 */ /* 0x004fc400078e020e */
[----:B------:R-:W-:Y:S02]  /*0f70*/  IMAD.MOV.U32 R4, RZ, RZ, 0x1 ;  /* 0x00000001ff047424 */ /* 0x000fe400078e00ff */
[----:B---3--:R-:W-:Y:S02]  /*0f80*/  IMAD R0, R5, R19, R0 ;  /* 0x0000001305007224 */ /* 0x008fe400078e0200 */
[----:B------:R-:W-:Y:S02]  /*0f90*/  IMAD R3, R3, R18, R12 ;  /* 0x0000001203037224 */ /* 0x000fe400078e020c */
[----:B------:R-:W-:-:S03]  /*0fa0*/  IMAD.U32 R6, RZ, RZ, UR4 ;  /* 0x00000004ff067e24 */ /* 0x000fc6000f8e00ff */
[----:B------:R-:W-:Y:S02]  /*0fb0*/  SEL R5, R3, R0, !P2 ;  /* 0x0000000003057207 */ /* 0x000fe40005000000 */
[----:B------:R-:W-:Y:S01]  /*0fc0*/  SEL R0, R0, R3, !P2 ;  /* 0x0000000300007207 */ /* 0x000fe20005000000 */
[----:B------:R1:W-:Y:S01]  /*0fd0*/  STL [R1+0x770], R6 ;  /* 0x0007700601007387 */ /* 0x0003e20000100800 */
[----:B------:R-:W-:-:S03]  /*0fe0*/  PRMT R3, R4, 0x7610, R3 ;  /* 0x0000761004037816 */ /* 0x000fc60000000003 */
[----:B------:R1:W-:Y:S04]  /*0ff0*/  STL [R1+0x778], R5 ;  /* 0x0007780501007387 */ /* 0x0003e80000100800 */
[----:B------:R1:W-:Y:S02]  /*1000*/  STL [R1+0x774], R0 ;  /* 0x0007740001007387 */ /* 0x0003e40000100800 */
.L_x_8:
[----:B------:R-:W-:-:S08]  /*1010*/  NOP ;  /* 0x0000000000007918 */ /* 0x000fd00000000000 */
[----:B------:R-:W3:Y:S02]  /*1020*/  USETMAXREG.TRY_ALLOC.CTAPOOL UP0, 0xf0 ;  /* 0x000000f0000079c8 */ /* 0x000ee40008000600 */
[----:B---3--:R-:W-:-:S13]  /*1030*/  PLOP3.LUT P0, PT, PT, PT, UP0, 0x80, 0x0 ;  /* 0x000000000000781c */ /* 0x008fda0003f0f008 */
[----:B------:R-:W-:Y:S05]  /*1040*/  @!P0 BRA `(.L_x_8) ;  /* 0xfffffffc00f08947 */ /* 0x000fea000383ffff */
[----:B------:R-:W-:Y:S01]  /*1050*/  ULDC.64 UR4, c[0x0][0x598] ;  /* 0x0001660000047ab9 */ /* 0x000fe20000000a00 */
[----:B------:R-:W-:Y:S01]  /*1060*/  ULDC.64 UR54, c[0x0][0x208] ;  /* 0x0000820000367ab9 */ /* 0x000fe20000000a00 */
[----:B------:R-:W-:-:S04]  /*1070*/  ISETP.NE.U32.AND P0, PT, RZ, UR4, PT ;  /* 0x00000004ff007c0c */ /* 0x000fc8000bf05070 */
[----:B------:R-:W-:-:S13]  /*1080*/  ISETP.NE.AND.EX P0, PT, RZ, UR5, PT, P0 ;  /* 0x00000005ff007c0c */ /* 0x000fda000bf05300 */
[----:B------:R-:W-:Y:S05]  /*1090*/  @!P0 BRA `(.L_x_11) ;  /* 0x0000000000208947 */ /* 0x000fea0003800000 */
[----:B-1----:R-:W1:Y:S02]  /*10a0*/  LDC.64 R4, c[0x0][0x598] ;  /* 0x00016600ff047b82 */ /* 0x002e640000000a00 */
[----:B-1----:R-:W3:Y:S02]  /*10b0*/  LDG.E.64 R4, desc[UR54][R4.64] ;  /* 0x0000003604047981 */ /* 0x002ee4000c1e1b00 */
[----:B---3--:R-:W-:-:S04]  /*10c0*/  ISETP.NE.U32.AND P0, PT, R4, RZ, PT ;  /* 0x000000ff0400720c */ /* 0x008fc80003f05070 */
[----:B------:R-:W-:-:S13]  /*10d0*/  ISETP.NE.AND.EX P0, PT, R5, RZ, PT, P0 ;  /* 0x000000ff0500720c */ /* 0x000fda0003f05300 */
[----:B------:R-:W-:Y:S05]  /*10e0*/  @!P0 BRA `(.L_x_11) ;  /* 0x00000000000c8947 */ /* 0x000fea0003800000 */
[----:B------:R-:W3:Y:S02]  /*10f0*/  LD.E R4, desc[UR54][R4.64] ;  /* 0x0000003604047980 */ /* 0x000ee4000c101900 */
[----:B---3--:R-:W-:Y:S01]  /*1100*/  R2UR UR4, R4 ;  /* 0x00000000040472ca */ /* 0x008fe200000e0000 */
[----:B------:R-:W-:-:S14]  /*1110*/  BRA `(.L_x_12) ;  /* 0x0000000000247947 */ /* 0x000fdc0003800000 */
.L_x_11:
[----:B------:R-:W-:Y:S02]  /*1120*/  ULDC.64 UR4, c[0x0][0x588] ;  /* 0x0001620000047ab9 */ /* 0x000fe40000000a00 */
[----:B------:R-:W-:-:S04]  /*1130*/  ISETP.NE.U32.AND P0, PT, RZ, UR4, PT ;  /* 0x00000004ff007c0c */ /* 0x000fc8000bf05070 */
[----:B------:R-:W-:-:S13]  /*1140*/  ISETP.NE.AND.EX P0, PT, RZ, UR5, PT, P0 ;  /* 0x00000005ff007c0c */ /* 0x000fda000bf05300 */
[----:B------:R-:W-:Y:S05]  /*1150*/  @!P0 BRA `(.L_x_13) ;  /* 0x0000000000108947 */ /* 0x000fea0003800000 */
[----:B-1----:R-:W1:Y:S02]  /*1160*/  LDC.64 R4, c[0x0][0x588] ;  /* 0x00016200ff047b82 */ /* 0x002e640000000a00 */
[----:B-1----:R-:W3:Y:S02]  /*1170*/  LDG.E R4, desc[UR54][R4.64] ;  /* 0x0000003604047981 */ /* 0x002ee4000c1e1900 */
[----:B---3--:R-:W-:Y:S01]  /*1180*/  R2UR UR4, R4 ;  /* 0x00000000040472ca */ /* 0x008fe200000e0000 */
[----:B------:R-:W-:-:S14]  /*1190*/  BRA `(.L_x_12) ;  /* 0x0000000000047947 */ /* 0x000fdc0003800000 */
.L_x_13:
[----:B------:R-:W-:-:S05]  /*11a0*/  ULDC UR4, c[0x0][0x580] ;  /* 0x0001600000047ab9 */ /* 0x000fca0000000800 */
.L_x_12:
[----:B------:R-:W-:Y:S02]  /*11b0*/  ULDC.64 UR6, c[0x0][0x5a0] ;  /* 0x0001680000067ab9 */ /* 0x000fe40000000a00 */
        /* <DEDUP_REMOVED lines=11> */
.L_x_14:
        /* <DEDUP_REMOVED lines=8> */
.L_x_16:
[----:B------:R-:W-:-:S05]  /*12f0*/  ULDC UR5, c[0x0][0x584] ;  /* 0x0001610000057ab9 */ /* 0x000fca0000000800 */
.L_x_15:
[----:B------:R-:W-:-:S13]  /*1300*/  LOP3.LUT P0, RZ, R3, 0xff, RZ, 0xc0, !PT ;  /* 0x000000ff03ff7812 */ /* 0x000fda000780c0ff */
[----:B------:R-:W-:Y:S05]  /*1310*/  @!P0 EXIT ;  /* 0x000000000000894d */ /* 0x000fea0003800000 */
[----:B-1----:R-:W3:Y:S01]  /*1320*/  LDL R0, [R1+0x788] ;  /* 0x0007880001007983 */ /* 0x002ee20000100800 */
[----:B------:R-:W-:Y:S01]  /*1330*/  ULDC UR7, c[0x0][0x28c] ;  /* 0x0000a30000077ab9 */ /* 0x000fe20000000800 */
[----:B------:R-:W-:Y:S01]  /*1340*/  ULDC.64 UR58, c[0x0][0x5c8] ;  /* 0x00017200003a7ab9 */ /* 0x000fe20000000a00 */
[----:B------:R-:W-:Y:S02]  /*1350*/  UIADD3 UR7, UR7, 0x3f, URZ ;  /* 0x0000003f07077890 */ /* 0x000fe4000fffe03f */
[----:B------:R-:W-:Y:S02]  /*1360*/  USHF.L.U64.HI UR53, UR58, 0x7, UR59 ;  /* 0x000000073a357899 */ /* 0x000fe4000801023b */
[----:B------:R-:W-:Y:S02]  /*1370*/  USHF.R.S32.HI UR8, URZ, 0x1f, UR7 ;  /* 0x0000001f3f087899 */ /* 0x000fe40008011407 */
[----:B------:R-:W-:Y:S02]  /*1380*/  USHF.L.U32 UR56, UR58, 0x7, URZ ;  /* 0x000000073a387899 */ /* 0x000fe4000800063f */
[----:B------:R-:W-:-:S02]  /*1390*/  ULEA.HI UR8, UR8, UR7, URZ, 0x6 ;  /* 0x0000000708087291 */ /* 0x000fc4000f8f303f */
[----:B------:R-:W-:Y:S02]  /*13a0*/  USHF.L.U64.HI UR6, UR58, 0x3, UR59 ;  /* 0x000000033a067899 */ /* 0x000fe4000801023b */
[----:B------:R-:W-:Y:S02]  /*13b0*/  USHF.L.U32 UR52, UR58, 0x3, URZ ;  /* 0x000000033a347899 */ /* 0x000fe4000800063f */
[----:B------:R-:W-:Y:S02]  /*13c0*/  USHF.L.U64.HI UR57, UR58, 0x8, UR59 ;  /* 0x000000083a397899 */ /* 0x000fe4000801023b */
[----:B------:R-:W-:Y:S01]  /*13d0*/  USHF.L.U32 UR58, UR58, 0x8, URZ ;  /* 0x000000083a3a7899 */ /* 0x000fe2000800063f */
[----:B---3--:R-:W-:-:S13]  /*13e0*/  R2UR UR9, R0 ;  /* 0x00000000000972ca */ /* 0x008fda00000e0000 */
[----:B------:R-:W-:Y:S02]  /*13f0*/  ULOP3.LUT UR7, UR9, 0x1, URZ, 0xfc, !UPT ;  /* 0x0000000109077892 */ /* 0x000fe4000f8efc3f */
[----:B------:R-:W-:-:S03]  /*1400*/  USHF.R.S32.HI UR9, URZ, 0x6, UR8 ;  /* 0x000000063f097899 */ /* 0x000fc60008011408 */
[----:B------:R-:W-:Y:S01]  /*1410*/  UMOV UR8, URZ ;  /* 0x0000003f00087c82 */ /* 0x000fe20008000000 */
[----:B------:R-:W-:Y:S01]  /*1420*/  IMAD.U32 R0, RZ, RZ, UR7 ;  /* 0x00000007ff007e24 */ /* 0x000fe2000f8e00ff */
[----:B------:R-:W-:Y:S01]  /*1430*/  UMOV UR7, URZ ;  /* 0x0000003f00077c82 */ /* 0x000fe20008000000 */
[----:B------:R-:W-:Y:S02]  /*1440*/  IMAD.U32 R4, RZ, RZ, UR9 ;  /* 0x00000009ff047e24 */ /* 0x000fe4000f8e00ff */
[----:B------:R-:W-:Y:S01]  /*1450*/  IMAD.U32 R3, RZ, RZ, UR7 ;  /* 0x00000007ff037e24 */ /* 0x000fe2000f8e00ff */
[----:B------:R1:W-:Y:S04]  /*1460*/  STL [R1+0x780], R0 ;  /* 0x0007800001007387 */ /* 0x0003e80000100800 */
[----:B------:R3:W-:Y:S01]  /*1470*/  STL [R1+0x798], R4 ;  /* 0x0007980401007387 */ /* 0x0007e20000100800 */
[----:B-1----:R-:W-:-:S05]  /*1480*/  IMAD.U32 R0, RZ, RZ, UR8 ;  /* 0x00000008ff007e24 */ /* 0x002fca000f8e00ff */
[----:B------:R3:W-:Y:S04]  /*1490*/  STL [R1+0x794], R0 ;  /* 0x0007940001007387 */ /* 0x0007e80000100800 */
[----:B------:R3:W-:Y:S02]  /*14a0*/  STL [R1+0x76c], R3 ;  /* 0x00076c0301007387 */ /* 0x0007e40000100800 */
.L_x_131:
[----:B--2---:R-:W2:Y:S01]  /*14b0*/  LDL R6, [R1+0x794] ;  /* 0x0007940001067983 */ /* 0x004ea20000100800 */
[----:B-1-3--:R-:W1:Y:S03]  /*14c0*/  LDC R4, c[0x0][0x28c] ;  /* 0x0000a300ff047b82 */ /* 0x00ae660000000800 */
[----:B------:R-:W-:Y:S04]  /*14d0*/  STL [R1+0x764], RZ ;  /* 0x000764ff01007387 */ /* 0x000fe80000100800 */
        /* <DEDUP_REMOVED lines=465> */
[----:B------:R-:W-:Y:S04]  /*31f0*/  STL [R1], RZ ;  /* 0x000000ff01007387 */ /* 0x000fe80000100800 */
[----:B------:R-:W-:Y:S04]  /*3200*/  STL [R1+0x4], RZ ;  /* 0x000004ff01007387 */ /* 0x000fe80000100800 */
[----:B------:R-:W-:Y:S04]  /*3210*/  STL [R1+0x8], RZ ;  /* 0x000008ff01007387 */ /* 0x000fe80000100800 */
[----:B------:R-:W-:Y:S04]  /*3220*/  STL [R1+0xc], RZ ;  /* 0x00000cff01007387 */ /* 0x000fe80000100800 */
[----:B------:R-:W-:Y:S04]  /*3230*/  STL [R1+0x10], RZ ;  /* 0x000010ff01007387 */ /* 0x000fe80000100800 */
[----:B------:R-:W-:Y:S04]  /*3240*/  STL [R1+0x14], RZ ;  /* 0x000014ff01007387 */ /* 0x000fe80000100800 */
[----:B------:R-:W-:Y:S04]  /*3250*/  STL [R1+0x18], RZ ;  /* 0x000018ff01007387 */ /* 0x000fe80000100800 */
[----:B------:R-:W-:Y:S04]  /*3260*/  STL [R1+0x1c], RZ ;  /* 0x00001cff01007387 */ /* 0x000fe80000100800 */
[----:B------:R-:W3:Y:S01]  /*3270*/  LDL R7, [R1+0x76c] ;  /* 0x00076c0001077983 */ /* 0x000ee20000100800 */
[----:B------:R-:W4:Y:S01]  /*3280*/  S2R R3, SR_TID.X ;  /* 0x0000000000037919 */ /* 0x000f220000002100 */
[----:B------:R-:W5:Y:S01]  /*3290*/  S2UR UR12, SR_CgaCtaId ;  /* 0x00000000000c79c3 */ /* 0x000f620000008800 */
[----:B----4-:R-:W-:-:S04]  /*32a0*/  LOP3.LUT R3, R3, 0x80, RZ, 0xc0, !PT ;  /* 0x0000008003037812 */ /* 0x010fc800078ec0ff */
[----:B------:R-:W-:-:S06]  /*32b0*/  SHF.R.U32.HI R3, RZ, 0x7, R3 ;  /* 0x00000007ff037819 */ /* 0x000fcc0000011603 */
[----:B------:R-:W4:Y:S01]  /*32c0*/  SHFL.IDX PT, R3, R3, RZ, 0x1f ;  /* 0x00001fff03037589 */ /* 0x000f2200000e0000 */
[----:B--2---:R-:W-:Y:S01]  /*32d0*/  R2UR UR10, R6 ;  /* 0x00000000060a72ca */ /* 0x004fe200000e0000 */
[----:B------:R-:W-:Y:S01]  /*32e0*/  UMOV UR11, 0x400 ;  /* 0x00000400000b7882 */ /* 0x000fe20000000000 */
[----:B----4-:R-:W-:-:S11]  /*32f0*/  R2UR UR9, R3 ;  /* 0x00000000030972ca */ /* 0x010fd600000e0000 */
[----:B------:R-:W-:Y:S01]  /*3300*/  IMAD.U32 R5, RZ, RZ, UR10 ;  /* 0x0000000aff057e24 */ /* 0x000fe2000f8e00ff */
[----:B-----5:R-:W-:Y:S02]  /*3310*/  ULEA UR11, UR12, UR11, 0x18 ;  /* 0x0000000b0c0b7291 */ /* 0x020fe4000f8ec03f */
[----:B------:R-:W-:-:S04]  /*3320*/  ULEA.HI UR10, UR9, UR9, URZ, 0x1 ;  /* 0x00000009090a7291 */ /* 0x000fc8000f8f083f */
[----:B------:R-:W-:-:S04]  /*3330*/  ULOP3.LUT UR10, UR10, 0xffffe, URZ, 0xc0, !UPT ;  /* 0x000ffffe0a0a7892 */ /* 0x000fc8000f8ec03f */
[----:B------:R-:W-:-:S04]  /*3340*/  UIADD3 UR10, UR9, -UR10, URZ ;  /* 0x8000000a090a7290 */ /* 0x000fc8000fffe03f */
[----:B------:R-:W-:-:S04]  /*3350*/  ULEA UR10, UR10, UR11, 0xc ;  /* 0x0000000b0a0a7291 */ /* 0x000fc8000f8e603f */
[----:B------:R-:W-:Y:S01]  /*3360*/  UIADD3 UR10, UR10, 0x100, URZ ;  /* 0x000001000a0a7890 */ /* 0x000fe2000fffe03f */
[----:B-1----:R-:W-:-:S03]  /*3370*/  ISETP.GE.AND P0, PT, R4, 0x1, PT ;  /* 0x000000010400780c */ /* 0x002fc60003f06270 */
[----:B------:R-:W-:-:S04]  /*3380*/  USHF.R.U32.HI UR10, URZ, 0x4, UR10 ;  /* 0x000000043f0a7899 */ /* 0x000fc8000801160a */
[----:B------:R-:W-:Y:S01]  /*3390*/  ULOP3.LUT UR9, UR10, 0x3fff, URZ, 0xc0, !UPT ;  /* 0x00003fff0a097892 */ /* 0x000fe2000f8ec03f */
[----:B------:R-:W-:Y:S01]  /*33a0*/  UMOV UR7, URZ ;  /* 0x0000003f00077c82 */ /* 0x000fe20008000000 */
[----:B------:R-:W-:-:S04]  /*33b0*/  UMOV UR8, URZ ;  /* 0x0000003f00087c82 */ /* 0x000fc80008000000 */
[----:B------:R-:W-:Y:S02]  /*33c0*/  IMAD.U32 R24, RZ, RZ, UR9 ;  /* 0x00000009ff187e24 */ /* 0x000fe4000f8e00ff */
[----:B------:R-:W-:Y:S02]  /*33d0*/  IMAD.U32 R4, RZ, RZ, UR7 ;  /* 0x00000007ff047e24 */ /* 0x000fe4000f8e00ff */
[----:B------:R-:W-:Y:S01]  /*33e0*/  IMAD.U32 R3, RZ, RZ, UR11 ;  /* 0x0000000bff037e24 */ /* 0x000fe2000f8e00ff */
[----:B------:R1:W-:Y:S01]  /*33f0*/  STL [R1+0x768], R24 ;  /* 0x0007681801007387 */ /* 0x0003e20000100800 */
[----:B------:R-:W-:Y:S02]  /*3400*/  CS2R R236, SRZ ;  /* 0x0000000000ec7805 */ /* 0x000fe4000001ff00 */
[----:B------:R-:W-:Y:S02]  /*3410*/  CS2R R234, SRZ ;  /* 0x0000000000ea7805 */ /* 0x000fe4000001ff00 */
[----:B------:R-:W-:-:S02]  /*3420*/  CS2R R232, SRZ ;  /* 0x0000000000e87805 */ /* 0x000fc4000001ff00 */
[----:B------:R-:W-:Y:S02]  /*3430*/  CS2R R22, SRZ ;  /* 0x0000000000167805 */ /* 0x000fe4000001ff00 */
[----:B0-----:R-:W-:Y:S02]  /*3440*/  CS2R R20, SRZ ;  /* 0x0000000000147805 */ /* 0x001fe4000001ff00 */
[----:B------:R-:W-:Y:S02]  /*3450*/  CS2R R18, SRZ ;  /* 0x0000000000127805 */ /* 0x000fe4000001ff00 */
[----:B------:R-:W-:Y:S02]  /*3460*/  CS2R R16, SRZ ;  /* 0x0000000000107805 */ /* 0x000fe4000001ff00 */
[----:B------:R-:W-:Y:S02]  /*3470*/  CS2R R14, SRZ ;  /* 0x00000000000e7805 */ /* 0x000fe4000001ff00 */
[----:B------:R-:W-:-:S02]  /*3480*/  CS2R R12, SRZ ;  /* 0x00000000000c7805 */ /* 0x000fc4000001ff00 */
[----:B------:R-:W-:Y:S02]  /*3490*/  CS2R R10, SRZ ;  /* 0x00000000000a7805 */ /* 0x000fe4000001ff00 */
[----:B------:R-:W-:Y:S02]  /*34a0*/  CS2R R8, SRZ ;  /* 0x0000000000087805 */ /* 0x000fe4000001ff00 */
        /* <DEDUP_REMOVED lines=100> */
[----:B-1----:R-:W-:Y:S02]  /*3af0*/  CS2R R24, SRZ ;  /* 0x0000000000187805 */ /* 0x002fe4000001ff00 */
[----:B------:R-:W-:Y:S02]  /*3b00*/  CS2R R26, SRZ ;  /* 0x00000000001a7805 */ /* 0x000fe4000001ff00 */
[----:B------:R-:W-:Y:S02]  /*3b10*/  CS2R R28, SRZ ;  /* 0x00000000001c7805 */ /* 0x000fe4000001ff00 */
[----:B------:R-:W-:Y:S02]  /*3b20*/  CS2R R30, SRZ ;  /* 0x00000000001e7805 */ /* 0x000fe4000001ff00 */
[----:B---3--:R-:W-:Y:S01]  /*3b30*/  R2UR UR60, R7 ;  /* 0x00000000073c72ca */ /* 0x008fe200000e0000 */
[----:B------:R-:W-:-:S14]  /*3b40*/  @!P0 BRA `(.L_x_17) ;  /* 0x0000009000048947 */ /* 0x000fdc0003800000 */
[----:B------:R-:W2:Y:S02]  /*3b50*/  LDL R31, [R1+0x780] ;  /* 0x00078000011f7983 */ /* 0x000ea40000100800 */
[----:B--2---:R-:W-:-:S13]  /*3b60*/  R2UR UR7, R31 ;  /* 0x000000001f0772ca */ /* 0x004fda00000e0000 */
[----:B------:R-:W-:-:S06]  /*3b70*/  UISETP.NE.AND UP0, UPT, UR7, 0x3, UPT ;  /* 0x000000030700788c */ /* 0x000fcc000bf05270 */
[----:B------:R-:W-:-:S13]  /*3b80*/  PLOP3.LUT P1, PT, PT, PT, UP0, 0x80, 0x0 ;  /* 0x000000000000781c */ /* 0x000fda0003f2f008 */
[----:B------:R-:W-:Y:S05]  /*3b90*/  @!P1 BRA `(.L_x_18) ;  /* 0x0000000000049947 */ /* 0x000fea0003800000 */
[----:B------:R-:W-:Y:S01]  /*3ba0*/  BPT.TRAP 0x1 ;  /* 0x000000040000795c */ /* 0x000fe20000300000 */
.L_x_18:
[----:B------:R-:W-:Y:S02]  /*3bb0*/  R2UR UR9, R3 ;  /* 0x00000000030972ca */ /* 0x000fe400000e0000 */
[----:B------:R-:W-:Y:S02]  /*3bc0*/  R2UR UR7, R7 ;  /* 0x00000000070772ca */ /* 0x000fe400000e0000 */
[----:B------:R-:W-:-:S11]  /*3bd0*/  R2UR UR8, R6 ;  /* 0x00000000060872ca */ /* 0x000fd600000e0000 */
[----:B------:R-:W-:Y:S02]  /*3be0*/  ULEA UR7, UR7, UR9, 0x3 ;  /* 0x0000000907077291 */ /* 0x000fe4000f8e183f */
[----:B------:R-:W-:-:S05]  /*3bf0*/  IMAD.U32 R5, RZ, RZ, UR8 ;  /* 0x00000008ff057e24 */ /* 0x000fca000f8e00ff */
[----:B------:R-:W-:-:S04]  /*3c00*/  SHF.L.U32 R5, R5, 0x1f, RZ ;  /* 0x0000001f05057819 */ /* 0x000fc800000006ff */
[----:B------:R0:W1:Y:S01]  /*3c10*/  SYNCS.PHASECHK.TRANS64.TRYWAIT P0, [UR7], R5 ;  /* 0x00000005ff0075a7 */ /* 0x0000620008000147 */
[----:B------:R-:W-:Y:S05]  /*3c20*/  @!P1 BRA `(.L_x_19) ;  /* 0x0000000000049947 */ /* 0x000fea0003800000 */
[----:B------:R-:W-:Y:S01]  /*3c30*/  BPT.TRAP 0x1 ;  /* 0x000000040000795c */ /* 0x000fe20000300000 */
.L_x_19:
[----:B------:R2:W-:Y:S01]  /*3c40*/  STL [R1+0x764], RZ ;  /* 0x000764ff01007387 */ /* 0x0005e20000100800 */
[----:B------:R-:W-:Y:S02]  /*3c50*/  UMOV UR8, 0x2 ;  /* 0x0000000200087882 */ /* 0x000fe40000000000 */
[----:B------:R-:W-:Y:S01]  /*3c60*/  IMAD.U32 R4, RZ, RZ, UR8 ;  /* 0x00000008ff047e24 */ /* 0x000fe2000f8e00ff */
[----:B-1----:R-:W-:Y:S06]  /*3c70*/  @P0 BRA `(.L_x_20) ;  /* 0x0000000000080947 */ /* 0x002fec0003800000 */
[----:B------:R-:W1:Y:S02]  /*3c80*/  SYNCS.PHASECHK.TRANS64.TRYWAIT P0, [UR7], R5 ;  /* 0x00000005ff0075a7 */ /* 0x000e640008000147 */
[----:B-1----:R-:W-:Y:S05]  /*3c90*/  @!P0 BRA `(.L_x_21) ;  /* 0x0000044c00ac8947 */ /* 0x002fea0003800000 */
.L_x_20:
[----:B------:R-:W3:Y:S04]  /*3ca0*/  LDL R7, [R1+0x768] ;  /* 0x0007680001077983 */ /* 0x000ee80000100800 */
[----:B------:R-:W-:Y:S04]  /*3cb0*/  STL [R1+0x830], R4 ;  /* 0x0008300401007387 */ /* 0x000fe80000100800 */
[----:B------:R-:W-:Y:S04]  /*3cc0*/  STL [R1+0x82c], R2 ;  /* 0x00082c0201007387 */ /* 0x000fe80000100800 */
[----:B------:R-:W-:Y:S04]  /*3cd0*/  STL [R1+0x828], R0 ;  /* 0x0008280001007387 */ /* 0x000fe80000100800 */
[----:B-1----:R-:W4:Y:S01]  /*3ce0*/  LDL R6, [R1+0x76c] ;  /* 0x00076c0001067983 */ /* 0x002f220000100800 */
[----:B------:R-:W-:Y:S01]  /*3cf0*/  R2UR UR7, R3 ;  /* 0x00000000030772ca */ /* 0x000fe200000e0000 */
[----:B------:R-:W-:Y:S01]  /*3d00*/  UMOV UR11, 0x80000020 ;  /* 0x80000020000b7882 */ /* 0x000fe20000000000 */
[----:B------:R-:W-:Y:S01]  /*3d10*/  UMOV UR27, 0x80000020 ;  /* 0x80000020001b7882 */ /* 0x000fe20000000000 */
[----:B------:R-:W-:Y:S01]  /*3d20*/  STL [R1+0x834], R3 ;  /* 0x0008340301007387 */ /* 0x000fe20000100800 */
[----:B------:R-:W-:Y:S01]  /*3d30*/  UMOV UR19, 0x80000020 ;  /* 0x8000002000137882 */ /* 0x000fe20000000000 */
[----:B------:R-:W-:Y:S01]  /*3d40*/  UMOV UR51, 0x80000020 ;  /* 0x8000002000337882 */ /* 0x000fe20000000000 */
[----:B------:R-:W-:Y:S01]  /*3d50*/  UMOV UR47, 0x80000020 ;  /* 0x80000020002f7882 */ /* 0x000fe20000000000 */
[----:B------:R-:W-:Y:S01]  /*3d60*/  UMOV UR43, 0x80000020 ;  /* 0x80000020002b7882 */ /* 0x000fe20000000000 */
[----:B------:R-:W-:Y:S01]  /*3d70*/  UMOV UR39, 0x80000020 ;  /* 0x8000002000277882 */ /* 0x000fe20000000000 */
[----:B------:R-:W-:Y:S01]  /*3d80*/  UMOV UR35, 0x80000020 ;  /* 0x8000002000237882 */ /* 0x000fe20000000000 */
[----:B------:R-:W-:Y:S01]  /*3d90*/  UMOV UR15, 0x80000020 ;  /* 0x80000020000f7882 */ /* 0x000fe20000000000 */
[----:B------:R-:W-:Y:S01]  /*3da0*/  UMOV UR61, UR19 ;  /* 0x00000013003d7c82 */ /* 0x000fe20008000000 */
[----:B------:R-:W-:Y:S01]  /*3db0*/  UMOV UR31, 0x80000020 ;  /* 0x80000020001f7882 */ /* 0x000fe20000000000 */
[----:B------:R-:W-:Y:S01]  /*3dc0*/  UIADD3 UR7, UR7, 0x28100, URZ ;  /* 0x0002810007077890 */ /* 0x000fe2000fffe03f */
[----:B------:R-:W-:Y:S01]  /*3dd0*/  UMOV UR23, UR31 ;  /* 0x0000001f00177c82 */ /* 0x000fe20008000000 */
[----:B------:R-:W-:-:S02]  /*3de0*/  UMOV UR21, 0x80000020 ;  /* 0x8000002000157882 */ /* 0x000fc40000000000 */
[----:B------:R-:W-:-:S04]  /*3df0*/  USHF.R.U32.HI UR7, URZ, 0x4, UR7 ;  /* 0x000000043f077899 */ /* 0x000fc80008011607 */
[----:B------:R-:W-:-:S04]  /*3e00*/  ULOP3.LUT UR7, UR7, 0x3fff, URZ, 0xc0, !UPT ;  /* 0x00003fff07077892 */ /* 0x000fc8000f8ec03f */
[----:B------:R-:W-:Y:S01]  /*3e10*/  ULOP3.LUT UR7, UR7, 0x10000, URZ, 0xfc, !UPT ;  /* 0x0001000007077892 */ /* 0x000fe2000f8efc3f */
[----:B---3--:R-:W-:-:S13]  /*3e20*/  R2UR UR9, R7 ;  /* 0x00000000070972ca */ /* 0x008fda00000e0000 */
[----:B------:R-:W-:Y:S01]  /*3e30*/  ULOP3.LUT UR59, UR9, 0x10000, URZ, 0xfc, !UPT ;  /* 0x00010000093b7892 */ /* 0x000fe2000f8efc3f */
[----:B----4-:R-:W-:Y:S01]  /*3e40*/  R2UR UR8, R6 ;  /* 0x00000000060872ca */ /* 0x010fe200000e0000 */
[----:B------:R0:W-:Y:S01]  /*3e50*/  STL [R1+0x838], R6 ;  /* 0x0008380601007387 */ /* 0x0001e20000100800 */
[----:B------:R-:W-:Y:S02]  /*3e60*/  UMOV UR9, 0x80000020 ;  /* 0x8000002000097882 */ /* 0x000fe40000000000 */
[----:B------:R-:W-:Y:S01]  /*3e70*/  UMOV UR25, UR9 ;  /* 0x0000000900197c82 */ /* 0x000fe20008000000 */
[----:B------:R-:W-:Y:S01]  /*3e80*/  UMOV UR17, UR9 ;  /* 0x0000000900117c82 */ /* 0x000fe20008000000 */
[----:B------:R-:W-:Y:S01]  /*3e90*/  UMOV UR49, UR9 ;  /* 0x0000000900317c82 */ /* 0x000fe20008000000 */
[----:B------:R-:W-:Y:S01]  /*3ea0*/  UMOV UR45, UR9 ;  /* 0x00000009002d7c82 */ /* 0x000fe20008000000 */
[----:B------:R-:W-:Y:S01]  /*3eb0*/  UMOV UR41, UR9 ;  /* 0x0000000900297c82 */ /* 0x000fe20008000000 */
[----:B------:R-:W-:Y:S01]  /*3ec0*/  UMOV UR37, UR9 ;  /* 0x0000000900257c82 */ /* 0x000fe20008000000 */
[----:B------:R-:W-:Y:S01]  /*3ed0*/  UMOV UR33, UR9 ;  /* 0x0000000900217c82 */ /* 0x000fe20008000000 */
[----:B0-----:R-:W-:Y:S01]  /*3ee0*/  WARPGROUP.ARRIVE ;  /* 0x00000000000079c5 */ /* 0x001fe20000000000 */
[----:B------:R-:W-:Y:S01]  /*3ef0*/  UMOV UR13, UR9 ;  /* 0x00000009000d7c82 */ /* 0x000fe20008000000 */
[----:B------:R-:W-:Y:S01]  /*3f00*/  ULEA UR59, UR8, UR59, 0xb ;  /* 0x0000003b083b7291 */ /* 0x000fe2000f8e583f */
[----:B------:R-:W-:Y:S01]  /*3f10*/  STL [R1+0x760], RZ ;  /* 0x000760ff01007387 */ /* 0x000fe20000100800 */
[----:B------:R-:W-:Y:S01]  /*3f20*/  UIMAD UR7, UR8, 0x2c0, UR7 ;  /* 0x000002c0080778a4 */ /* 0x000fe2000f8e0207 */
[----:B------:R-:W-:Y:S01]  /*3f30*/  UMOV UR29, UR9 ;  /* 0x00000009001d7c82 */ /* 0x000fe20008000000 */
[----:B------:R-:W-:Y:S01]  /*3f40*/  UIADD3 UR20, UR59, 0x200, URZ ;  /* 0x000002003b147890 */ /* 0x000fe2000fffe03f */
[----:B------:R-:W-:Y:S02]  /*3f50*/  STL [R1+0x75c], RZ ;  /* 0x00075cff01007387 */ /* 0x000fe40000100800 */
[----:B------:R-:W-:Y:S01]  /*3f60*/  UMOV UR8, UR59 ;  /* 0x0000003b00087c82 */ /* 0x000fe20008000000 */
[----:B------:R-:W-:-:S02]  /*3f70*/  UIADD3 UR26, UR7, 0x40, URZ ;  /* 0x00000040071a7890 */ /* 0x000fc4000fffe03f */
[----:B------:R-:W-:Y:S01]  /*3f80*/  UMOV UR10, UR7 ;  /* 0x00000007000a7c82 */ /* 0x000fe20008000000 */
[----:B------:R-:W-:Y:S01]  /*3f90*/  UMOV UR24, UR8 ;  /* 0x0000000800187c82 */ /* 0x000fe20008000000 */
[----:B------:R-:W-:Y:S01]  /*3fa0*/  QGMMA.64x16x32.F32.E4M3.E4M3 R4, gdesc[UR8], RZ, !UPT, gsb0 ;  /* 0x00200000080479f3 */ /* 0x000fe2000c0008ff */
[----:B------:R-:W-:Y:S01]  /*3fb0*/  UIADD3 UR12, UR7, 0x80, URZ ;  /* 0x00000080070c7890 */ /* 0x000fe2000fffe03f */
[----:B------:R-:W-:Y:S01]  /*3fc0*/  STL [R1+0x758], RZ ;  /* 0x000758ff01007387 */ /* 0x000fe20000100800 */
[----:B------:R-:W-:Y:S01]  /*3fd0*/  UMOV UR16, UR8 ;  /* 0x0000000800107c82 */ /* 0x000fe20008000000 */
[----:B------:R-:W-:Y:S01]  /*3fe0*/  UIADD3 UR50, UR7, 0xc0, URZ ;  /* 0x000000c007327890 */ /* 0x000fe2000fffe03f */
[----:B------:R-:W-:Y:S01]  /*3ff0*/  UMOV UR48, UR8 ;  /* 0x0000000800307c82 */ /* 0x000fe20008000000 */
[----:B------:R-:W-:Y:S01]  /*4000*/  UIADD3 UR46, UR7, 0x100, URZ ;  /* 0x00000100072e7890 */ /* 0x000fe2000fffe03f */
[----:B------:R-:W-:Y:S01]  /*4010*/  STL [R1+0x754], RZ ;  /* 0x000754ff01007387 */ /* 0x000fe20000100800 */
[----:B------:R-:W-:Y:S01]  /*4020*/  UMOV UR18, UR12 ;  /* 0x0000000c00127c82 */ /* 0x000fe20008000000 */
[----:B------:R-:W-:Y:S01]  /*4030*/  UMOV UR44, UR8 ;  /* 0x00000008002c7c82 */ /* 0x000fe20008000000 */
        /* <DEDUP_REMOVED lines=8> */
[----:B------:R-:W-:Y:S01]  /*40c0*/  UIADD3 UR14, UR7, 0x200, URZ ;  /* 0x00000200070e7890 */ /* 0x000fe2000fffe03f */
[----:B------:R-:W-:Y:S01]  /*40d0*/  UMOV UR12, UR8 ;  /* 0x00000008000c7c82 */ /* 0x000fe20008000000 */
[----:B------:R-:W-:Y:S01]  /*40e0*/  UMOV UR60, UR18 ;  /* 0x00000012003c7c82 */ /* 0x000fe20008000000 */
[----:B------:R-:W-:Y:S01]  /*40f0*/  UIADD3 UR30, UR7, 0x280, URZ ;  /* 0x00000280071e7890 */ /* 0x000fe2000fffe03f */
[----:B------:R-:W-:Y:S01]  /*4100*/  STL [R1+0x748], RZ ;  /* 0x000748ff01007387 */ /* 0x000fe20000100800 */
[----:B------:R-:W-:-:S03]  /*4110*/  UMOV UR28, UR8 ;  /* 0x00000008001c7c82 */ /* 0x000fc60008000000 */
[----:B------:R-:W-:Y:S02]  /*4120*/  STL [R1+0x744], RZ ;  /* 0x000744ff01007387 */ /* 0x000fe40000100800 */
[----:B------:R-:W-:Y:S02]  /*4130*/  UMOV UR22, UR30 ;  /* 0x0000001e00167c82 */ /* 0x000fe40008000000 */
[----:B------:R-:W-:Y:S04]  /*4140*/  STL [R1+0x740], RZ ;  /* 0x000740ff01007387 */ /* 0x000fe80000100800 */
[----:B------:R-:W-:Y:S04]  /*4150*/  STL [R1+0x73c], RZ ;  /* 0x00073cff01007387 */ /* 0x000fe80000100800 */
[----:B------:R-:W-:Y:S04]  /*4160*/  STL [R1+0x738], RZ ;  /* 0x000738ff01007387 */ /* 0x000fe80000100800 */
[----:B------:R-:W-:Y:S04]  /*4170*/  STL [R1+0x734], RZ ;  /* 0x000734ff01007387 */ /* 0x000fe80000100800 */
[----:B------:R-:W-:Y:S01]  /*4180*/  STL [R1+0x730], RZ ;  /* 0x000730ff01007387 */ /* 0x000fe20000100800 */
[----:B------:R-:W-:-:S02]  /*4190*/  WARPGROUP.DEPBAR.LE gsb0, 0x0 ;  /* 0x00008000000079c5 */ /* 0x000fc40000010000 */
[----:B------:R-:W-:Y:S01]  /*41a0*/  IMAD.MOV.U32 R59, RZ, RZ, R6 ;  /* 0x000000ffff3b7224 */ /* 0x000fe200078e0006 */
[----:B------:R-:W-:Y:S01]  /*41b0*/  STL [R1+0x72c], RZ ;  /* 0x00072cff01007387 */ /* 0x000fe20000100800 */
[----:B------:R-:W-:Y:S02]  /*41c0*/  IMAD.MOV.U32 R57, RZ, RZ, R8 ;  /* 0x000000ffff397224 */ /* 0x000fe400078e0008 */
[----:B------:R-:W-:Y:S01]  /*41d0*/  IMAD.MOV.U32 R56, RZ, RZ, R9 ;  /* 0x000000ffff387224 */ /* 0x000fe200078e0009 */
[----:B------:R-:W-:Y:S01]  /*41e0*/  STL [R1+0x728], RZ ;  /* 0x000728ff01007387 */ /* 0x000fe20000100800 */
[----:B------:R-:W-:Y:S02]  /*41f0*/  IMAD.MOV.U32 R235, RZ, RZ, R10 ;  /* 0x000000ffffeb7224 */ /* 0x000fe400078e000a */
[----:B------:R-:W-:Y:S01]  /*4200*/  IMAD.MOV.U32 R6, RZ, RZ, R11 ;  /* 0x000000ffff067224 */ /* 0x000fe200078e000b */
[----:B------:R-:W-:Y:S01]  /*4210*/  STL [R1+0x724], RZ ;  /* 0x000724ff01007387 */ /* 0x000fe20000100800 */
[----:B------:R-:W-:Y:S01]  /*4220*/  WARPGROUP.ARRIVE ;  /* 0x00000000000079c5 */ /* 0x000fe20000000000 */
[----:B------:R-:W-:-:S02]  /*4230*/  IMAD.MOV.U32 R234, RZ, RZ, R4 ;  /* 0x000000ffffea7224 */ /* 0x000fc400078e0004 */
[----:B------:R-:W-:Y:S01]  /*4240*/  STL [R1+0x720], RZ ;  /* 0x000720ff01007387 */ /* 0x000fe20000100800 */
[----:B------:R-:W-:Y:S02]  /*4250*/  IMAD.MOV.U32 R58, RZ, RZ, R7 ;  /* 0x000000ffff3a7224 */ /* 0x000fe400078e0007 */
[----:B------:R-:W-:Y:S01]  /*4260*/  QGMMA.64x16x32.F32.E4M3.E4M3 R8, gdesc[UR24], RZ, !UPT, gsb0 ;  /* 0x00200000180879f3 */ /* 0x000fe2000c0008ff */
[----:B------:R-:W-:Y:S01]  /*4270*/  STL [R1+0x71c], RZ ;  /* 0x00071cff01007387 */ /* 0x000fe20000100800 */
[----:B------:R-:W-:Y:S01]  /*4280*/  UMOV UR24, UR20 ;  /* 0x0000001400187c82 */ /* 0x000fe20008000000 */
[----:B------:R-:W-:Y:S01]  /*4290*/  UMOV UR25, UR21 ;  /* 0x0000001500197c82 */ /* 0x000fe20008000000 */
[----:B------:R-:W-:Y:S01]  /*42a0*/  IMAD.MOV.U32 R60, RZ, RZ, R5 ;  /* 0x000000ffff3c7224 */ /* 0x000fe200078e0005 */
        /* <DEDUP_REMOVED lines=21> */
[----:B------:R-:W-:-:S02]  /*4400*/  IMAD.MOV.U32 R18, RZ, RZ, R13 ;  /* 0x000000ffff127224 */ /* 0x000fc400078e000d */
[----:B------:R-:W-:Y:S01]  /*4410*/  IMAD.MOV.U32 R17, RZ, RZ, R14 ;  /* 0x000000ffff117224 */ /* 0x000fe200078e000e */
[----:B------:R-:W-:Y:S01]  /*4420*/  STL [R1+0x6dc], RZ ;  /* 0x0006dcff01007387 */ /* 0x000fe20000100800 */
[----:B------:R-:W-:Y:S02]  /*4430*/  IMAD.MOV.U32 R16, RZ, RZ, R15 ;  /* 0x000000ffff107224 */ /* 0x000fe400078e000f */
[----:B------:R-:W-:Y:S01]  /*4440*/  WARPGROUP.ARRIVE ;  /* 0x00000000000079c5 */ /* 0x000fe20000000000 */
[----:B------:R-:W-:Y:S04]  /*4450*/  STL [R1+0x6d8], RZ ;  /* 0x0006d8ff01007387 */ /* 0x000fe80000100800 */
[----:B------:R-:W-:Y:S01]  /*4460*/  STL [R1+0x6d4], RZ ;  /* 0x0006d4ff01007387 */ /* 0x000fe20000100800 */
[----:B------:R-:W-:Y:S01]  /*4470*/  QGMMA.64x16x32.F32.E4M3.E4M3 R8, gdesc[UR16], RZ, !UPT, gsb0 ;  /* 0x00200000100879f3 */ /* 0x000fe2000c0008ff */
[----:B------:R-:W-:Y:S01]  /*4480*/  UIADD3 UR18, UR7, 0x240, URZ ;  /* 0x0000024007127890 */ /* 0x000fe2000fffe03f */
[----:B------:R-:W-:Y:S01]  /*4490*/  UMOV UR16, UR8 ;  /* 0x0000000800107c82 */ /* 0x000fe20008000000 */
[----:B------:R-:W-:Y:S01]  /*44a0*/  UMOV UR17, UR9 ;  /* 0x0000000900117c82 */ /* 0x000fe20008000000 */
[----:B------:R-:W-:Y:S01]  /*44b0*/  UMOV UR19, 0x80000020 ;  /* 0x8000002000137882 */ /* 0x000fe20000000000 */
[----:B------:R-:W-:Y:S01]  /*44c0*/  STL [R1+0x6d0], RZ ;  /* 0x0006d0ff01007387 */ /* 0x000fe20000100800 */
[----:B------:R-:W-:-:S03]  /*44d0*/  UIADD3 UR8, UR59, 0x400, URZ ;  /* 0x000004003b087890 */ /* 0x000fc6000fffe03f */
        /* <DEDUP_REMOVED lines=12> */
[----:B------:R-:W-:Y:S01]  /*45a0*/  WARPGROUP.ARRIVE ;  /* 0x00000000000079c5 */ /* 0x000fe20000000000 */
[----:B------:R-:W-:Y:S01]  /*45b0*/  STL [R1+0x6a0], RZ ;  /* 0x0006a0ff01007387 */ /* 0x000fe20000100800 */
[----:B------:R-:W-:Y:S02]  /*45c0*/  IMAD.MOV.U32 R233, RZ, RZ, R10 ;  /* 0x000000ffffe97224 */ /* 0x000fe400078e000a */
[----:B------:R-:W-:Y:S01]  /*45d0*/  IMAD.MOV.U32 R232, RZ, RZ, R11 ;  /* 0x000000ffffe87224 */ /* 0x000fe200078e000b */
[----:B------:R-:W-:Y:S01]  /*45e0*/  STL [R1+0x69c], RZ ;  /* 0x00069cff01007387 */ /* 0x000fe20000100800 */
[----:B------:R-:W-:Y:S01]  /*45f0*/  QGMMA.64x16x32.F32.E4M3.E4M3 R24, gdesc[UR48], RZ, !UPT, gsb0 ;  /* 0x00200000301879f3 */ /* 0x000fe2000c0008ff */
[----:B------:R-:W-:Y:S02]  /*4600*/  IMAD.MOV.U32 R223, RZ, RZ, R12 ;  /* 0x000000ffffdf7224 */ /* 0x000fe400078e000c */
[----:B------:R-:W-:Y:S01]  /*4610*/  STL [R1+0x698], RZ ;  /* 0x000698ff01007387 */ /* 0x000fe20000100800 */
[----:B------:R-:W-:-:S02]  /*4620*/  IMAD.MOV.U32 R222, RZ, RZ, R13 ;  /* 0x000000ffffde7224 */ /* 0x000fc400078e000d */
[----:B------:R-:W-:Y:S01]  /*4630*/  IMAD.MOV.U32 R221, RZ, RZ, R8 ;  /* 0x000000ffffdd7224 */ /* 0x000fe200078e0008 */
[----:B------:R-:W-:Y:S01]  /*4640*/  STL [R1+0x694], RZ ;  /* 0x000694ff01007387 */ /* 0x000fe20000100800 */
[----:B------:R-:W-:-:S03]  /*4650*/  IMAD.MOV.U32 R220, RZ, RZ, R9 ;  /* 0x000000ffffdc7224 */ /* 0x000fc600078e0009 */
        /* <DEDUP_REMOVED lines=27> */
[----:B------:R-:W-:Y:S03]  /*4810*/  QGMMA.64x16x32.F32.E4M3.E4M3 R24, gdesc[UR44], RZ, !UPT, gsb0 ;  /* 0x002000002c1879f3 */ /* 0x000fe6000c0008ff */
        /* <DEDUP_REMOVED lines=25> */
[----:B------:R-:W-:Y:S02]  /*49b0*/  IMAD.MOV.U32 R8, RZ, RZ, R30 ;  /* 0x000000ffff087224 */ /* 0x000fe400078e001e */
        /* <DEDUP_REMOVED lines=52> */
[----:B------:R-:W-:Y:S01]  /*4d00*/  QGMMA.64x16x32.F32.E4M3.E4M3 R112, gdesc[UR12], RZ, !UPT, gsb0 ;  /* 0x002000000c7079f3 */ /* 0x000fe2000c0008ff */
[----:B------:R-:W-:Y:S01]  /*4d10*/  UMOV UR12, UR20 ;  /* 0x00000014000c7c82 */ /* 0x000fe20008000000 */
[----:B------:R-:W-:Y:S01]  /*4d20*/  UMOV UR13, UR21 ;  /* 0x00000015000d7c82 */ /* 0x000fe20008000000 */
        /* <DEDUP_REMOVED lines=38> */
[----:B------:R-:W-:Y:S02]  /*4f90*/  UIADD3 UR28, UR59, 0x600, URZ ;  /* 0x000006003b1c7890 */ /* 0x000fe4000fffe03f */
[----:B------:R-:W-:Y:S01]  /*4fa0*/  STL [R1+0x4e4], RZ ;  /* 0x0004e4ff01007387 */ /* 0x000fe20000100800 */
[----:B------:R-:W-:-:S02]  /*4fb0*/  UMOV UR29, 0x80000020 ;  /* 0x80000020001d7882 */ /* 0x000fc40000000000 */
[----:B------:R-:W-:Y:S01]  /*4fc0*/  UMOV UR33, UR29 ;  /* 0x0000001d00217c82 */ /* 0x000fe20008000000 */
[----:B------:R-:W-:Y:S01]  /*4fd0*/  STL [R1+0x4e0], RZ ;  /* 0x0004e0ff01007387 */ /* 0x000fe20000100800 */
[----:B------:R-:W-:Y:S01]  /*4fe0*/  UMOV UR32, UR28 ;  /* 0x0000001c00207c82 */ /* 0x000fe20008000000 */
[----:B------:R-:W-:Y:S01]  /*4ff0*/  UMOV UR36, UR28 ;  /* 0x0000001c00247c82 */ /* 0x000fe20008000000 */
        /* <DEDUP_REMOVED lines=10> */
[----:B------:R-:W-:-:S03]  /*50a0*/  UMOV UR9, UR29 ;  /* 0x0000001d00097c82 */ /* 0x000fc60008000000 */
        /* <DEDUP_REMOVED lines=117> */
[----:B------:R0:W-:Y:S04]  /*5800*/  STL [R1+0x138], R14 ;  /* 0x0001380e01007387 */ /* 0x0001e80000100800 */
[----:B------:R1:W-:Y:S04]  /*5810*/  STL.64 [R1+0x8f0], R214 ;  /* 0x0008f0d601007387 */ /* 0x0003e80000100a00 */
[----:B------:R3:W-:Y:S01]  /*5820*/  STL.64 [R1+0x8e8], R212 ;  /* 0x0008e8d401007387 */ /* 0x0007e20000100a00 */
[----:B0-----:R-:W-:-:S03]  /*5830*/  IMAD.MOV.U32 R14, RZ, RZ, R24 ;  /* 0x000000ffff0e7224 */ /* 0x001fc600078e0018 */
[----:B------:R0:W-:Y:S04]  /*5840*/  STL.64 [R1+0x8e0], R210 ;  /* 0x0008e0d201007387 */ /* 0x0001e80000100a00 */
[----:B------:R4:W-:Y:S01]  /*5850*/  STL.64 [R1+0x8d8], R208 ;  /* 0x0008d8d001007387 */ /* 0x0009e20000100a00 */
[----:B-1----:R-:W-:Y:S02]  /*5860*/  IMAD.MOV.U32 R214, RZ, RZ, R57 ;  /* 0x000000ffffd67224 */ /* 0x002fe400078e0039 */
[----:B------:R-:W-:Y:S01]  /*5870*/  IMAD.MOV.U32 R215, RZ, RZ, R56 ;  /* 0x000000ffffd77224 */ /* 0x000fe200078e0038 */
[----:B------:R1:W-:Y:S01]  /*5880*/  STL.64 [R1+0x910], R182 ;  /* 0x000910b601007387 */ /* 0x0003e20000100a00 */
[----:B---3--:R-:W-:Y:S02]  /*5890*/  IMAD.MOV.U32 R212, RZ, RZ, R59 ;  /* 0x000000ffffd47224 */ /* 0x008fe400078e003b */
[----:B------:R-:W-:Y:S01]  /*58a0*/  IMAD.MOV.U32 R213, RZ, RZ, R58 ;  /* 0x000000ffffd57224 */ /* 0x000fe200078e003a */
[----:B------:R-:W-:Y:S01]  /*58b0*/  STL.64 [R1+0x908], R180 ;  /* 0x000908b401007387 */ /* 0x000fe20000100a00 */
[----:B------:R-:W-:-:S02]  /*58c0*/  WARPGROUP.DEPBAR.LE gsb0, 0x0 ;  /* 0x00008000000079c5 */ /* 0x000fc40000010000 */
[----:B------:R-:W-:Y:S01]  /*58d0*/  WARPGROUP.ARRIVE ;  /* 0x00000000000079c5 */ /* 0x000fe20000000000 */
[----:B------:R3:W-:Y:S01]  /*58e0*/  STL.64 [R1+0x900], R178 ;  /* 0x000900b201007387 */ /* 0x0007e20000100a00 */
[----:B0-----:R-:W-:Y:S02]  /*58f0*/  IMAD.MOV.U32 R211, RZ, RZ, R60 ;  /* 0x000000ffffd37224 */ /* 0x001fe400078e003c */
[----:B----4-:R-:W-:Y:S01]  /*5900*/  IMAD.MOV.U32 R209, RZ, RZ, R234 ;  /* 0x000000ffffd17224 */ /* 0x010fe200078e00ea */
[----:B------:R0:W-:Y:S01]  /*5910*/  STL.64 [R1+0x8f8], R176 ;  /* 0x0008f8b001007387 */ /* 0x0001e20000100a00 */
[----:B------:R-:W-:Y:S01]  /*5920*/  QGMMA.64x16x32.F32.E4M3.E4M3 R24, gdesc[UR20], RZ, !UPT, gsb0 ;  /* 0x00200000141879f3 */ /* 0x000fe2000c0008ff */
[----:B------:R-:W-:Y:S01]  /*5930*/  UMOV UR22, UR50 ;  /* 0x0000003200167c82 */ /* 0x000fe20008000000 */
[----:B------:R-:W-:Y:S01]  /*5940*/  UMOV UR23, UR51 ;  /* 0x0000003300177c82 */ /* 0x000fe20008000000 */
[----:B------:R-:W-:Y:S01]  /*5950*/  STL [R1+0x364], RZ ;  /* 0x000364ff01007387 */ /* 0x000fe20000100800 */
[----:B-1----:R-:W-:-:S02]  /*5960*/  IMAD.MOV.U32 R182, RZ, RZ, R223 ;  /* 0x000000ffffb67224 */ /* 0x002fc400078e00df */
[----:B------:R-:W-:Y:S01]  /*5970*/  IMAD.MOV.U32 R183, RZ, RZ, R222 ;  /* 0x000000ffffb77224 */ /* 0x000fe200078e00de */
[----:B------:R-:W-:Y:S01]  /*5980*/  STL [R1+0x360], RZ ;  /* 0x000360ff01007387 */ /* 0x000fe20000100800 */
[----:B---3--:R-:W-:Y:S02]  /*5990*/  IMAD.MOV.U32 R178, RZ, RZ, R221 ;  /* 0x000000ffffb27224 */ /* 0x008fe400078e00dd */
        /* <DEDUP_REMOVED lines=14> */
[----:B0-----:R-:W-:-:S02]  /*5a80*/  IMAD.MOV.U32 R176, RZ, RZ, R3 ;  /* 0x000000ffffb07224 */ /* 0x001fc400078e0003 */
[----:B------:R-:W-:Y:S02]  /*5a90*/  IMAD.MOV.U32 R177, RZ, RZ, R2 ;  /* 0x000000ffffb17224 */ /* 0x000fe400078e0002 */
[----:B------:R-:W-:Y:S01]  /*5aa0*/  IMAD.MOV.U32 R208, RZ, RZ, R0 ;  /* 0x000000ffffd07224 */ /* 0x000fe200078e0000 */
[----:B------:R-:W-:Y:S02]  /*5ab0*/  WARPGROUP.DEPBAR.LE gsb0, 0x0 ;  /* 0x00008000000079c5 */ /* 0x000fe40000010000 */
[----:B------:R-:W-:Y:S04]  /*5ac0*/  STL.64 [R1], R24 ;  /* 0x0000001801007387 */ /* 0x000fe80000100a00 */
[----:B------:R-:W-:Y:S04]  /*5ad0*/  STL.64 [R1+0x8], R26 ;  /* 0x0000081a01007387 */ /* 0x000fe80000100a00 */
[----:B------:R-:W-:Y:S04]  /*5ae0*/  STL.64 [R1+0x10], R28 ;  /* 0x0000101c01007387 */ /* 0x000fe80000100a00 */
[----:B------:R0:W-:Y:S04]  /*5af0*/  STL.64 [R1+0x18], R30 ;  /* 0x0000181e01007387 */ /* 0x0001e80000100a00 */
[----:B------:R-:W-:Y:S01]  /*5b00*/  STL [R1+0x348], RZ ;  /* 0x000348ff01007387 */ /* 0x000fe20000100800 */
[----:B0-----:R-:W-:-:S06]  /*5b10*/  WARPGROUP.ARRIVE ;  /* 0x00000000000079c5 */ /* 0x001fcc0000000000 */
[----:B------:R-:W-:Y:S01]  /*5b20*/  QGMMA.64x16x32.F32.E4M3.E4M3 R24, gdesc[UR20], RZ, !UPT, gsb0 ;  /* 0x00200000141879f3 */ /* 0x000fe2000c0008ff */
[----:B------:R-:W-:Y:S01]  /*5b30*/  UMOV UR22, UR60 ;  /* 0x0000003c00167c82 */ /* 0x000fe20008000000 */
[----:B------:R-:W-:Y:S01]  /*5b40*/  UMOV UR23, UR61 ;  /* 0x0000003d00177c82 */ /* 0x000fe20008000000 */
[----:B------:R-:W-:Y:S02]  /*5b50*/  WARPGROUP.DEPBAR.LE gsb0, 0x0 ;  /* 0x00008000000079c5 */ /* 0x000fe40000010000 */
[----:B------:R-:W-:Y:S04]  /*5b60*/  STL.64 [R1+0x80], R24 ;  /* 0x0000801801007387 */ /* 0x000fe80000100a00 */
[----:B------:R-:W-:Y:S04]  /*5b70*/  STL.64 [R1+0x88], R26 ;  /* 0x0000881a01007387 */ /* 0x000fe80000100a00 */
[----:B------:R-:W-:Y:S04]  /*5b80*/  STL.64 [R1+0x90], R28 ;  /* 0x0000901c01007387 */ /* 0x000fe80000100a00 */
[----:B------:R0:W-:Y:S02]  /*5b90*/  STL.64 [R1+0x98], R30 ;  /* 0x0000981e01007387 */ /* 0x0001e40000100a00 */
        /* <DEDUP_REMOVED lines=15> */
[----:B------:R-:W-:Y:S01]  /*5c90*/  STL [R1+0x184], R25 ;  /* 0x0001841901007387 */ /* 0x000fe20000100800 */
[----:B------:R-:W-:-:S03]  /*5ca0*/  IMAD.MOV.U32 R5, RZ, RZ, R24 ;  /* 0x000000ffff057224 */ /* 0x000fc600078e0018 */
[----:B------:R-:W-:Y:S04]  /*5cb0*/  STL.64 [R1+0x188], R26 ;  /* 0x0001881a01007387 */ /* 0x000fe80000100a00 */
[----:B------:R-:W-:Y:S04]  /*5cc0*/  STL.64 [R1+0x190], R28 ;  /* 0x0001901c01007387 */ /* 0x000fe80000100a00 */
[----:B------:R0:W-:Y:S04]  /*5cd0*/  STL.64 [R1+0x198], R30 ;  /* 0x0001981e01007387 */ /* 0x0001e80000100a00 */
[----:B------:R-:W-:Y:S04]  /*5ce0*/  STL [R1+0x340], RZ ;  /* 0x000340ff01007387 */ /* 0x000fe80000100800 */
[----:B------:R-:W-:Y:S01]  /*5cf0*/  STL [R1+0x33c], RZ ;  /* 0x00033cff01007387 */ /* 0x000fe20000100800 */
[----:B0-----:R-:W-:-:S06]  /*5d00*/  WARPGROUP.ARRIVE ;  /* 0x00000000000079c5 */ /* 0x001fcc0000000000 */
[----:B------:R-:W-:Y:S01]  /*5d10*/  QGMMA.64x16x32.F32.E4M3.E4M3 R24, gdesc[UR20], RZ, !UPT, gsb0 ;  /* 0x00200000141879f3 */ /* 0x000fe2000c0008ff */
[----:B------:R-:W-:Y:S01]  /*5d20*/  UMOV UR22, UR10 ;  /* 0x0000000a00167c82 */ /* 0x000fe20008000000 */
[----:B------:R-:W-:Y:S01]  /*5d30*/  UMOV UR23, UR11 ;  /* 0x0000000b00177c82 */ /* 0x000fe20008000000 */
[----:B------:R-:W-:Y:S01]  /*5d40*/  UMOV UR20, UR8 ;  /* 0x0000000800147c82 */ /* 0x000fe20008000000 */
[----:B------:R-:W-:Y:S01]  /*5d50*/  UMOV UR21, 0x80000020 ;  /* 0x8000002000157882 */ /* 0x000fe20000000000 */
[----:B------:R-:W-:Y:S01]  /*5d60*/  UMOV UR12, UR20 ;  /* 0x00000014000c7c82 */ /* 0x000fe20008000000 */
[----:B------:R-:W-:Y:S01]  /*5d70*/  UMOV UR13, UR21 ;  /* 0x00000015000d7c82 */ /* 0x000fe20008000000 */
[----:B------:R-:W-:Y:S01]  /*5d80*/  UMOV UR16, UR20 ;  /* 0x0000001400107c82 */ /* 0x000fe20008000000 */
[----:B------:R-:W-:Y:S01]  /*5d90*/  UMOV UR17, UR21 ;  /* 0x0000001500117c82 */ /* 0x000fe20008000000 */
[----:B------:R-:W-:Y:S01]  /*5da0*/  UMOV UR8, UR28 ;  /* 0x0000001c00087c82 */ /* 0x000fe20008000000 */
[----:B------:R-:W-:-:S02]  /*5db0*/  WARPGROUP.DEPBAR.LE gsb0, 0x0 ;  /* 0x00008000000079c5 */ /* 0x000fc40000010000 */
        /* <DEDUP_REMOVED lines=39> */
[----:B------:R-:W-:Y:S01]  /*6030*/  WARPGROUP.ARRIVE ;  /* 0x00000000000079c5 */ /* 0x000fe20000000000 */
[----:B------:R-:W-:Y:S04]  /*6040*/  STL.64 [R1+0x60], R24 ;  /* 0x0000601801007387 */ /* 0x000fe80000100a00 */
[----:B------:R-:W-:Y:S01]  /*6050*/  STL.64 [R1+0x68], R26 ;  /* 0x0000681a01007387 */ /* 0x000fe20000100a00 */
[----:B------:R-:W-:Y:S01]  /*6060*/  QGMMA.64x16x32.F32.E4M3.E4M3 R224, gdesc[UR20], RZ, !UPT, gsb0 ;  /* 0x0020000014e079f3 */ /* 0x000fe2000c0008ff */
[----:B------:R-:W-:Y:S01]  /*6070*/  UMOV UR22, UR42 ;  /* 0x0000002a00167c82 */ /* 0x000fe20008000000 */
[----:B------:R-:W-:Y:S01]  /*6080*/  UMOV UR23, UR43 ;  /* 0x0000002b00177c82 */ /* 0x000fe20008000000 */
[----:B------:R-:W-:Y:S04]  /*6090*/  STL.64 [R1+0x70], R28 ;  /* 0x0000701c01007387 */ /* 0x000fe80000100a00 */
[----:B------:R-:W-:Y:S04]  /*60a0*/  STL.64 [R1+0x78], R30 ;  /* 0x0000781e01007387 */ /* 0x000fe80000100a00 */
[----:B------:R-:W-:Y:S01]  /*60b0*/  STL [R1+0x32c], RZ ;  /* 0x00032cff01007387 */ /* 0x000fe20000100800 */
[----:B------:R-:W-:-:S02]  /*60c0*/  WARPGROUP.DEPBAR.LE gsb0, 0x0 ;  /* 0x00008000000079c5 */ /* 0x000fc40000010000 */
[----:B------:R-:W-:Y:S01]  /*60d0*/  WARPGROUP.ARRIVE ;  /* 0x00000000000079c5 */ /* 0x000fe20000000000 */
[----:B------:R0:W-:Y:S04]  /*60e0*/  STL.64 [R1+0x870], R230 ;  /* 0x000870e601007387 */ /* 0x0001e80000100a00 */
[----:B------:R1:W-:Y:S01]  /*60f0*/  STL.64 [R1+0x868], R228 ;  /* 0x000868e401007387 */ /* 0x0003e20000100a00 */
[----:B------:R-:W-:Y:S01]  /*6100*/  QGMMA.64x16x32.F32.E4M3.E4M3 R192, gdesc[UR20], RZ, !UPT, gsb0 ;  /* 0x0020000014c079f3 */ /* 0x000fe2000c0008ff */
[----:B------:R-:W-:Y:S01]  /*6110*/  UMOV UR22, UR38 ;  /* 0x0000002600167c82 */ /* 0x000fe20008000000 */
[----:B------:R-:W-:Y:S01]  /*6120*/  UMOV UR23, UR39 ;  /* 0x0000002700177c82 */ /* 0x000fe20008000000 */
[----:B------:R3:W-:Y:S01]  /*6130*/  STL.64 [R1+0x860], R226 ;  /* 0x000860e201007387 */ /* 0x0007e20000100a00 */
[----:B0-----:R-:W-:-:S03]  /*6140*/  IMAD.MOV.U32 R230, RZ, RZ, R216 ;  /* 0x000000ffffe67224 */ /* 0x001fc600078e00d8 */
[----:B------:R0:W-:Y:S01]  /*6150*/  STL.64 [R1+0x858], R224 ;  /* 0x000858e001007387 */ /* 0x0001e20000100a00 */
[----:B------:R-:W-:Y:S02]  /*6160*/  IMAD.MOV.U32 R231, RZ, RZ, R4 ;  /* 0x000000ffffe77224 */ /* 0x000fe400078e0004 */
[----:B-1----:R-:W-:Y:S01]  /*6170*/  IMAD.MOV.U32 R228, RZ, RZ, R218 ;  /* 0x000000ffffe47224 */ /* 0x002fe200078e00da */
[----:B------:R-:W-:Y:S01]  /*6180*/  STL [R1+0x328], RZ ;  /* 0x000328ff01007387 */ /* 0x000fe20000100800 */
[----:B------:R-:W-:Y:S02]  /*6190*/  IMAD.MOV.U32 R229, RZ, RZ, R217 ;  /* 0x000000ffffe57224 */ /* 0x000fe400078e00d9 */
[----:B---3--:R-:W-:Y:S02]  /*61a0*/  IMAD.MOV.U32 R227, RZ, RZ, R219 ;  /* 0x000000ffffe37224 */ /* 0x008fe400078e00db */
[----:B------:R-:W-:Y:S02]  /*61b0*/  IMAD.MOV.U32 R226, RZ, RZ, R208 ;  /* 0x000000ffffe27224 */ /* 0x000fe400078e00d0 */
[----:B------:R-:W-:-:S02]  /*61c0*/  IMAD.MOV.U32 R208, RZ, RZ, R16 ;  /* 0x000000ffffd07224 */ /* 0x000fc400078e0010 */
[----:B0-----:R-:W-:Y:S02]  /*61d0*/  IMAD.MOV.U32 R224, RZ, RZ, R176 ;  /* 0x000000ffffe07224 */ /* 0x001fe400078e00b0 */
[----:B------:R-:W-:Y:S02]  /*61e0*/  IMAD.MOV.U32 R225, RZ, RZ, R177 ;  /* 0x000000ffffe17224 */ /* 0x000fe400078e00b1 */
[----:B------:R-:W-:Y:S02]  /*61f0*/  IMAD.MOV.U32 R176, RZ, RZ, R18 ;  /* 0x000000ffffb07224 */ /* 0x000fe400078e0012 */
[----:B------:R-:W-:Y:S01]  /*6200*/  IMAD.MOV.U32 R177, RZ, RZ, R17 ;  /* 0x000000ffffb17224 */ /* 0x000fe200078e0011 */
[----:B------:R-:W-:Y:S02]  /*6210*/  WARPGROUP.DEPBAR.LE gsb0, 0x0 ;  /* 0x00008000000079c5 */ /* 0x000fe40000010000 */
[----:B------:R-:W-:Y:S01]  /*6220*/  WARPGROUP.ARRIVE ;  /* 0x00000000000079c5 */ /* 0x000fe20000000000 */
[----:B------:R0:W-:Y:S04]  /*6230*/  STL.64 [R1+0x890], R198 ;  /* 0x000890c601007387 */ /* 0x0001e80000100a00 */
[----:B------:R1:W-:Y:S01]  /*6240*/  STL.64 [R1+0x888], R196 ;  /* 0x000888c401007387 */ /* 0x0003e20000100a00 */
[----:B------:R-:W-:Y:S01]  /*6250*/  QGMMA.64x16x32.F32.E4M3.E4M3 R160, gdesc[UR20], RZ, !UPT, gsb0 ;  /* 0x0020000014a079f3 */ /* 0x000fe2000c0008ff */
[----:B------:R-:W-:Y:S01]  /*6260*/  UMOV UR22, UR34 ;  /* 0x0000002200167c82 */ /* 0x000fe20008000000 */
[----:B------:R-:W-:Y:S01]  /*6270*/  UMOV UR23, UR35 ;  /* 0x0000002300177c82 */ /* 0x000fe20008000000 */
[----:B------:R3:W-:Y:S04]  /*6280*/  STL.64 [R1+0x880], R194 ;  /* 0x000880c201007387 */ /* 0x0007e80000100a00 */
[----:B------:R-:W-:Y:S01]  /*6290*/  STL.64 [R1+0x878], R192 ;  /* 0x000878c001007387 */ /* 0x000fe20000100a00 */
[----:B0-----:R-:W-:-:S02]  /*62a0*/  IMAD.MOV.U32 R198, RZ, RZ, R230 ;  /* 0x000000ffffc67224 */ /* 0x001fc400078e00e6 */
[----:B------:R-:W-:Y:S01]  /*62b0*/  IMAD.MOV.U32 R199, RZ, RZ, R231 ;  /* 0x000000ffffc77224 */ /* 0x000fe200078e00e7 */
[----:B------:R-:W-:Y:S01]  /*62c0*/  STL [R1+0x324], RZ ;  /* 0x000324ff01007387 */ /* 0x000fe20000100800 */
[----:B-1----:R-:W-:Y:S02]  /*62d0*/  IMAD.MOV.U32 R196, RZ, RZ, R228 ;  /* 0x000000ffffc47224 */ /* 0x002fe400078e00e4 */
[----:B------:R-:W-:Y:S02]  /*62e0*/  IMAD.MOV.U32 R197, RZ, RZ, R229 ;  /* 0x000000ffffc57224 */ /* 0x000fe400078e00e5 */
[----:B---3--:R-:W-:Y:S02]  /*62f0*/  IMAD.MOV.U32 R195, RZ, RZ, R227 ;  /* 0x000000ffffc37224 */ /* 0x008fe400078e00e3 */
[----:B------:R-:W-:Y:S02]  /*6300*/  IMAD.MOV.U32 R227, RZ, RZ, R23 ;  /* 0x000000ffffe37224 */ /* 0x000fe400078e0017 */
[----:B------:R-:W-:-:S02]  /*6310*/  IMAD.MOV.U32 R228, RZ, RZ, R22 ;  /* 0x000000ffffe47224 */ /* 0x000fc400078e0016 */
[----:B------:R-:W-:Y:S02]  /*6320*/  IMAD.MOV.U32 R229, RZ, RZ, R21 ;  /* 0x000000ffffe57224 */ /* 0x000fe400078e0015 */
[----:B------:R-:W-:Y:S02]  /*6330*/  IMAD.MOV.U32 R230, RZ, RZ, R20 ;  /* 0x000000ffffe67224 */ /* 0x000fe400078e0014 */
[----:B------:R-:W-:Y:S02]  /*6340*/  IMAD.MOV.U32 R231, RZ, RZ, R19 ;  /* 0x000000ffffe77224 */ /* 0x000fe400078e0013 */
[----:B------:R-:W-:Y:S02]  /*6350*/  IMAD.MOV.U32 R194, RZ, RZ, R195 ;  /* 0x000000ffffc27224 */ /* 0x000fe400078e00c3 */
        /* <DEDUP_REMOVED lines=10> */
[----:B------:R-:W-:Y:S01]  /*6400*/  IMAD.MOV.U32 R229, RZ, RZ, R230 ;  /* 0x000000ffffe57224 */ /* 0x000fe200078e00e6 */
[----:B------:R-:W-:Y:S02]  /*6410*/  WARPGROUP.DEPBAR.LE gsb0, 0x0 ;  /* 0x00008000000079c5 */ /* 0x000fe40000010000 */
[----:B------:R-:W-:Y:S01]  /*6420*/  WARPGROUP.ARRIVE ;  /* 0x00000000000079c5 */ /* 0x000fe20000000000 */
[----:B------:R-:W-:Y:S01]  /*6430*/  STL.64 [R1+0x8b0], R166 ;  /* 0x0008b0a601007387 */ /* 0x000fe20000100a00 */
[----:B------:R-:W-:Y:S02]  /*6440*/  IMAD.MOV.U32 R230, RZ, RZ, R231 ;  /* 0x000000ffffe67224 */ /* 0x000fe400078e00e7 */
[----:B------:R-:W-:Y:S01]  /*6450*/  IMAD.MOV.U32 R231, RZ, RZ, R176 ;  /* 0x000000ffffe77224 */ /* 0x000fe200078e00b0 */
[----:B------:R-:W-:Y:S01]  /*6460*/  STL.64 [R1+0x8a8], R164 ;  /* 0x0008a8a401007387 */ /* 0x000fe20000100a00 */
[----:B------:R-:W-:Y:S01]  /*6470*/  QGMMA.64x16x32.F32.E4M3.E4M3 R128, gdesc[UR20], RZ, !UPT, gsb0 ;  /* 0x00200000148079f3 */ /* 0x000fe2000c0008ff */
[----:B------:R-:W-:Y:S01]  /*6480*/  UMOV UR22, UR30 ;  /* 0x0000001e00167c82 */ /* 0x000fe20008000000 */
[----:B------:R-:W-:Y:S01]  /*6490*/  UMOV UR23, UR31 ;  /* 0x0000001f00177c82 */ /* 0x000fe20008000000 */
[----:B------:R-:W-:Y:S01]  /*64a0*/  STL.64 [R1+0x8a0], R162 ;  /* 0x0008a0a201007387 */ /* 0x000fe20000100a00 */
[----:B------:R-:W-:-:S02]  /*64b0*/  IMAD.MOV.U32 R176, RZ, RZ, R177 ;  /* 0x000000ffffb07224 */ /* 0x000fc400078e00b1 */
[----:B------:R-:W-:Y:S01]  /*64c0*/  IMAD.MOV.U32 R177, RZ, RZ, R208 ;  /* 0x000000ffffb17224 */ /* 0x000fe200078e00d0 */
[----:B------:R0:W-:Y:S01]  /*64d0*/  STL.64 [R1+0x898], R160 ;  /* 0x000898a001007387 */ /* 0x0001e20000100a00 */
[----:B------:R-:W-:Y:S02]  /*64e0*/  IMAD.MOV.U32 R208, RZ, RZ, R209 ;  /* 0x000000ffffd07224 */ /* 0x000fe400078e00d1 */
[----:B------:R-:W-:Y:S01]  /*64f0*/  IMAD.MOV.U32 R209, RZ, RZ, R210 ;  /* 0x000000ffffd17224 */ /* 0x000fe200078e00d2 */
[----:B------:R-:W-:Y:S01]  /*6500*/  STL [R1+0x320], RZ ;  /* 0x000320ff01007387 */ /* 0x000fe20000100800 */
[----:B------:R-:W-:Y:S02]  /*6510*/  IMAD.MOV.U32 R210, RZ, RZ, R211 ;  /* 0x000000ffffd27224 */ /* 0x000fe400078e00d3 */
[----:B------:R-:W-:Y:S02]  /*6520*/  IMAD.MOV.U32 R211, RZ, RZ, R212 ;  /* 0x000000ffffd37224 */ /* 0x000fe400078e00d4 */
[----:B------:R-:W-:-:S02]  /*6530*/  IMAD.MOV.U32 R212, RZ, RZ, R213 ;  /* 0x000000ffffd47224 */ /* 0x000fc400078e00d5 */
[----:B------:R-:W-:Y:S02]  /*6540*/  IMAD.MOV.U32 R213, RZ, RZ, R214 ;  /* 0x000000ffffd57224 */ /* 0x000fe400078e00d6 */
[----:B------:R-:W-:Y:S02]  /*6550*/  IMAD.MOV.U32 R214, RZ, RZ, R215 ;  /* 0x000000ffffd67224 */ /* 0x000fe400078e00d7 */
[----:B------:R-:W-:Y:S02]  /*6560*/  IMAD.MOV.U32 R215, RZ, RZ, R6 ;  /* 0x000000ffffd77224 */ /* 0x000fe400078e0006 */
[----:B0-----:R-:W-:Y:S02]  /*6570*/  IMAD.MOV.U32 R160, RZ, RZ, R178 ;  /* 0x000000ffffa07224 */ /* 0x001fe400078e00b2 */
        /* <DEDUP_REMOVED lines=12> */
[----:B------:R-:W-:Y:S01]  /*6640*/  IMAD.MOV.U32 R198, RZ, RZ, R224 ;  /* 0x000000ffffc67224 */ /* 0x000fe200078e00e0 */
        /* <DEDUP_REMOVED lines=8> */
[----:B------:R0:W-:Y:S04]  /*66d0*/  STL.64 [R1+0x8b8], R128 ;  /* 0x0008b88001007387 */ /* 0x0001e80000100a00 */
[----:B------:R-:W-:Y:S04]  /*66e0*/  STL [R1+0x31c], RZ ;  /* 0x00031cff01007387 */ /* 0x000fe80000100800 */
[----:B------:R-:W-:Y:S04]  /*66f0*/  STL [R1+0x318], RZ ;  /* 0x000318ff01007387 */ /* 0x000fe80000100800 */
[----:B------:R-:W-:Y:S04]  /*6700*/  STL [R1+0x314], RZ ;  /* 0x000314ff01007387 */ /* 0x000fe80000100800 */
[----:B------:R-:W-:Y:S04]  /*6710*/  STL [R1+0x310], RZ ;  /* 0x000310ff01007387 */ /* 0x000fe80000100800 */
[----:B------:R-:W-:Y:S01]  /*6720*/  STL [R1+0x30c], RZ ;  /* 0x00030cff01007387 */ /* 0x000fe20000100800 */
[----:B------:R-:W-:-:S02]  /*6730*/  WARPGROUP.DEPBAR.LE gsb0, 0x0 ;  /* 0x00008000000079c5 */ /* 0x000fc40000010000 */
[----:B------:R-:W-:-:S06]  /*6740*/  WARPGROUP.ARRIVE ;  /* 0x00000000000079c5 */ /* 0x000fcc0000000000 */
[----:B------:R-:W-:Y:S01]  /*6750*/  QGMMA.64x16x32.F32.E4M3.E4M3 R64, gdesc[UR16], RZ, !UPT, gsb0 ;  /* 0x00200000104079f3 */ /* 0x000fe2000c0008ff */
[----:B------:R-:W-:Y:S01]  /*6760*/  UMOV UR16, UR28 ;  /* 0x0000001c00107c82 */ /* 0x000fe20008000000 */
[----:B------:R-:W-:Y:S01]  /*6770*/  UMOV UR17, UR29 ;  /* 0x0000001d00117c82 */ /* 0x000fe20008000000 */
[----:B------:R-:W-:Y:S02]  /*6780*/  WARPGROUP.DEPBAR.LE gsb0, 0x0 ;  /* 0x00008000000079c5 */ /* 0x000fe40000010000 */
[----:B------:R-:W-:-:S06]  /*6790*/  WARPGROUP.ARRIVE ;  /* 0x00000000000079c5 */ /* 0x000fcc0000000000 */
[----:B------:R-:W-:Y:S03]  /*67a0*/  QGMMA.64x16x32.F32.E4M3.E4M3 R32, gdesc[UR20], RZ, !UPT, gsb0 ;  /* 0x00200000142079f3 */ /* 0x000fe6000c0008ff */
[----:B------:R-:W-:Y:S02]  /*67b0*/  WARPGROUP.DEPBAR.LE gsb0, 0x0 ;  /* 0x00008000000079c5 */ /* 0x000fe40000010000 */
[----:B------:R-:W-:-:S06]  /*67c0*/  WARPGROUP.ARRIVE ;  /* 0x00000000000079c5 */ /* 0x000fcc0000000000 */
[----:B------:R-:W-:Y:S03]  /*67d0*/  QGMMA.64x16x32.F32.E4M3.E4M3 R24, gdesc[UR28], RZ, !UPT, gsb0 ;  /* 0x002000001c1879f3 */ /* 0x000fe6000c0008ff */
[----:B------:R-:W-:Y:S02]  /*67e0*/  WARPGROUP.DEPBAR.LE gsb0, 0x0 ;  /* 0x00008000000079c5 */ /* 0x000fe40000010000 */
[----:B------:R-:W-:-:S06]  /*67f0*/  WARPGROUP.ARRIVE ;  /* 0x00000000000079c5 */ /* 0x000fcc0000000000 */
[----:B------:R-:W-:Y:S01]  /*6800*/  QGMMA.64x16x32.F32.E4M3.E4M3 R56, gdesc[UR16], RZ, !UPT, gsb0 ;  /* 0x00200000103879f3 */ /* 0x000fe2000c0008ff */
[----:B------:R-:W-:Y:S02]  /*6810*/  UIADD3 UR16, UR59, 0x2, URZ ;  /* 0x000000023b107890 */ /* 0x000fe4000fffe03f */
[----:B------:R-:W-:Y:S02]  /*6820*/  WARPGROUP.DEPBAR.LE gsb0, 0x0 ;  /* 0x00008000000079c5 */ /* 0x000fe40000010000 */
[----:B------:R-:W-:-:S06]  /*6830*/  WARPGROUP.ARRIVE ;  /* 0x00000000000079c5 */ /* 0x000fcc0000000000 */
[----:B------:R-:W-:Y:S01]  /*6840*/  QGMMA.64x16x32.F32.E4M3.E4M3 R88, gdesc[UR12], RZ, !UPT, gsb0 ;  /* 0x002000000c5879f3 */ /* 0x000fe2000c0008ff */
[----:B------:R-:W-:Y:S01]  /*6850*/  UMOV UR12, UR28 ;  /* 0x0000001c000c7c82 */ /* 0x000fe20008000000 */
[----:B------:R-:W-:Y:S01]  /*6860*/  UMOV UR13, UR29 ;  /* 0x0000001d000d7c82 */ /* 0x000fe20008000000 */
[----:B------:R-:W-:Y:S01]  /*6870*/  UMOV UR14, UR60 ;  /* 0x0000003c000e7c82 */ /* 0x000fe20008000000 */
[----:B------:R-:W-:Y:S01]  /*6880*/  UMOV UR15, UR61 ;  /* 0x0000003d000f7c82 */ /* 0x000fe20008000000 */
[----:B------:R-:W-:Y:S02]  /*6890*/  WARPGROUP.DEPBAR.LE gsb0, 0x0 ;  /* 0x00008000000079c5 */ /* 0x000fe40000010000 */
[----:B------:R-:W-:Y:S01]  /*68a0*/  WARPGROUP.ARRIVE ;  /* 0x00000000000079c5 */ /* 0x000fe20000000000 */
[----:B------:R-:W-:Y:S04]  /*68b0*/  STL [R1+0x854], R89 ;  /* 0x0008545901007387 */ /* 0x000fe80000100800 */
[----:B------:R-:W-:Y:S01]  /*68c0*/  STL [R1+0x850], R90 ;  /* 0x0008505a01007387 */ /* 0x000fe20000100800 */
[----:B------:R-:W-:Y:S03]  /*68d0*/  QGMMA.64x16x32.F32.E4M3.E4M3 R120, gdesc[UR32], RZ, !UPT, gsb0 ;  /* 0x00200000207879f3 */ /* 0x000fe6000c0008ff */
[----:B------:R-:W-:Y:S04]  /*68e0*/  STL [R1+0x84c], R91 ;  /* 0x00084c5b01007387 */ /* 0x000fe80000100800 */
[----:B------:R-:W-:Y:S04]  /*68f0*/  STL [R1+0x848], R92 ;  /* 0x0008485c01007387 */ /* 0x000fe80000100800 */
[----:B------:R-:W-:Y:S04]  /*6900*/  STL [R1+0x844], R93 ;  /* 0x0008445d01007387 */ /* 0x000fe80000100800 */
[----:B------:R-:W-:Y:S04]  /*6910*/  STL [R1+0x840], R94 ;  /* 0x0008405e01007387 */ /* 0x000fe80000100800 */
[----:B------:R1:W-:Y:S04]  /*6920*/  STL [R1+0x83c], R95 ;  /* 0x00083c5f01007387 */ /* 0x0003e80000100800 */
[----:B------:R-:W-:Y:S04]  /*6930*/  STL [R1+0x308], RZ ;  /* 0x000308ff01007387 */ /* 0x000fe80000100800 */
[----:B------:R-:W-:Y:S04]  /*6940*/  STL [R1+0x304], RZ ;  /* 0x000304ff01007387 */ /* 0x000fe80000100800 */
[----:B------:R-:W-:Y:S04]  /*6950*/  STL [R1+0x300], RZ ;  /* 0x000300ff01007387 */ /* 0x000fe80000100800 */
[----:B------:R-:W-:Y:S04]  /*6960*/  STL [R1+0x2fc], RZ ;  /* 0x0002fcff01007387 */ /* 0x000fe80000100800 */
[----:B------:R-:W-:Y:S04]  /*6970*/  STL [R1+0x2f8], RZ ;  /* 0x0002f8ff01007387 */ /* 0x000fe80000100800 */
[----:B------:R-:W3:Y:S01]  /*6980*/  LDL.LU R166, [R1+0x138] ;  /* 0x0001380001a67983 */ /* 0x000ee20000300800 */
[----:B------:R-:W-:-:S02]  /*6990*/  WARPGROUP.DEPBAR.LE gsb0, 0x0 ;  /* 0x00008000000079c5 */ /* 0x000fc40000010000 */
[----:B------:R-:W-:-:S06]  /*69a0*/  WARPGROUP.ARRIVE ;  /* 0x00000000000079c5 */ /* 0x000fcc0000000000 */
[----:B------:R-:W-:Y:S03]  /*69b0*/  QGMMA.64x16x32.F32.E4M3.E4M3 R152, gdesc[UR36], RZ, !UPT, gsb0 ;  /* 0x00200000249879f3 */ /* 0x000fe6000c0008ff */
[----:B------:R-:W-:Y:S02]  /*69c0*/  WARPGROUP.DEPBAR.LE gsb0, 0x0 ;  /* 0x00008000000079c5 */ /* 0x000fe40000010000 */
[----:B------:R-:W-:-:S06]  /*69d0*/  WARPGROUP.ARRIVE ;  /* 0x00000000000079c5 */ /* 0x000fcc0000000000 */
[----:B------:R-:W-:Y:S03]  /*69e0*/  QGMMA.64x16x32.F32.E4M3.E4M3 R184, gdesc[UR40], RZ, !UPT, gsb0 ;  /* 0x0020000028b879f3 */ /* 0x000fe6000c0008ff */
[----:B------:R-:W-:Y:S02]  /*69f0*/  WARPGROUP.DEPBAR.LE gsb0, 0x0 ;  /* 0x00008000000079c5 */ /* 0x000fe40000010000 */
[----:B------:R-:W-:-:S06]  /*6a00*/  WARPGROUP.ARRIVE ;  /* 0x00000000000079c5 */ /* 0x000fcc0000000000 */
[----:B------:R-:W-:Y:S03]  /*6a10*/  QGMMA.64x16x32.F32.E4M3.E4M3 R216, gdesc[UR44], RZ, !UPT, gsb0 ;  /* 0x002000002cd879f3 */ /* 0x000fe6000c0008ff */
[----:B------:R-:W-:Y:S02]  /*6a20*/  WARPGROUP.DEPBAR.LE gsb0, 0x0 ;  /* 0x00008000000079c5 */ /* 0x000fe40000010000 */
[----:B0-----:R-:W-:-:S06]  /*6a30*/  WARPGROUP.ARRIVE ;  /* 0x00000000000079c5 */ /* 0x001fcc0000000000 */
[----:B------:R-:W-:Y:S03]  /*6a40*/  QGMMA.64x16x32.F32.E4M3.E4M3 R128, gdesc[UR48], RZ, !UPT, gsb0 ;  /* 0x00200000308079f3 */ /* 0x000fe6000c0008ff */
[----:B------:R-:W-:Y:S02]  /*6a50*/  WARPGROUP.DEPBAR.LE gsb0, 0x0 ;  /* 0x00008000000079c5 */ /* 0x000fe40000010000 */
        /* <DEDUP_REMOVED lines=8> */
[----:B------:R-:W-:-:S06]  /*6ae0*/  WARPGROUP.ARRIVE ;  /* 0x00000000000079c5 */ /* 0x000fcc0000000000 */
        /* <DEDUP_REMOVED lines=13> */
[----:B-1----:R-:W-:Y:S02]  /*6bc0*/  IMAD.MOV.U32 R95, RZ, RZ, R134 ;  /* 0x000000ffff5f7224 */ /* 0x002fe400078e0086 */
[----:B------:R-:W-:Y:S02]  /*6bd0*/  IMAD.MOV.U32 R6, RZ, RZ, R135 ;  /* 0x000000ffff067224 */ /* 0x000fe400078e0087 */
[----:B------:R-:W-:Y:S02]  /*6be0*/  IMAD.MOV.U32 R134, RZ, RZ, R176 ;  /* 0x000000ffff867224 */ /* 0x000fe400078e00b0 */
[----:B------:R-:W-:-:S02]  /*6bf0*/  IMAD.MOV.U32 R135, RZ, RZ, R177 ;  /* 0x000000ffff877224 */ /* 0x000fc400078e00b1 */
[----:B------:R-:W-:Y:S01]  /*6c00*/  WARPGROUP.ARRIVE ;  /* 0x00000000000079c5 */ /* 0x000fe20000000000 */
[----:B------:R-:W-:Y:S01]  /*6c10*/  UIADD3 UR12, UR7, 0x2, URZ ;  /* 0x00000002070c7890 */ /* 0x000fe2000fffe03f */
[----:B------:R-:W-:Y:S02]  /*6c20*/  IMAD.MOV.U32 R92, RZ, RZ, R131 ;  /* 0x000000ffff5c7224 */ /* 0x000fe400078e0083 */
[----:B------:R-:W-:Y:S02]  /*6c30*/  IMAD.MOV.U32 R93, RZ, RZ, R132 ;  /* 0x000000ffff5d7224 */ /* 0x000fe400078e0084 */
[----:B------:R-:W-:Y:S01]  /*6c40*/  QGMMA.64x16x32.F32.E4M3.E4M3 R176, gdesc[UR8], RZ, !UPT, gsb0 ;  /* 0x0020000008b079f3 */ /* 0x000fe2000c0008ff */
[----:B------:R-:W-:Y:S01]  /*6c50*/  UMOV UR8, UR16 ;  /* 0x0000001000087c82 */ /* 0x000fe20008000000 */
[----:B------:R-:W-:Y:S01]  /*6c60*/  UMOV UR9, 0x80000020 ;  /* 0x8000002000097882 */ /* 0x000fe20000000000 */
[----:B------:R-:W-:Y:S01]  /*6c70*/  UMOV UR10, UR12 ;  /* 0x0000000c000a7c82 */ /* 0x000fe20008000000 */
[----:B------:R-:W-:Y:S01]  /*6c80*/  UMOV UR11, 0x80000020 ;  /* 0x80000020000b7882 */ /* 0x000fe20000000000 */
[----:B------:R-:W-:-:S02]  /*6c90*/  IMAD.MOV.U32 R90, RZ, RZ, R129 ;  /* 0x000000ffff5a7224 */ /* 0x000fc400078e0081 */
[----:B------:R-:W-:Y:S02]  /*6ca0*/  IMAD.MOV.U32 R91, RZ, RZ, R130 ;  /* 0x000000ffff5b7224 */ /* 0x000fe400078e0082 */
        /* <DEDUP_REMOVED lines=9> */
[----:B------:R-:W-:Y:S01]  /*6d40*/  IMAD.MOV.U32 R94, RZ, RZ, R133 ;  /* 0x000000ffff5e7224 */ /* 0x000fe200078e0085 */
[----:B------:R-:W-:Y:S02]  /*6d50*/  WARPGROUP.DEPBAR.LE gsb0, 0x0 ;  /* 0x00008000000079c5 */ /* 0x000fe40000010000 */
[----:B------:R-:W-:Y:S01]  /*6d60*/  WARPGROUP.ARRIVE ;  /* 0x00000000000079c5 */ /* 0x000fe20000000000 */
[----:B------:R-:W-:-:S02]  /*6d70*/  IMAD.MOV.U32 R229, RZ, RZ, R9 ;  /* 0x000000ffffe57224 */ /* 0x000fc400078e0009 */
[----:B------:R-:W-:Y:S02]  /*6d80*/  IMAD.MOV.U32 R230, RZ, RZ, R8 ;  /* 0x000000ffffe67224 */ /* 0x000fe400078e0008 */
[----:B------:R-:W-:Y:S01]  /*6d90*/  IMAD.MOV.U32 R128, RZ, RZ, R226 ;  /* 0x000000ffff807224 */ /* 0x000fe200078e00e2 */
[----:B------:R-:W-:Y:S01]  /*6da0*/  QGMMA.64x16x32.F32.E4M3.E4M3 R208, gdesc[UR8], R208, gsb0 ;  /* 0x0020000008d079f3 */ /* 0x000fe200080008d0 */
[----:B------:R-:W-:Y:S02]  /*6db0*/  IMAD.MOV.U32 R227, RZ, RZ, R11 ;  /* 0x000000ffffe37224 */ /* 0x000fe400078e000b */
[----:B------:R-:W-:Y:S02]  /*6dc0*/  IMAD.MOV.U32 R228, RZ, RZ, R10 ;  /* 0x000000ffffe47224 */ /* 0x000fe400078e000a */
[----:B------:R-:W-:Y:S02]  /*6dd0*/  IMAD.MOV.U32 R9, RZ, RZ, R182 ;  /* 0x000000ffff097224 */ /* 0x000fe400078e00b6 */
[----:B------:R-:W-:-:S02]  /*6de0*/  IMAD.MOV.U32 R8, RZ, RZ, R183 ;  /* 0x000000ffff087224 */ /* 0x000fc400078e00b7 */
[----:B------:R-:W-:Y:S01]  /*6df0*/  IMAD.MOV.U32 R226, RZ, RZ, R12 ;  /* 0x000000ffffe27224 */ /* 0x000fe200078e000c */
[----:B------:R-:W4:Y:S01]  /*6e00*/  LDL.LU.64 R182, [R1+0x910] ;  /* 0x0009100001b67983 */ /* 0x000f220000300a00 */
[----:B------:R-:W-:Y:S02]  /*6e10*/  IMAD.MOV.U32 R11, RZ, RZ, R180 ;  /* 0x000000ffff0b7224 */ /* 0x000fe400078e00b4 */
[----:B------:R-:W-:Y:S02]  /*6e20*/  IMAD.MOV.U32 R10, RZ, RZ, R181 ;  /* 0x000000ffff0a7224 */ /* 0x000fe400078e00b5 */
[----:B------:R-:W-:Y:S01]  /*6e30*/  IMAD.MOV.U32 R13, RZ, RZ, R178 ;  /* 0x000000ffff0d7224 */ /* 0x000fe200078e00b2 */
[----:B------:R-:W4:Y:S01]  /*6e40*/  LDL.LU.64 R180, [R1+0x908] ;  /* 0x0009080001b47983 */ /* 0x000f220000300a00 */
[----:B------:R-:W-:Y:S02]  /*6e50*/  IMAD.MOV.U32 R12, RZ, RZ, R179 ;  /* 0x000000ffff0c7224 */ /* 0x000fe400078e00b3 */
[----:B------:R-:W-:Y:S01]  /*6e60*/  IMAD.MOV.U32 R15, RZ, RZ, R176 ;  /* 0x000000ffff0f7224 */ /* 0x000fe200078e00b0 */
[----:B------:R-:W4:Y:S01]  /*6e70*/  LDL.LU.64 R178, [R1+0x900] ;  /* 0x0009000001b27983 */ /* 0x000f220000300a00 */
[----:B------:R-:W-:-:S02]  /*6e80*/  IMAD.MOV.U32 R14, RZ, RZ, R177 ;  /* 0x000000ffff0e7224 */ /* 0x000fc400078e00b1 */
[----:B------:R-:W-:Y:S01]  /*6e90*/  IMAD.MOV.U32 R133, RZ, RZ, R231 ;  /* 0x000000ffff857224 */ /* 0x000fe200078e00e7 */
[----:B------:R-:W4:Y:S01]  /*6ea0*/  LDL.LU.64 R176, [R1+0x8f8] ;  /* 0x0008f80001b07983 */ /* 0x000f220000300a00 */
[----:B------:R-:W-:-:S03]  /*6eb0*/  WARPGROUP.DEPBAR.LE gsb0, 0x0 ;  /* 0x00008000000079c5 */ /* 0x000fc60000010000 */
[----:B------:R-:W-:Y:S04]  /*6ec0*/  STL.64 [R1+0x220], R208 ;  /* 0x000220d001007387 */ /* 0x000fe80000100a00 */
[----:B------:R-:W-:Y:S04]  /*6ed0*/  STL.64 [R1+0x228], R210 ;  /* 0x000228d201007387 */ /* 0x000fe80000100a00 */
[----:B------:R-:W-:Y:S04]  /*6ee0*/  STL.64 [R1+0x230], R212 ;  /* 0x000230d401007387 */ /* 0x000fe80000100a00 */
[----:B------:R0:W-:Y:S04]  /*6ef0*/  STL.64 [R1+0x238], R214 ;  /* 0x000238d601007387 */ /* 0x0001e80000100a00 */
[----:B0-----:R-:W2:Y:S04]  /*6f00*/  LDL.LU.64 R214, [R1+0x8f0] ;  /* 0x0008f00001d67983 */ /* 0x001ea80000300a00 */
[----:B------:R-:W2:Y:S04]  /*6f10*/  LDL.LU.64 R212, [R1+0x8e8] ;  /* 0x0008e80001d47983 */ /* 0x000ea80000300a00 */
[----:B------:R-:W2:Y:S04]  /*6f20*/  LDL.LU.64 R210, [R1+0x8e0] ;  /* 0x0008e00001d27983 */ /* 0x000ea80000300a00 */
[----:B------:R-:W2:Y:S01]  /*6f30*/  LDL.LU.64 R208, [R1+0x8d8] ;  /* 0x0008d80001d07983 */ /* 0x000ea20000300a00 */
[----:B------:R-:W-:Y:S01]  /*6f40*/  UIADD3 UR13, UR7, 0x42, URZ ;  /* 0x00000042070d7890 */ /* 0x000fe2000fffe03f */
[----:B------:R-:W-:Y:S01]  /*6f50*/  WARPGROUP.ARRIVE ;  /* 0x00000000000079c5 */ /* 0x000fe20000000000 */
[----:B------:R-:W-:Y:S01]  /*6f60*/  UMOV UR20, UR8 ;  /* 0x0000000800147c82 */ /* 0x000fe20008000000 */
[----:B------:R-:W-:Y:S01]  /*6f70*/  UMOV UR21, UR9 ;  /* 0x0000000900157c82 */ /* 0x000fe20008000000 */
[----:B------:R-:W-:-:S03]  /*6f80*/  UMOV UR23, 0x80000020 ;  /* 0x8000002000177882 */ /* 0x000fc60000000000 */
[----:B------:R-:W-:Y:S02]  /*6f90*/  UMOV UR22, UR13 ;  /* 0x0000000d00167c82 */ /* 0x000fe40008000000 */
[----:B------:R-:W-:Y:S01]  /*6fa0*/  QGMMA.64x16x32.F32.E4M3.E4M3 R128, gdesc[UR20], R128, gsb0 ;  /* 0x00200000148079f3 */ /* 0x000fe20008000880 */
[----:B------:R-:W-:Y:S01]  /*6fb0*/  UIADD3 UR30, UR7, 0x82, URZ ;  /* 0x00000082071e7890 */ /* 0x000fe2000fffe03f */
[----:B------:R-:W-:Y:S01]  /*6fc0*/  UMOV UR28, UR8 ;  /* 0x00000008001c7c82 */ /* 0x000fe20008000000 */
[----:B------:R-:W-:Y:S01]  /*6fd0*/  UMOV UR29, UR9 ;  /* 0x00000009001d7c82 */ /* 0x000fe20008000000 */
[----:B------:R-:W-:Y:S01]  /*6fe0*/  UMOV UR31, 0x80000020 ;  /* 0x80000020001f7882 */ /* 0x000fe20000000000 */
[----:B------:R-:W-:Y:S02]  /*6ff0*/  WARPGROUP.DEPBAR.LE gsb0, 0x0 ;  /* 0x00008000000079c5 */ /* 0x000fe40000010000 */
[----:B---3--:R-:W-:-:S06]  /*7000*/  WARPGROUP.ARRIVE ;  /* 0x00000000000079c5 */ /* 0x008fcc0000000000 */
[----:B------:R-:W-:Y:S01]  /*7010*/  QGMMA.64x16x32.F32.E4M3.E4M3 R160, gdesc[UR28], R160, gsb0 ;  /* 0x002000001ca079f3 */ /* 0x000fe200080008a0 */
[----:B------:R-:W-:Y:S01]  /*7020*/  UIADD3 UR50, UR7, 0xc2, URZ ;  /* 0x000000c207327890 */ /* 0x000fe2000fffe03f */
[----:B------:R-:W-:Y:S01]  /*7030*/  UMOV UR48, UR8 ;  /* 0x0000000800307c82 */ /* 0x000fe20008000000 */
[----:B------:R-:W-:Y:S01]  /*7040*/  UMOV UR49, UR9 ;  /* 0x0000000900317c82 */ /* 0x000fe20008000000 */
[----:B------:R-:W-:Y:S01]  /*7050*/  UMOV UR51, 0x80000020 ;  /* 0x8000002000337882 */ /* 0x000fe20000000000 */
[----:B------:R-:W-:Y:S02]  /*7060*/  WARPGROUP.DEPBAR.LE gsb0, 0x0 ;  /* 0x00008000000079c5 */ /* 0x000fe40000010000 */
[----:B------:R-:W-:-:S06]  /*7070*/  WARPGROUP.ARRIVE ;  /* 0x00000000000079c5 */ /* 0x000fcc0000000000 */
[----:B------:R-:W-:Y:S01]  /*7080*/  QGMMA.64x16x32.F32.E4M3.E4M3 R192, gdesc[UR48], R192, gsb0 ;  /* 0x0020000030c079f3 */ /* 0x000fe200080008c0 */
[----:B------:R-:W-:Y:S01]  /*7090*/  IMAD.MOV.U32 R231, RZ, RZ, R7 ;  /* 0x000000ffffe77224 */ /* 0x000fe200078e0007 */
[----:B------:R-:W-:Y:S01]  /*70a0*/  UIADD3 UR46, UR7, 0x102, URZ ;  /* 0x00000102072e7890 */ /* 0x000fe2000fffe03f */
[----:B------:R-:W-:Y:S01]  /*70b0*/  UMOV UR44, UR8 ;  /* 0x00000008002c7c82 */ /* 0x000fe20008000000 */
[----:B------:R-:W-:Y:S01]  /*70c0*/  UMOV UR45, UR9 ;  /* 0x00000009002d7c82 */ /* 0x000fe20008000000 */
[----:B------:R-:W-:Y:S01]  /*70d0*/  UMOV UR47, 0x80000020 ;  /* 0x80000020002f7882 */ /* 0x000fe20000000000 */
[----:B------:R-:W-:Y:S02]  /*70e0*/  WARPGROUP.DEPBAR.LE gsb0, 0x0 ;  /* 0x00008000000079c5 */ /* 0x000fe40000010000 */
[----:B------:R-:W-:-:S06]  /*70f0*/  WARPGROUP.ARRIVE ;  /* 0x00000000000079c5 */ /* 0x000fcc0000000000 */
[----:B------:R-:W-:Y:S01]  /*7100*/  QGMMA.64x16x32.F32.E4M3.E4M3 R224, gdesc[UR44], R224, gsb0 ;  /* 0x002000002ce079f3 */ /* 0x000fe200080008e0 */
[----:B------:R-:W-:Y:S01]  /*7110*/  UIADD3 UR42, UR7, 0x142, URZ ;  /* 0x00000142072a7890 */ /* 0x000fe2000fffe03f */
[----:B------:R-:W-:Y:S01]  /*7120*/  UMOV UR40, UR8 ;  /* 0x0000000800287c82 */ /* 0x000fe20008000000 */
[----:B------:R-:W-:Y:S01]  /*7130*/  UMOV UR41, UR9 ;  /* 0x0000000900297c82 */ /* 0x000fe20008000000 */
[----:B------:R-:W-:Y:S01]  /*7140*/  UMOV UR43, 0x80000020 ;  /* 0x80000020002b7882 */ /* 0x000fe20000000000 */
[----:B------:R-:W-:Y:S02]  /*7150*/  WARPGROUP.DEPBAR.LE gsb0, 0x0 ;  /* 0x00008000000079c5 */ /* 0x000fe40000010000 */
[----:B------:R-:W-:Y:S01]  /*7160*/  UIADD3 UR38, UR7, 0x182, URZ ;  /* 0x0000018207267890 */ /* 0x000fe2000fffe03f */
[----:B--2---:R-:W-:-:S06]  /*7170*/  WARPGROUP.ARRIVE ;  /* 0x00000000000079c5 */ /* 0x004fcc0000000000 */
[----:B------:R-:W-:Y:S01]  /*7180*/  QGMMA.64x16x32.F32.E4M3.E4M3 R208, gdesc[UR40], R208, gsb0 ;  /* 0x0020000028d079f3 */ /* 0x000fe200080008d0 */
[----:B------:R-:W-:Y:S01]  /*7190*/  UMOV UR36, UR8 ;  /* 0x0000000800247c82 */ /* 0x000fe20008000000 */
[----:B------:R-:W-:Y:S01]  /*71a0*/  UMOV UR37, UR9 ;  /* 0x0000000900257c82 */ /* 0x000fe20008000000 */
[----:B------:R-:W-:Y:S01]  /*71b0*/  UMOV UR39, 0x80000020 ;  /* 0x8000002000277882 */ /* 0x000fe20000000000 */
[----:B------:R-:W-:Y:S02]  /*71c0*/  WARPGROUP.DEPBAR.LE gsb0, 0x0 ;  /* 0x00008000000079c5 */ /* 0x000fe40000010000 */
[----:B----4-:R-:W-:-:S06]  /*71d0*/  WARPGROUP.ARRIVE ;  /* 0x00000000000079c5 */ /* 0x010fcc0000000000 */
        /* <DEDUP_REMOVED lines=22> */
[----:B------:R-:W-:Y:S01]  /*7340*/  UMOV UR60, UR22 ;  /* 0x00000016003c7c82 */ /* 0x000fe20008000000 */
[----:B------:R-:W-:Y:S01]  /*7350*/  UIADD3 UR22, UR7, 0x282, URZ ;  /* 0x0000028207167890 */ /* 0x000fe2000fffe03f */
[----:B------:R-:W-:Y:S01]  /*7360*/  UMOV UR61, UR23 ;  /* 0x00000017003d7c82 */ /* 0x000fe20008000000 */
[----:B------:R-:W-:Y:S01]  /*7370*/  UMOV UR20, UR8 ;  /* 0x0000000800147c82 */ /* 0x000fe20008000000 */
[----:B------:R-:W-:Y:S01]  /*7380*/  UMOV UR21, UR9 ;  /* 0x0000000900157c82 */ /* 0x000fe20008000000 */
[----:B------:R-:W-:Y:S01]  /*7390*/  UMOV UR23, 0x80000020 ;  /* 0x8000002000177882 */ /* 0x000fe20000000000 */
[----:B------:R-:W-:Y:S02]  /*73a0*/  WARPGROUP.DEPBAR.LE gsb0, 0x0 ;  /* 0x00008000000079c5 */ /* 0x000fe40000010000 */
[----:B------:R-:W-:-:S06]  /*73b0*/  WARPGROUP.ARRIVE ;  /* 0x00000000000079c5 */ /* 0x000fcc0000000000 */
[----:B------:R-:W-:Y:S01]  /*73c0*/  QGMMA.64x16x32.F32.E4M3.E4M3 R48, gdesc[UR20], R48, gsb0 ;  /* 0x00200000143079f3 */ /* 0x000fe20008000830 */
[----:B------:R-:W-:Y:S01]  /*73d0*/  UIADD3 UR7, UR59, 0x202, URZ ;  /* 0x000002023b077890 */ /* 0x000fe2000fffe03f */
[----:B------:R-:W-:-:S06]  /*73e0*/  UMOV UR21, 0x80000020 ;  /* 0x8000002000157882 */ /* 0x000fcc0000000000 */
[----:B------:R-:W-:Y:S01]  /*73f0*/  UMOV UR20, UR7 ;  /* 0x0000000700147c82 */ /* 0x000fe20008000000 */
[----:B------:R-:W-:Y:S04]  /*7400*/  STL.64 [R1+0x1a0], R128 ;  /* 0x0001a08001007387 */ /* 0x000fe80000100a00 */
[----:B------:R-:W-:Y:S01]  /*7410*/  STL.64 [R1+0x1a8], R130 ;  /* 0x0001a88201007387 */ /* 0x000fe20000100a00 */
[----:B------:R-:W-:Y:S02]  /*7420*/  WARPGROUP.DEPBAR.LE gsb0, 0x0 ;  /* 0x00008000000079c5 */ /* 0x000fe40000010000 */
[----:B------:R-:W-:-:S06]  /*7430*/  WARPGROUP.ARRIVE ;  /* 0x00000000000079c5 */ /* 0x000fcc0000000000 */
[----:B------:R-:W-:Y:S01]  /*7440*/  QGMMA.64x16x32.F32.E4M3.E4M3 R40, gdesc[UR20], R40, gsb0 ;  /* 0x00200000142879f3 */ /* 0x000fe20008000828 */
[----:B------:R-:W-:Y:S04]  /*7450*/  STL.64 [R1+0x1b0], R132 ;  /* 0x0001b08401007387 */ /* 0x000fe80000100a00 */
[----:B------:R-:W-:Y:S04]  /*7460*/  STL.64 [R1+0x1b8], R134 ;  /* 0x0001b88601007387 */ /* 0x000fe80000100a00 */
[----:B------:R-:W-:Y:S04]  /*7470*/  STL.64 [R1+0x120], R160 ;  /* 0x000120a001007387 */ /* 0x000fe80000100a00 */
[----:B------:R-:W-:Y:S04]  /*7480*/  STL.64 [R1+0x128], R162 ;  /* 0x000128a201007387 */ /* 0x000fe80000100a00 */
[----:B------:R-:W-:Y:S04]  /*7490*/  STL.64 [R1+0x130], R164 ;  /* 0x000130a401007387 */ /* 0x000fe80000100a00 */
[----:B------:R-:W-:Y:S04]  /*74a0*/  STL.64 [R1+0x138], R166 ;  /* 0x000138a601007387 */ /* 0x000fe80000100a00 */
[----:B------:R0:W-:Y:S04]  /*74b0*/  STL.64 [R1+0xa0], R192 ;  /* 0x0000a0c001007387 */ /* 0x0001e80000100a00 */
[----:B------:R1:W-:Y:S04]  /*74c0*/  STL.64 [R1+0xa8], R194 ;  /* 0x0000a8c201007387 */ /* 0x0003e80000100a00 */
[----:B------:R2:W-:Y:S04]  /*74d0*/  STL.64 [R1+0xb0], R196 ;  /* 0x0000b0c401007387 */ /* 0x0005e80000100a00 */
[----:B------:R3:W-:Y:S04]  /*74e0*/  STL.64 [R1+0xb8], R198 ;  /* 0x0000b8c601007387 */ /* 0x0007e80000100a00 */
[----:B0-----:R-:W4:Y:S04]  /*74f0*/  LDL.LU.64 R192, [R1] ;  /* 0x0000000001c07983 */ /* 0x001f280000300a00 */
[----:B-1----:R-:W4:Y:S04]  /*7500*/  LDL.LU.64 R194, [R1+0x8] ;  /* 0x0000080001c27983 */ /* 0x002f280000300a00 */
[----:B--2---:R-:W4:Y:S04]  /*7510*/  LDL.LU.64 R196, [R1+0x10] ;  /* 0x0000100001c47983 */ /* 0x004f280000300a00 */
[----:B------:R-:W-:Y:S04]  /*7520*/  STL.64 [R1+0x20], R224 ;  /* 0x000020e001007387 */ /* 0x000fe80000100a00 */
[----:B------:R-:W-:Y:S04]  /*7530*/  STL.64 [R1+0x28], R226 ;  /* 0x000028e201007387 */ /* 0x000fe80000100a00 */
[----:B------:R-:W-:Y:S04]  /*7540*/  STL.64 [R1+0x30], R228 ;  /* 0x000030e401007387 */ /* 0x000fe80000100a00 */
[----:B------:R-:W-:Y:S04]  /*7550*/  STL.64 [R1+0x38], R230 ;  /* 0x000038e601007387 */ /* 0x000fe80000100a00 */
[----:B---3--:R-:W4:Y:S01]  /*7560*/  LDL.LU.64 R198, [R1+0x18] ;  /* 0x0000180001c67983 */ /* 0x008f220000300a00 */
[----:B------:R-:W-:-:S02]  /*7570*/  WARPGROUP.DEPBAR.LE gsb0, 0x0 ;  /* 0x00008000000079c5 */ /* 0x000fc40000010000 */
[----:B------:R-:W-:Y:S01]  /*7580*/  WARPGROUP.ARRIVE ;  /* 0x00000000000079c5 */ /* 0x000fe20000000000 */
[----:B------:R-:W-:Y:S01]  /*7590*/  UMOV UR16, UR20 ;  /* 0x0000001400107c82 */ /* 0x000fe20008000000 */
[----:B------:R-:W-:-:S04]  /*75a0*/  UMOV UR17, UR21 ;  /* 0x0000001500117c82 */ /* 0x000fc80008000000 */
[----:B------:R-:W-:Y:S01]  /*75b0*/  QGMMA.64x16x32.F32.E4M3.E4M3 R72, gdesc[UR16], R72, gsb0 ;  /* 0x00200000104879f3 */ /* 0x000fe20008000848 */
[----:B------:R-:W-:Y:S01]  /*75c0*/  UMOV UR12, UR20 ;  /* 0x00000014000c7c82 */ /* 0x000fe20008000000 */
[----:B------:R-:W-:Y:S01]  /*75d0*/  UMOV UR13, UR21 ;  /* 0x00000015000d7c82 */ /* 0x000fe20008000000 */
[----:B------:R-:W-:Y:S02]  /*75e0*/  WARPGROUP.DEPBAR.LE gsb0, 0x0 ;  /* 0x00008000000079c5 */ /* 0x000fe40000010000 */
[----:B------:R-:W-:-:S06]  /*75f0*/  WARPGROUP.ARRIVE ;  /* 0x00000000000079c5 */ /* 0x000fcc0000000000 */
[----:B------:R-:W-:Y:S01]  /*7600*/  QGMMA.64x16x32.F32.E4M3.E4M3 R104, gdesc[UR12], R104, gsb0 ;  /* 0x002000000c6879f3 */ /* 0x000fe20008000868 */
[----:B------:R-:W-:Y:S01]  /*7610*/  UMOV UR24, UR20 ;  /* 0x0000001400187c82 */ /* 0x000fe20008000000 */
[----:B------:R-:W-:Y:S01]  /*7620*/  UMOV UR25, UR21 ;  /* 0x0000001500197c82 */ /* 0x000fe20008000000 */
        /* <DEDUP_REMOVED lines=23> */
[----:B------:R-:W-:Y:S04]  /*77a0*/  STL.64 [R1+0x7c0], R214 ;  /* 0x0007c0d601007387 */ /* 0x000fe80000100a00 */
[----:B------:R-:W-:Y:S04]  /*77b0*/  STL.64 [R1+0x7b8], R212 ;  /* 0x0007b8d401007387 */ /* 0x000fe80000100a00 */
[----:B------:R-:W-:Y:S01]  /*77c0*/  STL.64 [R1+0x7b0], R210 ;  /* 0x0007b0d201007387 */ /* 0x000fe20000100a00 */
[----:B------:R-:W-:-:S02]  /*77d0*/  WARPGROUP.DEPBAR.LE gsb0, 0x0 ;  /* 0x00008000000079c5 */ /* 0x000fc40000010000 */
[----:B----4-:R-:W-:-:S06]  /*77e0*/  WARPGROUP.ARRIVE ;  /* 0x00000000000079c5 */ /* 0x010fcc0000000000 */
[----:B------:R-:W-:Y:S01]  /*77f0*/  QGMMA.64x16x32.F32.E4M3.E4M3 R192, gdesc[UR24], R192, gsb0 ;  /* 0x0020000018c079f3 */ /* 0x000fe200080008c0 */
[----:B------:R-:W-:Y:S04]  /*7800*/  STL.64 [R1+0x7a8], R208 ;  /* 0x0007a8d001007387 */ /* 0x000fe80000100a00 */
[----:B------:R-:W-:Y:S04]  /*7810*/  STL.64 [R1+0x7e0], R182 ;  /* 0x0007e0b601007387 */ /* 0x000fe80000100a00 */
[----:B------:R-:W-:Y:S04]  /*7820*/  STL.64 [R1+0x7d8], R180 ;  /* 0x0007d8b401007387 */ /* 0x000fe80000100a00 */
[----:B------:R-:W-:Y:S04]  /*7830*/  STL.64 [R1+0x7d0], R178 ;  /* 0x0007d0b201007387 */ /* 0x000fe80000100a00 */
[----:B------:R0:W-:Y:S04]  /*7840*/  STL.64 [R1+0x7c8], R176 ;  /* 0x0007c8b001007387 */ /* 0x0001e80000100a00 */
[----:B------:R-:W-:Y:S04]  /*7850*/  STL.64 [R1+0x800], R150 ;  /* 0x0008009601007387 */ /* 0x000fe80000100a00 */
[----:B------:R-:W-:Y:S04]  /*7860*/  STL.64 [R1+0x7f8], R148 ;  /* 0x0007f89401007387 */ /* 0x000fe80000100a00 */
[----:B------:R-:W-:Y:S04]  /*7870*/  STL.64 [R1+0x7f0], R146 ;  /* 0x0007f09201007387 */ /* 0x000fe80000100a00 */
[----:B------:R-:W-:Y:S04]  /*7880*/  STL.64 [R1+0x7e8], R144 ;  /* 0x0007e89001007387 */ /* 0x000fe80000100a00 */
[----:B------:R-:W-:Y:S04]  /*7890*/  STL.64 [R1+0x820], R118 ;  /* 0x0008207601007387 */ /* 0x000fe80000100a00 */
[----:B------:R-:W-:Y:S04]  /*78a0*/  STL.64 [R1+0x818], R116 ;  /* 0x0008187401007387 */ /* 0x000fe80000100a00 */
[----:B------:R-:W-:Y:S04]  /*78b0*/  STL.64 [R1+0x810], R114 ;  /* 0x0008107201007387 */ /* 0x000fe80000100a00 */
[----:B------:R1:W-:Y:S04]  /*78c0*/  STL.64 [R1+0x808], R112 ;  /* 0x0008087001007387 */ /* 0x0003e80000100a00 */
[----:B------:R-:W-:Y:S04]  /*78d0*/  STL [R1+0x2f0], RZ ;  /* 0x0002f0ff01007387 */ /* 0x000fe80000100800 */
[----:B------:R-:W-:Y:S04]  /*78e0*/  STL [R1+0x2ec], RZ ;  /* 0x0002ecff01007387 */ /* 0x000fe80000100800 */
[----:B------:R-:W-:Y:S04]  /*78f0*/  STL [R1+0x2e8], RZ ;  /* 0x0002e8ff01007387 */ /* 0x000fe80000100800 */
[----:B------:R-:W-:Y:S01]  /*7900*/  STL [R1+0x2e4], RZ ;  /* 0x0002e4ff01007387 */ /* 0x000fe20000100800 */
[----:B------:R-:W-:-:S03]  /*7910*/  WARPGROUP.DEPBAR.LE gsb0, 0x0 ;  /* 0x00008000000079c5 */ /* 0x000fc60000010000 */
[----:B------:R-:W-:Y:S04]  /*7920*/  STL [R1+0x2e0], RZ ;  /* 0x0002e0ff01007387 */ /* 0x000fe80000100800 */
[----:B------:R-:W-:Y:S04]  /*7930*/  STL [R1+0x2dc], RZ ;  /* 0x0002dcff01007387 */ /* 0x000fe80000100800 */
[----:B------:R-:W-:Y:S04]  /*7940*/  STL [R1+0x2d8], RZ ;  /* 0x0002d8ff01007387 */ /* 0x000fe80000100800 */
[----:B------:R2:W-:Y:S04]  /*7950*/  STL.64 [R1], R192 ;  /* 0x000000c001007387 */ /* 0x0005e80000100a00 */
[----:B------:R3:W-:Y:S04]  /*7960*/  STL.64 [R1+0x8], R194 ;  /* 0x000008c201007387 */ /* 0x0007e80000100a00 */
[----:B------:R4:W-:Y:S04]  /*7970*/  STL.64 [R1+0x10], R196 ;  /* 0x000010c401007387 */ /* 0x0009e80000100a00 */
[----:B------:R4:W-:Y:S04]  /*7980*/  STL.64 [R1+0x18], R198 ;  /* 0x000018c601007387 */ /* 0x0009e80000100a00 */
[----:B0-----:R-:W4:Y:S04]  /*7990*/  LDL.LU R176, [R1+0xe0] ;  /* 0x0000e00001b07983 */ /* 0x001f280000300800 */
[----:B------:R-:W4:Y:S04]  /*79a0*/  LDL.LU R177, [R1+0xe4] ;  /* 0x0000e40001b17983 */ /* 0x000f280000300800 */
[----:B------:R-:W4:Y:S04]  /*79b0*/  LDL.LU R178, [R1+0xe8] ;  /* 0x0000e80001b27983 */ /* 0x000f280000300800 */
[----:B------:R-:W4:Y:S04]  /*79c0*/  LDL.LU R179, [R1+0xec] ;  /* 0x0000ec0001b37983 */ /* 0x000f280000300800 */
[----:B------:R-:W4:Y:S04]  /*79d0*/  LDL.LU R180, [R1+0xf0] ;  /* 0x0000f00001b47983 */ /* 0x000f280000300800 */
[----:B------:R-:W4:Y:S04]  /*79e0*/  LDL.LU R181, [R1+0xf4] ;  /* 0x0000f40001b57983 */ /* 0x000f280000300800 */
[----:B------:R-:W4:Y:S04]  /*79f0*/  LDL.LU R182, [R1+0xf8] ;  /* 0x0000f80001b67983 */ /* 0x000f280000300800 */
[----:B------:R-:W4:Y:S04]  /*7a00*/  LDL.LU R183, [R1+0xfc] ;  /* 0x0000fc0001b77983 */ /* 0x000f280000300800 */
[----:B-1----:R-:W4:Y:S04]  /*7a10*/  LDL.LU R112, [R1+0x1e0] ;  /* 0x0001e00001707983 */ /* 0x002f280000300800 */
[----:B------:R-:W4:Y:S04]  /*7a20*/  LDL.LU R113, [R1+0x1e4] ;  /* 0x0001e40001717983 */ /* 0x000f280000300800 */
[----:B------:R-:W4:Y:S04]  /*7a30*/  LDL.LU R114, [R1+0x1e8] ;  /* 0x0001e80001727983 */ /* 0x000f280000300800 */
[----:B------:R-:W4:Y:S04]  /*7a40*/  LDL.LU R115, [R1+0x1ec] ;  /* 0x0001ec0001737983 */ /* 0x000f280000300800 */
[----:B------:R-:W4:Y:S04]  /*7a50*/  LDL.LU R116, [R1+0x1f0] ;  /* 0x0001f00001747983 */ /* 0x000f280000300800 */
[----:B------:R-:W4:Y:S04]  /*7a60*/  LDL.LU R117, [R1+0x1f4] ;  /* 0x0001f40001757983 */ /* 0x000f280000300800 */
[----:B------:R-:W4:Y:S04]  /*7a70*/  LDL.LU R118, [R1+0x1f8] ;  /* 0x0001f80001767983 */ /* 0x000f280000300800 */
[----:B------:R-:W4:Y:S04]  /*7a80*/  LDL.LU R119, [R1+0x1fc] ;  /* 0x0001fc0001777983 */ /* 0x000f280000300800 */
[----:B--2---:R-:W2:Y:S01]  /*7a90*/  LDL.LU R193, [R1+0x184] ;  /* 0x0001840001c17983 */ /* 0x004ea20000300800 */
[----:B------:R-:W-:-:S03]  /*7aa0*/  IMAD.MOV.U32 R231, RZ, RZ, R5 ;  /* 0x000000ffffe77224 */ /* 0x000fc600078e0005 */
[----:B---3--:R-:W2:Y:S01]  /*7ab0*/  LDL.LU R194, [R1+0x188] ;  /* 0x0001880001c27983 */ /* 0x008ea20000300800 */
[----:B------:R-:W-:-:S03]  /*7ac0*/  IMAD.MOV.U32 R7, RZ, RZ, R198 ;  /* 0x000000ffff077224 */ /* 0x000fc600078e00c6 */
[----:B------:R-:W2:Y:S01]  /*7ad0*/  LDL.LU R195, [R1+0x18c] ;  /* 0x00018c0001c37983 */ /* 0x000ea20000300800 */
[----:B------:R-:W-:-:S03]  /*7ae0*/  IMAD.MOV.U32 R5, RZ, RZ, R199 ;  /* 0x000000ffff057224 */ /* 0x000fc600078e00c7 */
[----:B----4-:R-:W2:Y:S04]  /*7af0*/  LDL.LU R196, [R1+0x190] ;  /* 0x0001900001c47983 */ /* 0x010ea80000300800 */
[----:B------:R-:W2:Y:S04]  /*7b00*/  LDL.LU R197, [R1+0x194] ;  /* 0x0001940001c57983 */ /* 0x000ea80000300800 */
[----:B------:R-:W2:Y:S04]  /*7b10*/  LDL.LU R198, [R1+0x198] ;  /* 0x0001980001c67983 */ /* 0x000ea80000300800 */
[----:B------:R-:W2:Y:S04]  /*7b20*/  LDL.LU R199, [R1+0x19c] ;  /* 0x00019c0001c77983 */ /* 0x000ea80000300800 */
[----:B------:R-:W3:Y:S04]  /*7b30*/  LDL.LU R128, [R1+0x80] ;  /* 0x0000800001807983 */ /* 0x000ee80000300800 */
[----:B------:R-:W3:Y:S04]  /*7b40*/  LDL.LU R129, [R1+0x84] ;  /* 0x0000840001817983 */ /* 0x000ee80000300800 */
[----:B------:R-:W3:Y:S04]  /*7b50*/  LDL.LU R130, [R1+0x88] ;  /* 0x0000880001827983 */ /* 0x000ee80000300800 */
[----:B------:R-:W3:Y:S04]  /*7b60*/  LDL.LU R131, [R1+0x8c] ;  /* 0x00008c0001837983 */ /* 0x000ee80000300800 */
[----:B------:R-:W3:Y:S04]  /*7b70*/  LDL.LU R132, [R1+0x90] ;  /* 0x0000900001847983 */ /* 0x000ee80000300800 */
[----:B------:R-:W3:Y:S04]  /*7b80*/  LDL.LU R133, [R1+0x94] ;  /* 0x0000940001857983 */ /* 0x000ee80000300800 */
[----:B------:R-:W3:Y:S04]  /*7b90*/  LDL.LU R134, [R1+0x98] ;  /* 0x0000980001867983 */ /* 0x000ee80000300800 */
[----:B------:R-:W3:Y:S04]  /*7ba0*/  LDL.LU R135, [R1+0x9c] ;  /* 0x00009c0001877983 */ /* 0x000ee80000300800 */
[----:B------:R-:W4:Y:S04]  /*7bb0*/  LDL.LU R160, [R1+0x100] ;  /* 0x0001000001a07983 */ /* 0x000f280000300800 */
[----:B------:R-:W4:Y:S04]  /*7bc0*/  LDL.LU R161, [R1+0x104] ;  /* 0x0001040001a17983 */ /* 0x000f280000300800 */
[----:B------:R-:W4:Y:S04]  /*7bd0*/  LDL.LU R162, [R1+0x108] ;  /* 0x0001080001a27983 */ /* 0x000f280000300800 */
[----:B------:R-:W4:Y:S04]  /*7be0*/  LDL.LU R163, [R1+0x10c] ;  /* 0x00010c0001a37983 */ /* 0x000f280000300800 */
[----:B------:R-:W4:Y:S04]  /*7bf0*/  LDL.LU R164, [R1+0x110] ;  /* 0x0001100001a47983 */ /* 0x000f280000300800 */
[----:B------:R-:W4:Y:S04]  /*7c00*/  LDL.LU R165, [R1+0x114] ;  /* 0x0001140001a57983 */ /* 0x000f280000300800 */
[----:B------:R-:W4:Y:S04]  /*7c10*/  LDL.LU R166, [R1+0x118] ;  /* 0x0001180001a67983 */ /* 0x000f280000300800 */
[----:B------:R-:W4:Y:S04]  /*7c20*/  LDL.LU R167, [R1+0x11c] ;  /* 0x00011c0001a77983 */ /* 0x000f280000300800 */
[----:B------:R-:W2:Y:S04]  /*7c30*/  LDL.LU R224, [R1+0x200] ;  /* 0x0002000001e07983 */ /* 0x000ea80000300800 */
[----:B------:R-:W2:Y:S04]  /*7c40*/  LDL.LU R225, [R1+0x204] ;  /* 0x0002040001e17983 */ /* 0x000ea80000300800 */
[----:B------:R-:W2:Y:S01]  /*7c50*/  LDL.LU R226, [R1+0x208] ;  /* 0x0002080001e27983 */ /* 0x000ea20000300800 */
[----:B------:R-:W-:-:S03]  /*7c60*/  IMAD.MOV.U32 R192, RZ, RZ, R231 ;  /* 0x000000ffffc07224 */ /* 0x000fc600078e00e7 */
[----:B------:R-:W2:Y:S04]  /*7c70*/  LDL.LU R227, [R1+0x20c] ;  /* 0x00020c0001e37983 */ /* 0x000ea80000300800 */
[----:B------:R-:W2:Y:S04]  /*7c80*/  LDL.LU R228, [R1+0x210] ;  /* 0x0002100001e47983 */ /* 0x000ea80000300800 */
[----:B------:R-:W2:Y:S04]  /*7c90*/  LDL.LU R229, [R1+0x214] ;  /* 0x0002140001e57983 */ /* 0x000ea80000300800 */
[----:B------:R-:W2:Y:S04]  /*7ca0*/  LDL.LU R230, [R1+0x218] ;  /* 0x0002180001e67983 */ /* 0x000ea80000300800 */
[----:B------:R-:W2:Y:S01]  /*7cb0*/  LDL.LU R231, [R1+0x21c] ;  /* 0x00021c0001e77983 */ /* 0x000ea20000300800 */
[----:B------:R-:W-:Y:S01]  /*7cc0*/  UMOV UR24, UR20 ;  /* 0x0000001400187c82 */ /* 0x000fe20008000000 */
[----:B------:R-:W-:Y:S01]  /*7cd0*/  UMOV UR25, UR21 ;  /* 0x0000001500197c82 */ /* 0x000fe20008000000 */
[----:B------:R-:W-:Y:S01]  /*7ce0*/  UMOV UR26, UR50 ;  /* 0x00000032001a7c82 */ /* 0x000fe20008000000 */
[----:B------:R-:W-:Y:S01]  /*7cf0*/  UMOV UR27, UR51 ;  /* 0x00000033001b7c82 */ /* 0x000fe20008000000 */
[----:B------:R-:W2:Y:S04]  /*7d00*/  LDL.LU R144, [R1+0x160] ;  /* 0x0001600001907983 */ /* 0x000ea80000300800 */
[----:B------:R-:W2:Y:S01]  /*7d10*/  LDL.LU R145, [R1+0x164] ;  /* 0x0001640001917983 */ /* 0x000ea20000300800 */
[----:B------:R-:W-:-:S03]  /*7d20*/  UMOV UR28, UR20 ;  /* 0x00000014001c7c82 */ /* 0x000fc60008000000 */
[----:B------:R-:W2:Y:S01]  /*7d30*/  LDL.LU R146, [R1+0x168] ;  /* 0x0001680001927983 */ /* 0x000ea20000300800 */
[----:B------:R-:W-:-:S03]  /*7d40*/  UMOV UR29, UR21 ;  /* 0x00000015001d7c82 */ /* 0x000fc60008000000 */
[----:B------:R-:W2:Y:S04]  /*7d50*/  LDL.LU R147, [R1+0x16c] ;  /* 0x00016c0001937983 */ /* 0x000ea80000300800 */
[----:B------:R-:W2:Y:S04]  /*7d60*/  LDL.LU R148, [R1+0x170] ;  /* 0x0001700001947983 */ /* 0x000ea80000300800 */
[----:B------:R-:W2:Y:S04]  /*7d70*/  LDL.LU R149, [R1+0x174] ;  /* 0x0001740001957983 */ /* 0x000ea80000300800 */
[----:B------:R-:W2:Y:S04]  /*7d80*/  LDL.LU R150, [R1+0x178] ;  /* 0x0001780001967983 */ /* 0x000ea80000300800 */
[----:B------:R-:W2:Y:S04]  /*7d90*/  LDL.LU R151, [R1+0x17c] ;  /* 0x00017c0001977983 */ /* 0x000ea80000300800 */
        /* <DEDUP_REMOVED lines=9> */
[----:B------:R-:W2:Y:S01]  /*7e30*/  LDL.LU R215, [R1+0x7c] ;  /* 0x00007c0001d77983 */ /* 0x000ea20000300800 */
[----:B---3--:R-:W-:-:S06]  /*7e40*/  WARPGROUP.ARRIVE ;  /* 0x00000000000079c5 */ /* 0x008fcc0000000000 */
[----:B------:R-:W-:Y:S03]  /*7e50*/  QGMMA.64x16x32.F32.E4M3.E4M3 R128, gdesc[UR24], R128, gsb0 ;  /* 0x00200000188079f3 */ /* 0x000fe60008000880 */
[----:B------:R-:W-:Y:S02]  /*7e60*/  WARPGROUP.DEPBAR.LE gsb0, 0x0 ;  /* 0x00008000000079c5 */ /* 0x000fe40000010000 */
[----:B----4-:R-:W-:-:S06]  /*7e70*/  WARPGROUP.ARRIVE ;  /* 0x00000000000079c5 */ /* 0x010fcc0000000000 */
[----:B------:R-:W-:Y:S01]  /*7e80*/  QGMMA.64x16x32.F32.E4M3.E4M3 R160, gdesc[UR28], R160, gsb0 ;  /* 0x002000001ca079f3 */ /* 0x000fe200080008a0 */
[----:B------:R-:W-:Y:S01]  /*7e90*/  UMOV UR24, UR20 ;  /* 0x0000001400187c82 */ /* 0x000fe20008000000 */
[----:B------:R-:W-:Y:S01]  /*7ea0*/  UMOV UR25, UR21 ;  /* 0x0000001500197c82 */ /* 0x000fe20008000000 */
[----:B------:R-:W-:Y:S01]  /*7eb0*/  UMOV UR26, UR60 ;  /* 0x0000003c001a7c82 */ /* 0x000fe20008000000 */
[----:B------:R-:W-:Y:S01]  /*7ec0*/  UMOV UR27, UR61 ;  /* 0x0000003d001b7c82 */ /* 0x000fe20008000000 */
[----:B------:R-:W-:Y:S02]  /*7ed0*/  WARPGROUP.DEPBAR.LE gsb0, 0x0 ;  /* 0x00008000000079c5 */ /* 0x000fe40000010000 */
[----:B--2---:R-:W-:-:S06]  /*7ee0*/  WARPGROUP.ARRIVE ;  /* 0x00000000000079c5 */ /* 0x004fcc0000000000 */
[----:B------:R-:W-:Y:S01]  /*7ef0*/  QGMMA.64x16x32.F32.E4M3.E4M3 R192, gdesc[UR24], R192, gsb0 ;  /* 0x0020000018c079f3 */ /* 0x000fe200080008c0 */
[----:B------:R-:W-:Y:S04]  /*7f00*/  STL [R1+0x2d4], RZ ;  /* 0x0002d4ff01007387 */ /* 0x000fe80000100800 */
[----:B------:R-:W-:Y:S04]  /*7f10*/  STL.64 [R1+0x80], R128 ;  /* 0x0000808001007387 */ /* 0x000fe80000100a00 */
[----:B------:R-:W-:Y:S04]  /*7f20*/  STL.64 [R1+0x88], R130 ;  /* 0x0000888201007387 */ /* 0x000fe80000100a00 */
[----:B------:R-:W-:Y:S01]  /*7f30*/  STL.64 [R1+0x90], R132 ;  /* 0x0000908401007387 */ /* 0x000fe20000100a00 */
[----:B------:R-:W-:-:S02]  /*7f40*/  WARPGROUP.DEPBAR.LE gsb0, 0x0 ;  /* 0x00008000000079c5 */ /* 0x000fc40000010000 */
[----:B------:R-:W-:-:S06]  /*7f50*/  WARPGROUP.ARRIVE ;  /* 0x00000000000079c5 */ /* 0x000fcc0000000000 */
[----:B------:R-:W-:Y:S01]  /*7f60*/  QGMMA.64x16x32.F32.E4M3.E4M3 R224, gdesc[UR8], R224, gsb0 ;  /* 0x0020000008e079f3 */ /* 0x000fe200080008e0 */
[----:B------:R0:W-:Y:S04]  /*7f70*/  STL.64 [R1+0x98], R134 ;  /* 0x0000988601007387 */ /* 0x0001e80000100a00 */
[----:B0-----:R-:W2:Y:S04]  /*7f80*/  LDL.LU.64 R134, [R1+0x8d0] ;  /* 0x0008d00001867983 */ /* 0x001ea80000300a00 */
[----:B------:R-:W2:Y:S04]  /*7f90*/  LDL.LU.64 R132, [R1+0x8c8] ;  /* 0x0008c80001847983 */ /* 0x000ea80000300a00 */
[----:B------:R-:W2:Y:S04]  /*7fa0*/  LDL.LU.64 R130, [R1+0x8c0] ;  /* 0x0008c00001827983 */ /* 0x000ea80000300a00 */
[----:B------:R-:W2:Y:S04]  /*7fb0*/  LDL.LU.64 R128, [R1+0x8b8] ;  /* 0x0008b80001807983 */ /* 0x000ea80000300a00 */
[----:B------:R-:W-:Y:S04]  /*7fc0*/  STL.64 [R1+0x100], R160 ;  /* 0x000100a001007387 */ /* 0x000fe80000100a00 */
[----:B------:R-:W-:Y:S04]  /*7fd0*/  STL.64 [R1+0x108], R162 ;  /* 0x000108a201007387 */ /* 0x000fe80000100a00 */
[----:B------:R-:W-:Y:S04]  /*7fe0*/  STL.64 [R1+0x110], R164 ;  /* 0x000110a401007387 */ /* 0x000fe80000100a00 */
[----:B------:R0:W-:Y:S04]  /*7ff0*/  STL.64 [R1+0x118], R166 ;  /* 0x000118a601007387 */ /* 0x0001e80000100a00 */
[----:B0-----:R-:W3:Y:S04]  /*8000*/  LDL.LU.64 R166, [R1+0x8b0] ;  /* 0x0008b00001a67983 */ /* 0x001ee80000300a00 */
[----:B------:R-:W3:Y:S04]  /*8010*/  LDL.LU.64 R164, [R1+0x8a8] ;  /* 0x0008a80001a47983 */ /* 0x000ee80000300a00 */
[----:B------:R-:W3:Y:S04]  /*8020*/  LDL.LU.64 R162, [R1+0x8a0] ;  /* 0x0008a00001a27983 */ /* 0x000ee80000300a00 */
[----:B------:R-:W3:Y:S04]  /*8030*/  LDL.LU.64 R160, [R1+0x898] ;  /* 0x0008980001a07983 */ /* 0x000ee80000300a00 */
[----:B------:R-:W-:Y:S04]  /*8040*/  STL [R1+0x2d0], RZ ;  /* 0x0002d0ff01007387 */ /* 0x000fe80000100800 */
[----:B------:R-:W-:Y:S04]  /*8050*/  STL.64 [R1+0x180], R192 ;  /* 0x000180c001007387 */ /* 0x000fe80000100a00 */
[----:B------:R-:W-:Y:S04]  /*8060*/  STL.64 [R1+0x188], R194 ;  /* 0x000188c201007387 */ /* 0x000fe80000100a00 */
[----:B------:R-:W-:Y:S04]  /*8070*/  STL.64 [R1+0x190], R196 ;  /* 0x000190c401007387 */ /* 0x000fe80000100a00 */
[----:B------:R0:W-:Y:S01]  /*8080*/  STL.64 [R1+0x198], R198 ;  /* 0x000198c601007387 */ /* 0x0001e20000100a00 */
[----:B------:R-:W-:-:S03]  /*8090*/  WARPGROUP.DEPBAR.LE gsb0, 0x0 ;  /* 0x00008000000079c5 */ /* 0x000fc60000010000 */
[----:B0-----:R-:W4:Y:S04]  /*80a0*/  LDL.LU.64 R198, [R1+0x890] ;  /* 0x0008900001c67983 */ /* 0x001f280000300a00 */
[----:B------:R-:W4:Y:S04]  /*80b0*/  LDL.LU.64 R196, [R1+0x888] ;  /* 0x0008880001c47983 */ /* 0x000f280000300a00 */
[----:B------:R-:W4:Y:S04]  /*80c0*/  LDL.LU.64 R194, [R1+0x880] ;  /* 0x0008800001c27983 */ /* 0x000f280000300a00 */
[----:B------:R-:W4:Y:S04]  /*80d0*/  LDL.LU.64 R192, [R1+0x878] ;  /* 0x0008780001c07983 */ /* 0x000f280000300a00 */
[----:B------:R-:W-:Y:S04]  /*80e0*/  STL [R1+0x2cc], RZ ;  /* 0x0002ccff01007387 */ /* 0x000fe80000100800 */
        /* <DEDUP_REMOVED lines=10> */
[----:B------:R-:W-:-:S05]  /*8190*/  UMOV UR9, 0x80000020 ;  /* 0x8000002000097882 */ /* 0x000fca0000000000 */
[----:B------:R-:W-:Y:S01]  /*81a0*/  UMOV UR8, UR7 ;  /* 0x0000000700087c82 */ /* 0x000fe20008000000 */
[----:B------:R-:W-:Y:S01]  /*81b0*/  UMOV UR25, UR9 ;  /* 0x0000000900197c82 */ /* 0x000fe20008000000 */
[----:B------:R-:W-:Y:S01]  /*81c0*/  QGMMA.64x16x32.F32.E4M3.E4M3 R112, gdesc[UR8], R112, gsb0 ;  /* 0x00200000087079f3 */ /* 0x000fe20008000870 */
[----:B------:R-:W-:Y:S01]  /*81d0*/  UMOV UR24, UR8 ;  /* 0x0000000800187c82 */ /* 0x000fe20008000000 */
[----:B------:R-:W-:Y:S01]  /*81e0*/  UMOV UR26, UR60 ;  /* 0x0000003c001a7c82 */ /* 0x000fe20008000000 */
[----:B------:R-:W-:Y:S01]  /*81f0*/  UMOV UR27, UR61 ;  /* 0x0000003d001b7c82 */ /* 0x000fe20008000000 */
[----:B------:R-:W-:Y:S01]  /*8200*/  STL [R1+0x2c8], RZ ;  /* 0x0002c8ff01007387 */ /* 0x000fe20000100800 */
[----:B------:R-:W-:Y:S01]  /*8210*/  UMOV UR13, UR9 ;  /* 0x00000009000d7c82 */ /* 0x000fe20008000000 */
[----:B------:R-:W-:Y:S01]  /*8220*/  UMOV UR17, UR9 ;  /* 0x0000000900117c82 */ /* 0x000fe20008000000 */
[----:B------:R-:W-:Y:S01]  /*8230*/  UMOV UR21, UR9 ;  /* 0x0000000900157c82 */ /* 0x000fe20008000000 */
[----:B------:R-:W-:Y:S01]  /*8240*/  UIADD3 UR59, UR59, 0x602, URZ ;  /* 0x000006023b3b7890 */ /* 0x000fe2000fffe03f */
[----:B------:R-:W-:Y:S01]  /*8250*/  ULDC UR7, c[0x0][0x50c] ;  /* 0x0001430000077ab9 */ /* 0x000fe20000000800 */
[----:B------:R-:W-:-:S02]  /*8260*/  WARPGROUP.DEPBAR.LE gsb0, 0x0 ;  /* 0x00008000000079c5 */ /* 0x000fc40000010000 */
        /* <DEDUP_REMOVED lines=23> */
[----:B------:R-:W-:Y:S01]  /*83e0*/  UMOV UR24, UR8 ;  /* 0x0000000800187c82 */ /* 0x000fe20008000000 */
[----:B------:R-:W-:Y:S01]  /*83f0*/  UMOV UR25, UR9 ;  /* 0x0000000900197c82 */ /* 0x000fe20008000000 */
[----:B------:R-:W-:Y:S01]  /*8400*/  UMOV UR26, UR42 ;  /* 0x0000002a001a7c82 */ /* 0x000fe20008000000 */
[----:B------:R-:W-:Y:S01]  /*8410*/  UMOV UR27, UR43 ;  /* 0x0000002b001b7c82 */ /* 0x000fe20008000000 */
        /* <DEDUP_REMOVED lines=8> */
[----:B---3--:R-:W-:-:S06]  /*84a0*/  WARPGROUP.ARRIVE ;  /* 0x00000000000079c5 */ /* 0x008fcc0000000000 */
[----:B------:R-:W-:Y:S01]  /*84b0*/  QGMMA.64x16x32.F32.E4M3.E4M3 R160, gdesc[UR24], R160, gsb0 ;  /* 0x0020000018a079f3 */ /* 0x000fe200080008a0 */
[----:B------:R-:W-:Y:S01]  /*84c0*/  UMOV UR24, UR8 ;  /* 0x0000000800187c82 */ /* 0x000fe20008000000 */
[----:B------:R-:W-:Y:S01]  /*84d0*/  UMOV UR25, UR9 ;  /* 0x0000000900197c82 */ /* 0x000fe20008000000 */
[----:B------:R-:W-:Y:S01]  /*84e0*/  UMOV UR26, UR34 ;  /* 0x00000022001a7c82 */ /* 0x000fe20008000000 */
[----:B------:R-:W-:Y:S01]  /*84f0*/  UMOV UR27, UR35 ;  /* 0x00000023001b7c82 */ /* 0x000fe20008000000 */
[----:B------:R-:W-:Y:S04]  /*8500*/  STL.64 [R1+0x1e0], R112 ;  /* 0x0001e07001007387 */ /* 0x000fe80000100a00 */
[----:B------:R-:W-:Y:S04]  /*8510*/  STL.64 [R1+0x1e8], R114 ;  /* 0x0001e87201007387 */ /* 0x000fe80000100a00 */
[----:B------:R-:W-:Y:S04]  /*8520*/  STL.64 [R1+0x1f0], R116 ;  /* 0x0001f07401007387 */ /* 0x000fe80000100a00 */
[----:B------:R-:W-:Y:S04]  /*8530*/  STL.64 [R1+0x1f8], R118 ;  /* 0x0001f87601007387 */ /* 0x000fe80000100a00 */
[----:B------:R-:W-:Y:S04]  /*8540*/  STL [R1+0x2c4], RZ ;  /* 0x0002c4ff01007387 */ /* 0x000fe80000100800 */
[----:B------:R-:W-:Y:S01]  /*8550*/  STL.64 [R1+0x160], R144 ;  /* 0x0001609001007387 */ /* 0x000fe20000100a00 */
[----:B------:R-:W-:-:S02]  /*8560*/  WARPGROUP.DEPBAR.LE gsb0, 0x0 ;  /* 0x00008000000079c5 */ /* 0x000fc40000010000 */
[----:B------:R-:W-:-:S06]  /*8570*/  WARPGROUP.ARRIVE ;  /* 0x00000000000079c5 */ /* 0x000fcc0000000000 */
[----:B------:R-:W-:Y:S01]  /*8580*/  QGMMA.64x16x32.F32.E4M3.E4M3 R128, gdesc[UR24], R128, gsb0 ;  /* 0x00200000188079f3 */ /* 0x000fe20008000880 */
[----:B------:R-:W-:Y:S04]  /*8590*/  STL.64 [R1+0x168], R146 ;  /* 0x0001689201007387 */ /* 0x000fe80000100a00 */
[----:B------:R-:W-:Y:S04]  /*85a0*/  STL.64 [R1+0x170], R148 ;  /* 0x0001709401007387 */ /* 0x000fe80000100a00 */
[----:B------:R-:W-:Y:S04]  /*85b0*/  STL.64 [R1+0x178], R150 ;  /* 0x0001789601007387 */ /* 0x000fe80000100a00 */
[----:B------:R-:W-:Y:S04]  /*85c0*/  STL [R1+0x2c0], RZ ;  /* 0x0002c0ff01007387 */ /* 0x000fe80000100800 */
[----:B------:R0:W-:Y:S04]  /*85d0*/  STL.64 [R1+0xe0], R176 ;  /* 0x0000e0b001007387 */ /* 0x0001e80000100a00 */
[----:B------:R1:W-:Y:S04]  /*85e0*/  STL.64 [R1+0xe8], R178 ;  /* 0x0000e8b201007387 */ /* 0x0003e80000100a00 */
[----:B------:R2:W-:Y:S04]  /*85f0*/  STL.64 [R1+0xf0], R180 ;  /* 0x0000f0b401007387 */ /* 0x0005e80000100a00 */
[----:B------:R3:W-:Y:S04]  /*8600*/  STL.64 [R1+0xf8], R182 ;  /* 0x0000f8b601007387 */ /* 0x0007e80000100a00 */
[----:B------:R-:W-:Y:S04]  /*8610*/  STL [R1+0x2bc], RZ ;  /* 0x0002bcff01007387 */ /* 0x000fe80000100800 */
[----:B------:R4:W-:Y:S04]  /*8620*/  STL.64 [R1+0x60], R208 ;  /* 0x000060d001007387 */ /* 0x0009e80000100a00 */
[----:B------:R4:W-:Y:S04]  /*8630*/  STL.64 [R1+0x68], R210 ;  /* 0x000068d201007387 */ /* 0x0009e80000100a00 */
[----:B------:R4:W-:Y:S04]  /*8640*/  STL.64 [R1+0x70], R212 ;  /* 0x000070d401007387 */ /* 0x0009e80000100a00 */
[----:B------:R4:W-:Y:S04]  /*8650*/  STL.64 [R1+0x78], R214 ;  /* 0x000078d601007387 */ /* 0x0009e80000100a00 */
[----:B------:R-:W-:Y:S04]  /*8660*/  STL [R1+0x2b8], RZ ;  /* 0x0002b8ff01007387 */ /* 0x000fe80000100800 */
[----:B------:R-:W-:Y:S04]  /*8670*/  STL [R1+0x2b4], RZ ;  /* 0x0002b4ff01007387 */ /* 0x000fe80000100800 */
[----:B------:R-:W-:Y:S04]  /*8680*/  STL [R1+0x2b0], RZ ;  /* 0x0002b0ff01007387 */ /* 0x000fe80000100800 */
[----:B------:R-:W-:Y:S04]  /*8690*/  STL [R1+0x2ac], RZ ;  /* 0x0002acff01007387 */ /* 0x000fe80000100800 */
[----:B------:R-:W-:Y:S01]  /*86a0*/  STL [R1+0x2a8], RZ ;  /* 0x0002a8ff01007387 */ /* 0x000fe20000100800 */
[----:B0-----:R-:W-:-:S03]  /*86b0*/  IMAD.MOV.U32 R176, RZ, RZ, R89 ;  /* 0x000000ffffb07224 */ /* 0x001fc600078e0059 */
[----:B------:R-:W-:Y:S01]  /*86c0*/  STL [R1+0x2a4], RZ ;  /* 0x0002a4ff01007387 */ /* 0x000fe20000100800 */
[----:B------:R-:W-:-:S03]  /*86d0*/  IMAD.MOV.U32 R177, RZ, RZ, R90 ;  /* 0x000000ffffb17224 */ /* 0x000fc600078e005a */
[----:B------:R-:W-:Y:S01]  /*86e0*/  STL [R1+0x2a0], RZ ;  /* 0x0002a0ff01007387 */ /* 0x000fe20000100800 */
[----:B-1----:R-:W-:-:S03]  /*86f0*/  IMAD.MOV.U32 R178, RZ, RZ, R91 ;  /* 0x000000ffffb27224 */ /* 0x002fc600078e005b */
[----:B------:R-:W-:Y:S01]  /*8700*/  STL [R1+0x29c], RZ ;  /* 0x00029cff01007387 */ /* 0x000fe20000100800 */
[----:B------:R-:W-:-:S03]  /*8710*/  IMAD.MOV.U32 R179, RZ, RZ, R92 ;  /* 0x000000ffffb37224 */ /* 0x000fc600078e005c */
[----:B------:R-:W-:Y:S01]  /*8720*/  STL [R1+0x298], RZ ;  /* 0x000298ff01007387 */ /* 0x000fe20000100800 */
[----:B--2---:R-:W-:-:S03]  /*8730*/  IMAD.MOV.U32 R180, RZ, RZ, R93 ;  /* 0x000000ffffb47224 */ /* 0x004fc600078e005d */
[----:B------:R-:W2:Y:S01]  /*8740*/  LDL.LU R89, [R1+0x854] ;  /* 0x0008540001597983 */ /* 0x000ea20000300800 */
[----:B------:R-:W-:-:S03]  /*8750*/  IMAD.MOV.U32 R181, RZ, RZ, R94 ;  /* 0x000000ffffb57224 */ /* 0x000fc600078e005e */
[----:B------:R-:W2:Y:S01]  /*8760*/  LDL.LU R90, [R1+0x850] ;  /* 0x00085000015a7983 */ /* 0x000ea20000300800 */
[----:B---3--:R-:W-:-:S03]  /*8770*/  IMAD.MOV.U32 R182, RZ, RZ, R95 ;  /* 0x000000ffffb67224 */ /* 0x008fc600078e005f */
[----:B------:R-:W2:Y:S04]  /*8780*/  LDL.LU R91, [R1+0x84c] ;  /* 0x00084c00015b7983 */ /* 0x000ea80000300800 */
[----:B------:R-:W2:Y:S04]  /*8790*/  LDL.LU R92, [R1+0x848] ;  /* 0x00084800015c7983 */ /* 0x000ea80000300800 */
[----:B------:R-:W2:Y:S04]  /*87a0*/  LDL.LU R93, [R1+0x844] ;  /* 0x00084400015d7983 */ /* 0x000ea80000300800 */
[----:B------:R-:W2:Y:S04]  /*87b0*/  LDL.LU R94, [R1+0x840] ;  /* 0x00084000015e7983 */ /* 0x000ea80000300800 */
[----:B------:R-:W2:Y:S01]  /*87c0*/  LDL.LU R95, [R1+0x83c] ;  /* 0x00083c00015f7983 */ /* 0x000ea20000300800 */
[----:B------:R-:W-:-:S02]  /*87d0*/  WARPGROUP.DEPBAR.LE gsb0, 0x0 ;  /* 0x00008000000079c5 */ /* 0x000fc40000010000 */
[----:B------:R-:W-:Y:S01]  /*87e0*/  WARPGROUP.ARRIVE ;  /* 0x00000000000079c5 */ /* 0x000fe20000000000 */
[----:B------:R-:W-:-:S05]  /*87f0*/  UMOV UR12, UR8 ;  /* 0x00000008000c7c82 */ /* 0x000fca0008000000 */
[----:B------:R-:W-:Y:S01]  /*8800*/  QGMMA.64x16x32.F32.E4M3.E4M3 R96, gdesc[UR12], R96, gsb0 ;  /* 0x002000000c6079f3 */ /* 0x000fe20008000860 */
[----:B------:R-:W-:Y:S02]  /*8810*/  UMOV UR16, UR8 ;  /* 0x0000000800107c82 */ /* 0x000fe40008000000 */
[----:B------:R-:W-:Y:S02]  /*8820*/  WARPGROUP.DEPBAR.LE gsb0, 0x0 ;  /* 0x00008000000079c5 */ /* 0x000fe40000010000 */
[----:B------:R-:W-:-:S06]  /*8830*/  WARPGROUP.ARRIVE ;  /* 0x00000000000079c5 */ /* 0x000fcc0000000000 */
[----:B------:R-:W-:Y:S01]  /*8840*/  QGMMA.64x16x32.F32.E4M3.E4M3 R64, gdesc[UR16], R64, gsb0 ;  /* 0x00200000104079f3 */ /* 0x000fe20008000840 */
[----:B------:R-:W-:Y:S02]  /*8850*/  UMOV UR20, UR8 ;  /* 0x0000000800147c82 */ /* 0x000fe40008000000 */
[----:B------:R-:W-:Y:S02]  /*8860*/  WARPGROUP.DEPBAR.LE gsb0, 0x0 ;  /* 0x00008000000079c5 */ /* 0x000fe40000010000 */
[----:B------:R-:W-:-:S06]  /*8870*/  WARPGROUP.ARRIVE ;  /* 0x00000000000079c5 */ /* 0x000fcc0000000000 */
[----:B------:R-:W-:Y:S01]  /*8880*/  QGMMA.64x16x32.F32.E4M3.E4M3 R32, gdesc[UR20], R32, gsb0 ;  /* 0x00200000142079f3 */ /* 0x000fe20008000820 */
[----:B------:R-:W-:Y:S01]  /*8890*/  UMOV UR20, UR59 ;  /* 0x0000003b00147c82 */ /* 0x000fe20008000000 */
[----:B------:R-:W-:Y:S01]  /*88a0*/  UMOV UR21, 0x80000020 ;  /* 0x8000002000157882 */ /* 0x000fe20000000000 */
[----:B------:R-:W-:Y:S02]  /*88b0*/  WARPGROUP.DEPBAR.LE gsb0, 0x0 ;  /* 0x00008000000079c5 */ /* 0x000fe40000010000 */
[----:B------:R-:W-:-:S06]  /*88c0*/  WARPGROUP.ARRIVE ;  /* 0x00000000000079c5 */ /* 0x000fcc0000000000 */
        /* <DEDUP_REMOVED lines=8> */
[----:B------:R-:W-:Y:S02]  /*8950*/  WARPGROUP.DEPBAR.LE gsb0, 0x0 ;  /* 0x00008000000079c5 */ /* 0x000fe40000010000 */
[----:B--2---:R-:W-:-:S06]  /*8960*/  WARPGROUP.ARRIVE ;  /* 0x00000000000079c5 */ /* 0x004fcc0000000000 */
        /* <DEDUP_REMOVED lines=21> */
[----:B------:R-:W-:Y:S02]  /*8ac0*/  IMAD.MOV.U32 R112, RZ, RZ, R3 ;  /* 0x000000ffff707224 */ /* 0x000fe400078e0003 */
[----:B------:R-:W-:Y:S02]  /*8ad0*/  IMAD.MOV.U32 R113, RZ, RZ, R4 ;  /* 0x000000ffff717224 */ /* 0x000fe400078e0004 */
[----:B------:R-:W-:Y:S02]  /*8ae0*/  IMAD.MOV.U32 R114, RZ, RZ, R2 ;  /* 0x000000ffff727224 */ /* 0x000fe400078e0002 */
[----:B------:R-:W-:Y:S02]  /*8af0*/  IMAD.MOV.U32 R115, RZ, RZ, R0 ;  /* 0x000000ffff737224 */ /* 0x000fe400078e0000 */
[----:B------:R-:W-:Y:S02]  /*8b00*/  IMAD.MOV.U32 R116, RZ, RZ, R235 ;  /* 0x000000ffff747224 */ /* 0x000fe400078e00eb */
[----:B------:R-:W-:-:S02]  /*8b10*/  IMAD.MOV.U32 R117, RZ, RZ, R234 ;  /* 0x000000ffff757224 */ /* 0x000fc400078e00ea */
[----:B------:R-:W-:Y:S02]  /*8b20*/  IMAD.MOV.U32 R118, RZ, RZ, R233 ;  /* 0x000000ffff767224 */ /* 0x000fe400078e00e9 */
[----:B------:R-:W-:Y:S01]  /*8b30*/  IMAD.MOV.U32 R119, RZ, RZ, R232 ;  /* 0x000000ffff777224 */ /* 0x000fe200078e00e8 */
[----:B------:R-:W-:Y:S01]  /*8b40*/  UMOV UR48, UR20 ;  /* 0x0000001400307c82 */ /* 0x000fe20008000000 */
[----:B------:R-:W-:Y:S01]  /*8b50*/  UMOV UR49, UR21 ;  /* 0x0000001500317c82 */ /* 0x000fe20008000000 */
[----:B------:R-:W-:-:S03]  /*8b60*/  WARPGROUP.DEPBAR.LE gsb0, 0x0 ;  /* 0x00008000000079c5 */ /* 0x000fc60000010000 */
        /* <DEDUP_REMOVED lines=15> */
[----:B------:R-:W-:Y:S01]  /*8c60*/  IMAD.MOV.U32 R183, RZ, RZ, R6 ;  /* 0x000000ffffb77224 */ /* 0x000fe200078e0006 */
[----:B------:R-:W-:Y:S01]  /*8c70*/  UMOV UR12, UR20 ;  /* 0x00000014000c7c82 */ /* 0x000fe20008000000 */
[----:B------:R-:W-:Y:S01]  /*8c80*/  UMOV UR13, UR21 ;  /* 0x00000015000d7c82 */ /* 0x000fe20008000000 */
[----:B------:R-:W-:Y:S01]  /*8c90*/  UMOV UR14, UR60 ;  /* 0x0000003c000e7c82 */ /* 0x000fe20008000000 */
[----:B------:R-:W-:Y:S01]  /*8ca0*/  UMOV UR15, UR61 ;  /* 0x0000003d000f7c82 */ /* 0x000fe20008000000 */
[----:B----4-:R-:W-:Y:S02]  /*8cb0*/  IMAD.MOV.U32 R208, RZ, RZ, R15 ;  /* 0x000000ffffd07224 */ /* 0x010fe400078e000f */
[----:B------:R-:W-:Y:S02]  /*8cc0*/  IMAD.MOV.U32 R209, RZ, RZ, R14 ;  /* 0x000000ffffd17224 */ /* 0x000fe400078e000e */
[----:B------:R-:W-:-:S02]  /*8cd0*/  IMAD.MOV.U32 R210, RZ, RZ, R13 ;  /* 0x000000ffffd27224 */ /* 0x000fc400078e000d */
[----:B------:R-:W-:Y:S02]  /*8ce0*/  IMAD.MOV.U32 R211, RZ, RZ, R12 ;  /* 0x000000ffffd37224 */ /* 0x000fe400078e000c */
[----:B------:R-:W-:Y:S02]  /*8cf0*/  IMAD.MOV.U32 R212, RZ, RZ, R11 ;  /* 0x000000ffffd47224 */ /* 0x000fe400078e000b */
[----:B------:R-:W-:Y:S02]  /*8d00*/  IMAD.MOV.U32 R213, RZ, RZ, R10 ;  /* 0x000000ffffd57224 */ /* 0x000fe400078e000a */
[----:B------:R-:W-:Y:S02]  /*8d10*/  IMAD.MOV.U32 R214, RZ, RZ, R9 ;  /* 0x000000ffffd67224 */ /* 0x000fe400078e0009 */
[----:B------:R-:W-:Y:S01]  /*8d20*/  IMAD.MOV.U32 R215, RZ, RZ, R8 ;  /* 0x000000ffffd77224 */ /* 0x000fe200078e0008 */
[----:B------:R-:W-:Y:S01]  /*8d30*/  UMOV UR8, UR20 ;  /* 0x0000001400087c82 */ /* 0x000fe20008000000 */
[----:B------:R-:W-:Y:S01]  /*8d40*/  UMOV UR9, UR21 ;  /* 0x0000001500097c82 */ /* 0x000fe20008000000 */
[----:B------:R0:W5:Y:S04]  /*8d50*/  LDL.LU R6, [R1+0x838] ;  /* 0x0008380001067983 */ /* 0x0001680000300800 */
[----:B------:R0:W5:Y:S04]  /*8d60*/  LDL.LU R3, [R1+0x834] ;  /* 0x0008340001037983 */ /* 0x0001680000300800 */
[----:B------:R0:W5:Y:S04]  /*8d70*/  LDL.LU R4, [R1+0x830] ;  /* 0x0008300001047983 */ /* 0x0001680000300800 */
[----:B------:R0:W5:Y:S04]  /*8d80*/  LDL.LU R2, [R1+0x82c] ;  /* 0x00082c0001027983 */ /* 0x0001680000300800 */
[----:B------:R0:W5:Y:S01]  /*8d90*/  LDL.LU R0, [R1+0x828] ;  /* 0x0008280001007983 */ /* 0x0001620000300800 */
[----:B------:R-:W-:-:S02]  /*8da0*/  WARPGROUP.DEPBAR.LE gsb0, 0x0 ;  /* 0x00008000000079c5 */ /* 0x000fc40000010000 */
[----:B------:R-:W-:-:S06]  /*8db0*/  WARPGROUP.ARRIVE ;  /* 0x00000000000079c5 */ /* 0x000fcc0000000000 */
[----:B------:R-:W-:Y:S01]  /*8dc0*/  QGMMA.64x16x32.F32.E4M3.E4M3 R176, gdesc[UR12], R176, gsb0 ;  /* 0x002000000cb079f3 */ /* 0x000fe200080008b0 */
[----:B------:R-:W-:Y:S04]  /*8dd0*/  STL [R1+0x294], RZ ;  /* 0x000294ff01007387 */ /* 0x000fe80000100800 */
        /* <DEDUP_REMOVED lines=8> */
[----:B-1----:R0:W5:Y:S04]  /*8e60*/  LDL.LU.64 R118, [R1+0x820] ;  /* 0x0008200001767983 */ /* 0x0021680000300a00 */
[----:B------:R0:W5:Y:S04]  /*8e70*/  LDL.LU.64 R116, [R1+0x818] ;  /* 0x0008180001747983 */ /* 0x0001680000300a00 */
[----:B------:R0:W5:Y:S04]  /*8e80*/  LDL.LU.64 R114, [R1+0x810] ;  /* 0x0008100001727983 */ /* 0x0001680000300a00 */
[----:B------:R0:W5:Y:S04]  /*8e90*/  LDL.LU.64 R112, [R1+0x808] ;  /* 0x0008080001707983 */ /* 0x0001680000300a00 */
[----:B------:R-:W-:Y:S04]  /*8ea0*/  STL [R1+0x28c], RZ ;  /* 0x00028cff01007387 */ /* 0x000fe80000100800 */
[----:B------:R-:W-:Y:S04]  /*8eb0*/  STL.64 [R1+0xc0], R144 ;  /* 0x0000c09001007387 */ /* 0x000fe80000100a00 */
[----:B------:R-:W-:Y:S04]  /*8ec0*/  STL.64 [R1+0xc8], R146 ;  /* 0x0000c89201007387 */ /* 0x000fe80000100a00 */
[----:B------:R-:W-:Y:S04]  /*8ed0*/  STL.64 [R1+0xd0], R148 ;  /* 0x0000d09401007387 */ /* 0x000fe80000100a00 */
        /* <DEDUP_REMOVED lines=9> */
[----:B------:R1:W-:Y:S01]  /*8f70*/  STL.64 [R1+0x158], R182 ;  /* 0x000158b601007387 */ /* 0x0003e20000100a00 */
[----:B------:R-:W-:-:S03]  /*8f80*/  WARPGROUP.DEPBAR.LE gsb0, 0x0 ;  /* 0x00008000000079c5 */ /* 0x000fc60000010000 */
[----:B-1----:R0:W5:Y:S04]  /*8f90*/  LDL.LU.64 R182, [R1+0x7e0] ;  /* 0x0007e00001b67983 */ /* 0x0021680000300a00 */
[----:B------:R0:W5:Y:S04]  /*8fa0*/  LDL.LU.64 R180, [R1+0x7d8] ;  /* 0x0007d80001b47983 */ /* 0x0001680000300a00 */
[----:B------:R0:W5:Y:S04]  /*8fb0*/  LDL.LU.64 R178, [R1+0x7d0] ;  /* 0x0007d00001b27983 */ /* 0x0001680000300a00 */
[----:B------:R0:W5:Y:S04]  /*8fc0*/  LDL.LU.64 R176, [R1+0x7c8] ;  /* 0x0007c80001b07983 */ /* 0x0001680000300a00 */
        /* <DEDUP_REMOVED lines=8> */
[----:B------:R0:W-:Y:S04]  /*9050*/  STL [R1+0x284], RZ ;  /* 0x000284ff01007387 */ /* 0x0001e80000100800 */
[----:B------:R0:W-:Y:S04]  /*9060*/  STL [R1+0x280], RZ ;  /* 0x000280ff01007387 */ /* 0x0001e80000100800 */
[----:B------:R0:W-:Y:S04]  /*9070*/  STL [R1+0x27c], RZ ;  /* 0x00027cff01007387 */ /* 0x0001e80000100800 */
[----:B------:R0:W-:Y:S04]  /*9080*/  STL [R1+0x278], RZ ;  /* 0x000278ff01007387 */ /* 0x0001e80000100800 */
[----:B------:R0:W-:Y:S04]  /*9090*/  STL [R1+0x274], RZ ;  /* 0x000274ff01007387 */ /* 0x0001e80000100800 */
[----:B------:R0:W-:Y:S04]  /*90a0*/  STL [R1+0x270], RZ ;  /* 0x000270ff01007387 */ /* 0x0001e80000100800 */
[----:B------:R0:W-:Y:S04]  /*90b0*/  STL [R1+0x26c], RZ ;  /* 0x00026cff01007387 */ /* 0x0001e80000100800 */
[----:B------:R0:W-:Y:S04]  /*90c0*/  STL [R1+0x268], RZ ;  /* 0x000268ff01007387 */ /* 0x0001e80000100800 */
[----:B------:R0:W-:Y:S01]  /*90d0*/  STL [R1+0x264], RZ ;  /* 0x000264ff01007387 */ /* 0x0001e20000100800 */
[----:B------:R-:W-:-:S03]  /*90e0*/  UISETP.NE.AND UP0, UPT, UR7, 0x2, UPT ;  /* 0x000000020700788c */ /* 0x000fc6000bf05270 */
[----:B------:R0:W-:Y:S04]  /*90f0*/  STL [R1+0x260], RZ ;  /* 0x000260ff01007387 */ /* 0x0001e80000100800 */
[----:B------:R0:W-:Y:S04]  /*9100*/  STL [R1+0x25c], RZ ;  /* 0x00025cff01007387 */ /* 0x0001e80000100800 */
[----:B------:R0:W-:Y:S04]  /*9110*/  STL [R1+0x258], RZ ;  /* 0x000258ff01007387 */ /* 0x0001e80000100800 */
[----:B------:R0:W-:Y:S01]  /*9120*/  STL [R1+0x254], RZ ;  /* 0x000254ff01007387 */ /* 0x0001e20000100800 */
[----:B------:R-:W-:-:S03]  /*9130*/  USEL UR7, URZ, 0x1, UP0 ;  /* 0x000000013f077887 */ /* 0x000fc60008000000 */
[----:B------:R0:W-:Y:S04]  /*9140*/  STL [R1+0x250], RZ ;  /* 0x000250ff01007387 */ /* 0x0001e80000100800 */
[----:B------:R0:W-:Y:S04]  /*9150*/  STL [R1+0x24c], RZ ;  /* 0x00024cff01007387 */ /* 0x0001e80000100800 */
[----:B------:R0:W-:Y:S04]  /*9160*/  STL [R1+0x248], RZ ;  /* 0x000248ff01007387 */ /* 0x0001e80000100800 */
[----:B------:R0:W-:Y:S04]  /*9170*/  STL [R1+0x244], RZ ;  /* 0x000244ff01007387 */ /* 0x0001e80000100800 */
[----:B------:R0:W-:Y:S01]  /*9180*/  STL [R1+0x240], RZ ;  /* 0x000240ff01007387 */ /* 0x0001e20000100800 */
[----:B------:R-:W-:-:S02]  /*9190*/  ISETP.NE.AND P0, PT, RZ, UR7, PT ;  /* 0x00000007ff007c0c */ /* 0x000fc4000bf05270 */
        /* <DEDUP_REMOVED lines=10> */
[----:B------:R-:W-:Y:S01]  /*9240*/  CS2R R8, SRZ ;  /* 0x0000000000087805 */ /* 0x000fe2000001ff00 */
[----:B0-----:R-:W-:Y:S06]  /*9250*/  @!P0 BRA `(.L_x_22) ;  /* 0x0000003800188947 */ /* 0x001fec0003800000 */
[----:B------:R0:W-:Y:S04]  /*9260*/  STL [R1+0x818], R54 ;  /* 0x0008183601007387 */ /* 0x0001e80000100800 */
[----:B0-----:R-:W2:Y:S04]  /*9270*/  LDL R54, [R1+0x1a0] ;  /* 0x0001a00001367983 */ /* 0x001ea80000100800 */
[----:B------:R0:W-:Y:S04]  /*9280*/  STL [R1+0x814], R55 ;  /* 0x0008143701007387 */ /* 0x0001e80000100800 */
[----:B0-----:R-:W3:Y:S04]  /*9290*/  LDL R55, [R1+0x1a8] ;  /* 0x0001a80001377983 */ /* 0x001ee80000100800 */
[----:B------:R0:W-:Y:S04]  /*92a0*/  STL [R1+0x810], R40 ;  /* 0x0008102801007387 */ /* 0x0001e80000100800 */
[----:B0-----:R-:W4:Y:S04]  /*92b0*/  LDL R40, [R1+0x1a4] ;  /* 0x0001a40001287983 */ /* 0x001f280000100800 */
[----:B------:R0:W-:Y:S04]  /*92c0*/  STL [R1+0x80c], R41 ;  /* 0x00080c2901007387 */ /* 0x0001e80000100800 */
[----:B0-----:R-:W3:Y:S04]  /*92d0*/  LDL R41, [R1+0x1dc] ;  /* 0x0001dc0001297983 */ /* 0x001ee80000100800 */
        /* <DEDUP_REMOVED lines=13> */
[----:B------:R-:W3:Y:S04]  /*93b0*/  LDL R233, [R1+0x1e4] ;  /* 0x0001e40001e97983 */ /* 0x000ee80000100800 */
[----:B------:R-:W3:Y:S04]  /*93c0*/  LDL R234, [R1+0x1e8] ;  /* 0x0001e80001ea7983 */ /* 0x000ee80000100800 */
[----:B0-----:R-:W3:Y:S04]  /*93d0*/  LDL R32, [R1+0x1c0] ;  /* 0x0001c00001207983 */ /* 0x001ee80000100800 */
[----:B------:R-:W3:Y:S04]  /*93e0*/  LDL R235, [R1+0x1ec] ;  /* 0x0001ec0001eb7983 */ /* 0x000ee80000100800 */
        /* <DEDUP_REMOVED lines=8> */
[----:B-----5:R-:W3:Y:S04]  /*9470*/  LDL R4, [R1+0x164] ;  /* 0x0001640001047983 */ /* 0x020ee80000100800 */
[----:B0-----:R-:W3:Y:S04]  /*9480*/  LDL R36, [R1+0x1f0] ;  /* 0x0001f00001247983 */ /* 0x001ee80000100800 */
[----:B------:R-:W3:Y:S04]  /*9490*/  LDL R8, [R1+0x220] ;  /* 0x0002200001087983 */ /* 0x000ee80000100800 */
        /* <DEDUP_REMOVED lines=15> */
[----:B------:R4:W-:Y:S04]  /*9590*/  STL [R1+0x7dc], R37 ;  /* 0x0007dc2501007387 */ /* 0x0009e80000100800 */
        /* <DEDUP_REMOVED lines=13> */
[----:B------:R1:W-:Y:S01]  /*9670*/  STL [R1+0x7a4], R0 ;  /* 0x0007a40001007387 */ /* 0x0003e20000100800 */
[----:B----4-:R-:W-:-:S03]  /*9680*/  IMAD.MOV.U32 R37, RZ, RZ, R40 ;  /* 0x000000ffff257224 */ /* 0x010fc600078e0028 */
[----:B------:R-:W4:Y:S01]  /*9690*/  LDL R40, [R1+0x198] ;  /* 0x0001980001287983 */ /* 0x000f220000100800 */
[----:B--2---:R-:W-:-:S03]  /*96a0*/  IMAD.MOV.U32 R38, RZ, RZ, R54 ;  /* 0x000000ffff267224 */ /* 0x004fc600078e0036 */
[----:B------:R-:W2:Y:S01]  /*96b0*/  LDL R54, [R1+0x160] ;  /* 0x0001600001367983 */ /* 0x000ea20000100800 */
[----:B---3--:R-:W-:-:S03]  /*96c0*/  IMAD.MOV.U32 R39, RZ, RZ, R41 ;  /* 0x000000ffff277224 */ /* 0x008fc600078e0029 */
[----:B------:R-:W3:Y:S01]  /*96d0*/  LDL R41, [R1+0x194] ;  /* 0x0001940001297983 */ /* 0x000ee20000100800 */
[----:B0-----:R-:W-:-:S03]  /*96e0*/  IMAD.MOV.U32 R24, RZ, RZ, R42 ;  /* 0x000000ffff187224 */ /* 0x001fc600078e002a */
[----:B------:R-:W4:Y:S01]  /*96f0*/  LDL R42, [R1+0x190] ;  /* 0x00019000012a7983 */ /* 0x000f220000100800 */
[----:B-1----:R-:W-:-:S03]  /*9700*/  IMAD.MOV.U32 R25, RZ, RZ, R43 ;  /* 0x000000ffff197224 */ /* 0x002fc600078e002b */
[----:B------:R-:W2:Y:S01]  /*9710*/  LDL R43, [R1+0x18c] ;  /* 0x00018c00012b7983 */ /* 0x000ea20000100800 */
[----:B------:R-:W-:-:S03]  /*9720*/  IMAD.MOV.U32 R26, RZ, RZ, R44 ;  /* 0x000000ffff1a7224 */ /* 0x000fc600078e002c */
[----:B------:R-:W3:Y:S01]  /*9730*/  LDL R44, [R1+0x188] ;  /* 0x00018800012c7983 */ /* 0x000ee20000100800 */
[----:B------:R-:W-:-:S03]  /*9740*/  IMAD.MOV.U32 R27, RZ, RZ, R45 ;  /* 0x000000ffff1b7224 */ /* 0x000fc600078e002d */
[----:B------:R-:W4:Y:S01]  /*9750*/  LDL R45, [R1+0x184] ;  /* 0x00018400012d7983 */ /* 0x000f220000100800 */
[----:B------:R-:W-:-:S03]  /*9760*/  IMAD.MOV.U32 R28, RZ, RZ, R46 ;  /* 0x000000ffff1c7224 */ /* 0x000fc600078e002e */
        /* <DEDUP_REMOVED lines=11> */
[----:B------:R-:W-:Y:S02]  /*9820*/  IMAD.MOV.U32 R2, RZ, RZ, R36 ;  /* 0x000000ffff027224 */ /* 0x000fe400078e0024 */
[----:B------:R-:W-:Y:S02]  /*9830*/  IMAD.MOV.U32 R36, RZ, RZ, R55 ;  /* 0x000000ffff247224 */ /* 0x000fe400078e0037 */
[----:B------:R-:W4:Y:S01]  /*9840*/  LDL R55, [R1+0x19c] ;  /* 0x00019c0001377983 */ /* 0x000f220000100800 */
[----:B------:R-:W-:-:S01]  /*9850*/  FADD R236, RZ, R2 ;  /* 0x00000002ffec7221 */ /* 0x000fc20000000000 */
[----:B------:R-:W-:Y:S01]  /*9860*/  FADD R0, RZ, R6 ;  /* 0x00000006ff007221 */ /* 0x000fe20000000000 */
[----:B------:R-:W-:-:S01]  /*9870*/  FADD R2, RZ, R31 ;  /* 0x0000001fff027221 */ /* 0x000fc20000000000 */
[----:B------:R-:W-:Y:S01]  /*9880*/  FADD R237, RZ, R3 ;  /* 0x00000003ffed7221 */ /* 0x000fe20000000000 */
[----:B------:R-:W-:-:S02]  /*9890*/  FADD R3, RZ, R30 ;  /* 0x0000001eff037221 */ /* 0x000fc40000000000 */
[----:B------:R0:W-:Y:S04]  /*98a0*/  STL [R1+0x240], R0 ;  /* 0x0002400001007387 */ /* 0x0001e80000100800 */
[----:B------:R1:W-:Y:S01]  /*98b0*/  STL [R1+0x244], R2 ;  /* 0x0002440201007387 */ /* 0x0003e20000100800 */
[----:B0-----:R-:W-:-:S03]  /*98c0*/  FADD R0, RZ, R29 ;  /* 0x0000001dff007221 */ /* 0x001fc60000000000 */
[----:B------:R0:W-:Y:S01]  /*98d0*/  STL [R1+0x248], R3 ;  /* 0x0002480301007387 */ /* 0x0001e20000100800 */
[----:B-1----:R-:W-:-:S03]  /*98e0*/  FADD R2, RZ, R28 ;  /* 0x0000001cff027221 */ /* 0x002fc60000000000 */
[----:B------:R1:W-:Y:S04]  /*98f0*/  STL [R1+0x24c], R0 ;  /* 0x00024c0001007387 */ /* 0x0003e80000100800 */
[----:B------:R1:W-:Y:S01]  /*9900*/  STL [R1+0x250], R2 ;  /* 0x0002500201007387 */ /* 0x0003e20000100800 */
[----:B0-----:R-:W-:-:S01]  /*9910*/  FADD R3, RZ, R27 ;  /* 0x0000001bff037221 */ /* 0x001fc20000000000 */
[----:B-1----:R-:W-:-:S04]  /*9920*/  FADD R0, RZ, R26 ;  /* 0x0000001aff007221 */ /* 0x002fc80000000000 */
[----:B------:R0:W-:Y:S01]  /*9930*/  STL [R1+0x254], R3 ;  /* 0x0002540301007387 */ /* 0x0001e20000100800 */
[----:B------:R-:W-:-:S03]  /*9940*/  FADD R2, RZ, R25 ;  /* 0x00000019ff027221 */ /* 0x000fc60000000000 */
[----:B------:R1:W-:Y:S04]  /*9950*/  STL [R1+0x258], R0 ;  /* 0x0002580001007387 */ /* 0x0003e80000100800 */
[----:B------:R1:W-:Y:S01]  /*9960*/  STL [R1+0x25c], R2 ;  /* 0x00025c0201007387 */ /* 0x0003e20000100800 */
[----:B0-----:R-:W-:-:S01]  /*9970*/  FADD R3, RZ, R24 ;  /* 0x00000018ff037221 */ /* 0x001fc20000000000 */
[----:B-1----:R-:W-:-:S04]  /*9980*/  FADD R0, RZ, R39 ;  /* 0x00000027ff007221 */ /* 0x002fc80000000000 */
[----:B------:R0:W-:Y:S01]  /*9990*/  STL [R1+0x260], R3 ;  /* 0x0002600301007387 */ /* 0x0001e20000100800 */
[----:B------:R-:W-:-:S03]  /*99a0*/  FADD R2, RZ, R38 ;  /* 0x00000026ff027221 */ /* 0x000fc60000000000 */
[----:B------:R1:W-:Y:S04]  /*99b0*/  STL [R1+0x264], R0 ;  /* 0x0002640001007387 */ /* 0x0003e80000100800 */
[----:B------:R-:W-:Y:S01]  /*99c0*/  STL [R1+0x268], R2 ;  /* 0x0002680201007387 */ /* 0x000fe20000100800 */
[----:B0-----:R-:W-:-:S01]  /*99d0*/  FADD R3, RZ, R37 ;  /* 0x00000025ff037221 */ /* 0x001fc20000000000 */
[----:B-1----:R-:W-:-:S04]  /*99e0*/  FADD R0, RZ, R36 ;  /* 0x00000024ff007221 */ /* 0x002fc80000000000 */
[----:B------:R-:W-:Y:S04]  /*99f0*/  STL [R1+0x26c], R3 ;  /* 0x00026c0301007387 */ /* 0x000fe80000100800 */
[----:B------:R2:W-:Y:S02]  /*9a00*/  STL [R1+0x270], R0 ;  /* 0x0002700001007387 */ /* 0x0005e40000100800 */
[----:B--2---:R-:W-:-:S01]  /*9a10*/  FADD R0, RZ, R33 ;  /* 0x00000021ff007221 */ /* 0x004fc20000000000 */
[----:B---3--:R-:W-:Y:S01]  /*9a20*/  FADD R3, RZ, R34 ;  /* 0x00000022ff037221 */ /* 0x008fe20000000000 */
[----:B----4-:R-:W-:-:S05]  /*9a30*/  FADD R2, RZ, R35 ;  /* 0x00000023ff027221 */ /* 0x010fca0000000000 */
[----:B------:R0:W-:Y:S04]  /*9a40*/  STL [R1+0x274], R2 ;  /* 0x0002740201007387 */ /* 0x0001e80000100800 */
[----:B------:R1:W-:Y:S01]  /*9a50*/  STL [R1+0x278], R3 ;  /* 0x0002780301007387 */ /* 0x0003e20000100800 */
[----:B0-----:R-:W-:-:S03]  /*9a60*/  FADD R2, RZ, R32 ;  /* 0x00000020ff027221 */ /* 0x001fc60000000000 */
[----:B------:R0:W-:Y:S01]  /*9a70*/  STL [R1+0x27c], R0 ;  /* 0x00027c0001007387 */ /* 0x0001e20000100800 */
[----:B-1----:R-:W-:-:S03]  /*9a80*/  FADD R3, RZ, R47 ;  /* 0x0000002fff037221 */ /* 0x002fc60000000000 */
        /* <DEDUP_REMOVED lines=9> */
[----:B--2---:R-:W-:-:S03]  /*9b20*/  FADD R2, RZ, R42 ;  /* 0x0000002aff027221 */ /* 0x004fc60000000000 */
[----:B------:R1:W-:Y:S04]  /*9b30*/  STL [R1+0x294], R0 ;  /* 0x0002940001007387 */ /* 0x0003e80000100800 */
[----:B------:R2:W-:Y:S01]  /*9b40*/  STL [R1+0x298], R2 ;  /* 0x0002980201007387 */ /* 0x0005e20000100800 */
[----:B0-----:R-:W-:-:S01]  /*9b50*/  FADD R3, RZ, R41 ;  /* 0x00000029ff037221 */ /* 0x001fc20000000000 */
[----:B-1----:R-:W-:-:S04]  /*9b60*/  FADD R0, RZ, R40 ;  /* 0x00000028ff007221 */ /* 0x002fc80000000000 */
[----:B------:R0:W-:Y:S01]  /*9b70*/  STL [R1+0x29c], R3 ;  /* 0x00029c0301007387 */ /* 0x0001e20000100800 */
[----:B--2---:R-:W-:-:S03]  /*9b80*/  FADD R2, RZ, R55 ;  /* 0x00000037ff027221 */ /* 0x004fc60000000000 */
[----:B------:R-:W-:Y:S04]  /*9b90*/  STL [R1+0x2a0], R0 ;  /* 0x0002a00001007387 */ /* 0x000fe80000100800 */
[----:B------:R1:W-:Y:S01]  /*9ba0*/  STL [R1+0x2a4], R2 ;  /* 0x0002a40201007387 */ /* 0x0003e20000100800 */
[----:B0-----:R-:W-:-:S03]  /*9bb0*/  FADD R3, RZ, R54 ;  /* 0x00000036ff037221 */ /* 0x001fc60000000000 */
[----:B-1----:R-:W2:Y:S04]  /*9bc0*/  LDL R2, [R1+0x168] ;  /* 0x0001680001027983 */ /* 0x002ea80000100800 */
[----:B------:R0:W-:Y:S04]  /*9bd0*/  STL [R1+0x2a8], R3 ;  /* 0x0002a80301007387 */ /* 0x0001e80000100800 */
[----:B------:R-:W3:Y:S04]  /*9be0*/  LDL R6, [R1+0x170] ;  /* 0x0001700001067983 */ /* 0x000ee80000100800 */
[----:B------:R-:W4:Y:S04]  /*9bf0*/  LDL R31, [R1+0x174] ;  /* 0x00017400011f7983 */ /* 0x000f280000100800 */
[----:B0-----:R-:W3:Y:S04]  /*9c00*/  LDL R3, [R1+0x16c] ;  /* 0x00016c0001037983 */ /* 0x001ee80000100800 */
[----:B------:R-:W4:Y:S04]  /*9c10*/  LDL R30, [R1+0x178] ;  /* 0x00017800011e7983 */ /* 0x000f280000100800 */
        /* <DEDUP_REMOVED lines=22> */
[----:B------:R-:W4:Y:S01]  /*9d80*/  LDL R55, [R1+0x114] ;  /* 0x0001140001377983 */ /* 0x000f220000100800 */
[----:B------:R-:W-:-:S03]  /*9d90*/  IMAD.MOV.U32 R0, RZ, RZ, R4 ;  /* 0x000000ffff007224 */ /* 0x000fc600078e0004 */
[----:B------:R-:W4:Y:S04]  /*9da0*/  LDL R54, [R1+0x118] ;  /* 0x0001180001367983 */ /* 0x000f280000100800 */
[----:B------:R-:W4:Y:S01]  /*9db0*/  LDL R4, [R1+0x11c] ;  /* 0x00011c0001047983 */ /* 0x000f220000100800 */
[----:B------:R-:W-:-:S05]  /*9dc0*/  FADD R0, RZ, R0 ;  /* 0x00000000ff007221 */ /* 0x000fca0000000000 */
[----:B------:R2:W-:Y:S02]  /*9dd0*/  STL [R1+0x2ac], R0 ;  /* 0x0002ac0001007387 */ /* 0x0005e40000100800 */
[----:B--2---:R-:W-:-:S05]  /*9de0*/  FADD R0, RZ, R2 ;  /* 0x00000002ff007221 */ /* 0x004fca0000000000 */
[----:B------:R4:W-:Y:S01]  /*9df0*/  STL [R1+0x2b0], R0 ;  /* 0x0002b00001007387 */ /* 0x0009e20000100800 */
[----:B---3--:R-:W-:-:S01]  /*9e00*/  FADD R2, RZ, R3 ;  /* 0x00000003ff027221 */ /* 0x008fc20000000000 */
[----:B------:R-:W-:Y:S01]  /*9e10*/  FADD R3, RZ, R6 ;  /* 0x00000006ff037221 */ /* 0x000fe20000000000 */
[----:B----4-:R-:W-:-:S03]  /*9e20*/  FADD R0, RZ, R31 ;  /* 0x0000001fff007221 */ /* 0x010fc60000000000 */
[----:B------:R0:W-:Y:S04]  /*9e30*/  STL [R1+0x2b4], R2 ;  /* 0x0002b40201007387 */ /* 0x0001e80000100800 */
        /* <DEDUP_REMOVED lines=51> */
[----:B-1----:R-:W-:Y:S02]  /*a170*/  FADD R3, RZ, R4 ;  /* 0x00000004ff037221 */ /* 0x002fe40000000000 */
[----:B--2---:R-:W2:Y:S04]  /*a180*/  LDL R0, [R1+0xe0] ;  /* 0x0000e00001007983 */ /* 0x004ea80000100800 */
[----:B------:R0:W-:Y:S04]  /*a190*/  STL [R1+0x320], R2 ;  /* 0x0003200201007387 */ /* 0x0001e80000100800 */
[----:B0-----:R-:W3:Y:S04]  /*a1a0*/  LDL R2, [R1+0xe4] ;  /* 0x0000e40001027983 */ /* 0x001ee80000100800 */
[----:B------:R0:W-:Y:S04]  /*a1b0*/  STL [R1+0x324], R3 ;  /* 0x0003240301007387 */ /* 0x0001e80000100800 */
[----:B------:R-:W4:Y:S04]  /*a1c0*/  LDL R6, [R1+0xec] ;  /* 0x0000ec0001067983 */ /* 0x000f280000100800 */
[----:B------:R-:W4:Y:S04]  /*a1d0*/  LDL R31, [R1+0xf0] ;  /* 0x0000f000011f7983 */ /* 0x000f280000100800 */
[----:B0-----:R-:W4:Y:S04]  /*a1e0*/  LDL R3, [R1+0xe8] ;  /* 0x0000e80001037983 */ /* 0x001f280000100800 */
        /* <DEDUP_REMOVED lines=26> */
[----:B--2---:R-:W-:-:S05]  /*a390*/  FADD R0, RZ, R0 ;  /* 0x00000000ff007221 */ /* 0x004fca0000000000 */
[----:B------:R3:W-:Y:S02]  /*a3a0*/  STL [R1+0x328], R0 ;  /* 0x0003280001007387 */ /* 0x0007e40000100800 */
[----:B---3--:R-:W-:-:S05]  /*a3b0*/  FADD R0, RZ, R2 ;  /* 0x00000002ff007221 */ /* 0x008fca0000000000 */
[----:B------:R0:W-:Y:S01]  /*a3c0*/  STL [R1+0x32c], R0 ;  /* 0x00032c0001007387 */ /* 0x0001e20000100800 */
[----:B----4-:R-:W-:-:S01]  /*a3d0*/  FADD R2, RZ, R3 ;  /* 0x00000003ff027221 */ /* 0x010fc20000000000 */
[----:B0-----:R-:W-:Y:S01]  /*a3e0*/  FADD R0, RZ, R6 ;  /* 0x00000006ff007221 */ /* 0x001fe20000000000 */
[----:B------:R-:W-:-:S03]  /*a3f0*/  FADD R3, RZ, R31 ;  /* 0x0000001fff037221 */ /* 0x000fc60000000000 */
        /* <DEDUP_REMOVED lines=53> */
[----:B------:R-:W2:Y:S04]  /*a750*/  LDL R54, [R1+0x9c] ;  /* 0x00009c0001367983 */ /* 0x000ea80000100800 */
[----:B------:R1:W-:Y:S04]  /*a760*/  STL [R1+0x39c], R2 ;  /* 0x00039c0201007387 */ /* 0x0003e80000100800 */
[----:B------:R-:W3:Y:S04]  /*a770*/  LDL R55, [R1+0x60] ;  /* 0x0000600001377983 */ /* 0x000ee80000100800 */
[----:B------:R4:W-:Y:S04]  /*a780*/  STL [R1+0x3a0], R0 ;  /* 0x0003a00001007387 */ /* 0x0009e80000100800 */
        /* <DEDUP_REMOVED lines=23> */
[----:B------:R-:W3:Y:S04]  /*a900*/  LDL R31, [R1] ;  /* 0x00000000011f7983 */ /* 0x000ee80000100800 */
[----:B------:R-:W3:Y:S04]  /*a910*/  LDL R6, [R1+0x4] ;  /* 0x0000040001067983 */ /* 0x000ee80000100800 */
[----:B0-----:R-:W3:Y:S04]  /*a920*/  LDL R3, [R1+0x8] ;  /* 0x0000080001037983 */ /* 0x001ee80000100800 */
[----:B-1----:R-:W3:Y:S04]  /*a930*/  LDL R2, [R1+0xc] ;  /* 0x00000c0001027983 */ /* 0x002ee80000100800 */
[----:B----4-:R-:W4:Y:S04]  /*a940*/  LDL R0, [R1+0x10] ;  /* 0x0000100001007983 */ /* 0x010f280000100800 */
[----:B------:R-:W4:Y:S01]  /*a950*/  LDL R4, [R1+0x14] ;  /* 0x0000140001047983 */ /* 0x000f220000100800 */
[----:B------:R-:W-:-:S01]  /*a960*/  FADD R7, RZ, R7 ;  /* 0x00000007ff077221 */ /* 0x000fc20000000000 */
[----:B--2---:R-:W-:-:S05]  /*a970*/  FADD R54, RZ, R54 ;  /* 0x00000036ff367221 */ /* 0x004fca0000000000 */
[----:B------:R0:W-:Y:S01]  /*a980*/  STL [R1+0x3a4], R54 ;  /* 0x0003a43601007387 */ /* 0x0001e20000100800 */
[----:B---3--:R-:W-:-:S03]  /*a990*/  FADD R55, RZ, R55 ;  /* 0x00000037ff377221 */ /* 0x008fc60000000000 */
[----:B0-----:R-:W2:Y:S01]  /*a9a0*/  LDL.LU R54, [R1+0x818] ;  /* 0x0008180001367983 */ /* 0x001ea20000300800 */
[----:B------:R-:W-:-:S03]  /*a9b0*/  FADD R40, RZ, R40 ;  /* 0x00000028ff287221 */ /* 0x000fc60000000000 */
[----:B------:R0:W-:Y:S01]  /*a9c0*/  STL [R1+0x3a8], R55 ;  /* 0x0003a83701007387 */ /* 0x0001e20000100800 */
[----:B------:R-:W-:-:S01]  /*a9d0*/  FADD R41, RZ, R41 ;  /* 0x00000029ff297221 */ /* 0x000fc20000000000 */
[----:B------:R-:W-:Y:S02]  /*a9e0*/  FADD R42, RZ, R42 ;  /* 0x0000002aff2a7221 */ /* 0x000fe40000000000 */
[----:B0-----:R-:W3:Y:S01]  /*a9f0*/  LDL.LU R55, [R1+0x814] ;  /* 0x0008140001377983 */ /* 0x001ee20000300800 */
[----:B------:R-:W-:-:S03]  /*aa00*/  FADD R43, RZ, R43 ;  /* 0x0000002bff2b7221 */ /* 0x000fc60000000000 */
[----:B------:R0:W-:Y:S01]  /*aa10*/  STL [R1+0x3ac], R40 ;  /* 0x0003ac2801007387 */ /* 0x0001e20000100800 */
[----:B------:R-:W-:-:S01]  /*aa20*/  FADD R44, RZ, R44 ;  /* 0x0000002cff2c7221 */ /* 0x000fc20000000000 */
[----:B------:R-:W-:Y:S02]  /*aa30*/  FADD R45, RZ, R45 ;  /* 0x0000002dff2d7221 */ /* 0x000fe40000000000 */
[----:B0-----:R-:W3:Y:S04]  /*aa40*/  LDL.LU R40, [R1+0x810] ;  /* 0x0008100001287983 */ /* 0x001ee80000300800 */
[----:B------:R0:W-:Y:S01]  /*aa50*/  STL [R1+0x3b0], R41 ;  /* 0x0003b02901007387 */ /* 0x0001e20000100800 */
[----:B------:R-:W-:-:S01]  /*aa60*/  FADD R46, RZ, R46 ;  /* 0x0000002eff2e7221 */ /* 0x000fc20000000000 */
[----:B------:R-:W-:-:S02]  /*aa70*/  FADD R47, RZ, R47 ;  /* 0x0000002fff2f7221 */ /* 0x000fc40000000000 */
[----:B0-----:R-:W3:Y:S04]  /*aa80*/  LDL.LU R41, [R1+0x80c] ;  /* 0x00080c0001297983 */ /* 0x001ee80000300800 */
[----:B------:R0:W-:Y:S01]  /*aa90*/  STL [R1+0x3b4], R42 ;  /* 0x0003b42a01007387 */ /* 0x0001e20000100800 */
[----:B------:R-:W-:-:S01]  /*aaa0*/  FADD R32, RZ, R32 ;  /* 0x00000020ff207221 */ /* 0x000fc20000000000 */
[----:B------:R-:W-:Y:S02]  /*aab0*/  FADD R33, RZ, R33 ;  /* 0x00000021ff217221 */ /* 0x000fe40000000000 */
[----:B0-----:R-:W3:Y:S04]  /*aac0*/  LDL.LU R42, [R1+0x808] ;  /* 0x00080800012a7983 */ /* 0x001ee80000300800 */
[----:B------:R0:W-:Y:S01]  /*aad0*/  STL [R1+0x3b8], R43 ;  /* 0x0003b82b01007387 */ /* 0x0001e20000100800 */
[----:B------:R-:W-:-:S03]  /*aae0*/  FADD R34, RZ, R34 ;  /* 0x00000022ff227221 */ /* 0x000fc60000000000 */
        /* <DEDUP_REMOVED lines=50> */
[----:B----4-:R-:W-:-:S03]  /*ae10*/  FADD R0, RZ, R0 ;  /* 0x00000000ff007221 */ /* 0x010fc60000000000 */
[----:B0-----:R-:W4:Y:S04]  /*ae20*/  LDL.LU R28, [R1+0x7c0] ;  /* 0x0007c000011c7983 */ /* 0x001f280000300800 */
[----:B------:R0:W-:Y:S01]  /*ae30*/  STL [R1+0x400], R29 ;  /* 0x0004001d01007387 */ /* 0x0001e20000100800 */
[----:B------:R-:W-:-:S03]  /*ae40*/  FADD R4, RZ, R4 ;  /* 0x00000004ff047221 */ /* 0x000fc60000000000 */
[----:B0-----:R-:W4:Y:S04]  /*ae50*/  LDL.LU R29, [R1+0x7bc] ;  /* 0x0007bc00011d7983 */ /* 0x001f280000300800 */
[----:B------:R0:W-:Y:S04]  /*ae60*/  STL [R1+0x404], R30 ;  /* 0x0004041e01007387 */ /* 0x0001e80000100800 */
[----:B0-----:R-:W4:Y:S04]  /*ae70*/  LDL.LU R30, [R1+0x7b8] ;  /* 0x0007b800011e7983 */ /* 0x001f280000300800 */
[----:B------:R0:W-:Y:S04]  /*ae80*/  STL [R1+0x408], R31 ;  /* 0x0004081f01007387 */ /* 0x0001e80000100800 */
[----:B0-----:R-:W4:Y:S04]  /*ae90*/  LDL.LU R31, [R1+0x7b4] ;  /* 0x0007b400011f7983 */ /* 0x001f280000300800 */
[----:B------:R0:W-:Y:S04]  /*aea0*/  STL [R1+0x40c], R6 ;  /* 0x00040c0601007387 */ /* 0x0001e80000100800 */
[----:B0-----:R0:W5:Y:S04]  /*aeb0*/  LDL.LU R6, [R1+0x7b0] ;  /* 0x0007b00001067983 */ /* 0x0011680000300800 */
[----:B------:R1:W-:Y:S04]  /*aec0*/  STL [R1+0x410], R3 ;  /* 0x0004100301007387 */ /* 0x0003e80000100800 */
[----:B-1----:R0:W5:Y:S04]  /*aed0*/  LDL.LU R3, [R1+0x7ac] ;  /* 0x0007ac0001037983 */ /* 0x0021680000300800 */
[----:B------:R1:W-:Y:S04]  /*aee0*/  STL [R1+0x414], R2 ;  /* 0x0004140201007387 */ /* 0x0003e80000100800 */
[----:B-1----:R0:W5:Y:S04]  /*aef0*/  LDL.LU R2, [R1+0x7a8] ;  /* 0x0007a80001027983 */ /* 0x0021680000300800 */
[----:B------:R1:W-:Y:S04]  /*af00*/  STL [R1+0x418], R0 ;  /* 0x0004180001007387 */ /* 0x0003e80000100800 */
[----:B-1----:R0:W5:Y:S04]  /*af10*/  LDL.LU R0, [R1+0x7a4] ;  /* 0x0007a40001007983 */ /* 0x0021680000300800 */
[----:B------:R1:W-:Y:S04]  /*af20*/  STL [R1+0x41c], R4 ;  /* 0x00041c0401007387 */ /* 0x0003e80000100800 */
[----:B------:R2:W-:Y:S01]  /*af30*/  STL [R1+0x420], R7 ;  /* 0x0004200701007387 */ /* 0x0005e20000100800 */
[----:B-1----:R-:W-:-:S01]  /*af40*/  FADD R4, RZ, R5 ;  /* 0x00000005ff047221 */ /* 0x002fc20000000000 */
[----:B------:R-:W-:Y:S01]  /*af50*/  FADD R5, RZ, R224 ;  /* 0x000000e0ff057221 */ /* 0x000fe20000000000 */
[----:B--2---:R-:W-:-:S03]  /*af60*/  FADD R7, RZ, R225 ;  /* 0x000000e1ff077221 */ /* 0x004fc60000000000 */
[----:B------:R1:W-:Y:S04]  /*af70*/  STL [R1+0x424], R4 ;  /* 0x0004240401007387 */ /* 0x0003e80000100800 */
[----:B------:R2:W-:Y:S01]  /*af80*/  STL [R1+0x428], R5 ;  /* 0x0004280501007387 */ /* 0x0005e20000100800 */
[----:B-1----:R-:W-:-:S03]  /*af90*/  FADD R4, RZ, R226 ;  /* 0x000000e2ff047221 */ /* 0x002fc60000000000 */
[----:B------:R1:W-:Y:S01]  /*afa0*/  STL [R1+0x42c], R7 ;  /* 0x00042c0701007387 */ /* 0x0003e20000100800 */
[----:B--2---:R-:W-:-:S03]  /*afb0*/  FADD R5, RZ, R227 ;  /* 0x000000e3ff057221 */ /* 0x004fc60000000000 */
[----:B------:R2:W-:Y:S04]  /*afc0*/  STL [R1+0x430], R4 ;  /* 0x0004300401007387 */ /* 0x0005e80000100800 */
[----:B------:R0:W-:Y:S01]  /*afd0*/  STL [R1+0x434], R5 ;  /* 0x0004340501007387 */ /* 0x0001e20000100800 */
[----:B-1----:R-:W-:-:S01]  /*afe0*/  FADD R7, RZ, R228 ;  /* 0x000000e4ff077221 */ /* 0x002fc20000000000 */
[----:B--2---:R-:W-:-:S04]  /*aff0*/  FADD R4, RZ, R229 ;  /* 0x000000e5ff047221 */ /* 0x004fc80000000000 */
[----:B------:R1:W-:Y:S01]  /*b000*/  STL [R1+0x438], R7 ;  /* 0x0004380701007387 */ /* 0x0003e20000100800 */
[----:B0-----:R-:W-:-:S03]  /*b010*/  FADD R5, RZ, R230 ;  /* 0x000000e6ff057221 */ /* 0x001fc60000000000 */
[----:B------:R0:W-:Y:S04]  /*b020*/  STL [R1+0x43c], R4 ;  /* 0x00043c0401007387 */ /* 0x0001e80000100800 */
[----:B------:R2:W-:Y:S01]  /*b030*/  STL [R1+0x440], R5 ;  /* 0x0004400501007387 */ /* 0x0005e20000100800 */
[----:B-1----:R-:W-:-:S01]  /*b040*/  FADD R7, RZ, R231 ;  /* 0x000000e7ff077221 */ /* 0x002fc20000000000 */
[----:B0-----:R-:W-:-:S04]  /*b050*/  FADD R4, RZ, R216 ;  /* 0x000000d8ff047221 */ /* 0x001fc80000000000 */
        /* <DEDUP_REMOVED lines=349> */
[----:B---3--:R-:W-:-:S03]  /*c630*/  FADD R5, RZ, R55 ;  /* 0x00000037ff057221 */ /* 0x008fc60000000000 */
        /* <DEDUP_REMOVED lines=41> */
[----:B----4-:R-:W-:-:S03]  /*c8d0*/  FADD R5, RZ, R28 ;  /* 0x0000001cff057221 */ /* 0x010fc60000000000 */
[----:B------:R1:W-:Y:S04]  /*c8e0*/  STL [R1+0x754], R4 ;  /* 0x0007540401007387 */ /* 0x0003e80000100800 */
[----:B------:R2:W-:Y:S01]  /*c8f0*/  STL [R1+0x758], R5 ;  /* 0x0007580501007387 */ /* 0x0005e20000100800 */
[----:B0-----:R-:W-:-:S01]  /*c900*/  FADD R7, RZ, R29 ;  /* 0x0000001dff077221 */ /* 0x001fc20000000000 */
[----:B-1----:R-:W-:-:S04]  /*c910*/  FADD R4, RZ, R30 ;  /* 0x0000001eff047221 */ /* 0x002fc80000000000 */
[----:B------:R-:W-:Y:S01]  /*c920*/  STL [R1+0x75c], R7 ;  /* 0x00075c0701007387 */ /* 0x000fe20000100800 */
[----:B--2---:R-:W-:-:S03]  /*c930*/  FADD R5, RZ, R31 ;  /* 0x0000001fff057221 */ /* 0x004fc60000000000 */
[----:B------:R0:W-:Y:S04]  /*c940*/  STL [R1+0x760], R4 ;  /* 0x0007600401007387 */ /* 0x0001e80000100800 */
[----:B------:R1:W-:Y:S01]  /*c950*/  STL [R1+0x764], R5 ;  /* 0x0007640501007387 */ /* 0x0003e20000100800 */
[----:B------:R-:W-:Y:S01]  /*c960*/  UMOV UR8, URZ ;  /* 0x0000003f00087c82 */ /* 0x000fe20008000000 */
[----:B------:R-:W-:Y:S01]  /*c970*/  FADD R8, RZ, R8 ;  /* 0x00000008ff087221 */ /* 0x000fe20000000000 */
[----:B------:R-:W-:-:S01]  /*c980*/  FADD R9, RZ, R9 ;  /* 0x00000009ff097221 */ /* 0x000fc20000000000 */
        /* <DEDUP_REMOVED lines=18> */
[----:B01----:R-:W-:-:S07]  /*cab0*/  IMAD.U32 R4, RZ, RZ, UR8 ;  /* 0x00000008ff047e24 */ /* 0x003fce000f8e00ff */
.L_x_22:
[----:B------:R-:W2:Y:S01]  /*cac0*/  LDL R5, [R1+0x794] ;  /* 0x0007940001057983 */ /* 0x000ea20000100800 */
[----:B-----5:R-:W-:-:S13]  /*cad0*/  R2UR UR8, R6 ;  /* 0x00000000060872ca */ /* 0x020fda00000e0000 */
[----:B------:R-:W-:-:S04]  /*cae0*/  UIADD3 UR60, UR8, 0x1, URZ ;  /* 0x00000001083c7890 */ /* 0x000fc8000fffe03f */
[----:B------:R-:W-:-:S04]  /*caf0*/  UISETP.NE.AND UP0, UPT, UR60, 0x5, UPT ;  /* 0x000000053c00788c */ /* 0x000fc8000bf05270 */
[----:B------:R-:W-:Y:S02]  /*cb00*/  USEL UR8, URZ, 0x1, UP0 ;  /* 0x000000013f087887 */ /* 0x000fe40008000000 */
[----:B------:R-:W-:Y:S01]  /*cb10*/  USEL UR60, UR60, URZ, UP0 ;  /* 0x0000003f3c3c7287 */ /* 0x000fe20008000000 */
[----:B--2---:R-:W-:-:S13]  /*cb20*/  R2UR UR9, R5 ;  /* 0x00000000050972ca */ /* 0x004fda00000e0000 */
[----:B------:R-:W-:-:S06]  /*cb30*/  ULOP3.LUT UR8, UR9, UR8, URZ, 0x3c, !UPT ;  /* 0x0000000809087292 */ /* 0x000fcc000f8e3c3f */
[----:B------:R-:W-:Y:S01]  /*cb40*/  IMAD.U32 R5, RZ, RZ, UR8 ;  /* 0x00000008ff057e24 */ /* 0x000fe2000f8e00ff */
[----:B------:R-:W-:-:S06]  /*cb50*/  UMOV UR8, 0x1 ;  /* 0x0000000100087882 */ /* 0x000fcc0000000000 */
.L_x_17:
[----:B------:R-:W2:Y:S02]  /*cb60*/  LDL R6, [R1+0x798] ;  /* 0x0007980001067983 */ /* 0x000ea40000100800 */
[----:B--2---:R-:W-:-:S13]  /*cb70*/  R2UR UR10, R6 ;  /* 0x00000000060a72ca */ /* 0x004fda00000e0000 */
[----:B------:R-:W-:-:S04]  /*cb80*/  UISETP.LT.AND UP0, UPT, UR10, 0x1, UPT ;  /* 0x000000010a00788c */ /* 0x000fc8000bf01270 */
[----:B------:R-:W-:-:S04]  /*cb90*/  USEL UR9, UR10, 0x1, UP0 ;  /* 0x000000010a097887 */ /* 0x000fc80008000000 */
[----:B------:R-:W-:-:S04]  /*cba0*/  UIADD3 UR9, UR10, -UR9, URZ ;  /* 0x800000090a097290 */ /* 0x000fc8000fffe03f */
[----:B------:R-:W-:-:S06]  /*cbb0*/  UISETP.GE.AND UP0, UPT, UR9, 0x1, UPT ;  /* 0x000000010900788c */ /* 0x000fcc000bf06270 */
[----:B------:R-:W-:-:S13]  /*cbc0*/  PLOP3.LUT P0, PT, PT, PT, UP0, 0x80, 0x0 ;  /* 0x000000000000781c */ /* 0x000fda0003f0f008 */
[----:B------:R-:W-:Y:S05]  /*cbd0*/  @!P0 BRA `(.L_x_23) ;  /* 0x0000009c008c8947 */ /* 0x000fea0003800000 */
[----:B------:R-:W2:Y:S02]  /*cbe0*/  LDL R6, [R1+0x76c] ;  /* 0x00076c0001067983 */ /* 0x000ea40000100800 */
[----:B--2---:R-:W-:Y:S01]  /*cbf0*/  R2UR UR61, R6 ;  /* 0x00000000063d72ca */ /* 0x004fe200000e0000 */
[----:B------:R-:W-:-:S14]  /*cc00*/  IMAD.U32 R6, RZ, RZ, UR9 ;  /* 0x00000009ff067e24 */ /* 0x000fdc000f8e00ff */
.L_x_31:
[----:B------:R-:W2:Y:S02]  /*cc10*/  LDL R3, [R1+0x780] ;  /* 0x0007800001037983 */ /* 0x000ea40000100800 */
[----:B--2---:R-:W-:-:S13]  /*cc20*/  R2UR UR9, R3 ;  /* 0x00000000030972ca */ /* 0x004fda00000e0000 */
[----:B------:R-:W-:-:S06]  /*cc30*/  UISETP.NE.AND UP0, UPT, UR9, 0x3, UPT ;  /* 0x000000030900788c */ /* 0x000fcc000bf05270 */
[----:B------:R-:W-:-:S13]  /*cc40*/  PLOP3.LUT P1, PT, PT, PT, UP0, 0x80, 0x0 ;  /* 0x000000000000781c */ /* 0x000fda0003f2f008 */
[----:B-----5:R-:W-:Y:S05]  /*cc50*/  @!P1 BRA `(.L_x_24) ;  /* 0x0000000000049947 */ /* 0x020fea0003800000 */
[----:B------:R-:W-:Y:S01]  /*cc60*/  BPT.TRAP 0x1 ;  /* 0x000000040000795c */ /* 0x000fe20000300000 */
.L_x_24:
[----:B------:R-:W0:Y:S01]  /*cc70*/  S2UR UR10, SR_CgaCtaId ;  /* 0x00000000000a79c3 */ /* 0x000e220000008800 */
[----:B------:R-:W-:Y:S01]  /*cc80*/  UMOV UR9, 0x400 ;  /* 0x0000040000097882 */ /* 0x000fe20000000000 */
[----:B------:R-:W-:Y:S01]  /*cc90*/  SHF.L.U32 R7, R5, 0x1f, RZ ;  /* 0x0000001f05077819 */ /* 0x000fe200000006ff */
[----:B0-----:R-:W-:-:S04]  /*cca0*/  ULEA UR11, UR10, UR9, 0x18 ;  /* 0x000000090a0b7291 */ /* 0x001fc8000f8ec03f */
[----:B------:R-:W-:Y:S02]  /*ccb0*/  ULEA UR9, UR60, UR11, 0x3 ;  /* 0x0000000b3c097291 */ /* 0x000fe4000f8e183f */
[----:B------:R-:W-:-:S07]  /*ccc0*/  IMAD.U32 R3, RZ, RZ, UR11 ;  /* 0x0000000bff037e24 */ /* 0x000fce000f8e00ff */
[----:B------:R0:W1:Y:S01]  /*ccd0*/  SYNCS.PHASECHK.TRANS64.TRYWAIT P0, [UR9], R7 ;  /* 0x00000007ff0075a7 */ /* 0x0000620008000149 */
[----:B------:R-:W-:Y:S05]  /*cce0*/  @!P1 BRA `(.L_x_25) ;  /* 0x0000000000049947 */ /* 0x000fea0003800000 */
[----:B------:R-:W-:Y:S01]  /*ccf0*/  BPT.TRAP 0x1 ;  /* 0x000000040000795c */ /* 0x000fe20000300000 */
.L_x_25:
[----:B-1----:R-:W-:Y:S05]  /*cd00*/  @P0 BRA `(.L_x_26) ;  /* 0x0000000000080947 */ /* 0x002fea0003800000 */
[----:B------:R-:W1:Y:S02]  /*cd10*/  SYNCS.PHASECHK.TRANS64.TRYWAIT P0, [UR9], R7 ;  /* 0x00000007ff0075a7 */ /* 0x000e640008000149 */
[----:B-1----:R-:W-:Y:S05]  /*cd20*/  @!P0 BRA `(.L_x_27) ;  /* 0x000003bc00a08947 */ /* 0x002fea0003800000 */
.L_x_26:
[----:B0-----:R-:W2:Y:S01]  /*cd30*/  LDL R7, [R1+0x768] ;  /* 0x0007680001077983 */ /* 0x001ea20000100800 */
[----:B------:R-:W-:-:S03]  /*cd40*/  R2UR UR9, R3 ;  /* 0x00000000030972ca */ /* 0x000fc600000e0000 */
[----:B------:R-:W-:Y:S04]  /*cd50*/  STL.64 [R1+0xae8], R190 ;  /* 0x000ae8be01007387 */ /* 0x000fe80000100a00 */
[----:B------:R-:W-:Y:S04]  /*cd60*/  STL.64 [R1+0xae0], R188 ;  /* 0x000ae0bc01007387 */ /* 0x000fe80000100a00 */
[----:B------:R-:W-:Y:S04]  /*cd70*/  STL.64 [R1+0xad8], R186 ;  /* 0x000ad8ba01007387 */ /* 0x000fe80000100a00 */
[----:B------:R-:W-:Y:S04]  /*cd80*/  STL.64 [R1+0xad0], R184 ;  /* 0x000ad0b801007387 */ /* 0x000fe80000100a00 */
[----:B------:R-:W-:Y:S04]  /*cd90*/  STL.64 [R1+0xac8], R222 ;  /* 0x000ac8de01007387 */ /* 0x000fe80000100a00 */
[----:B------:R-:W-:Y:S04]  /*cda0*/  STL.64 [R1+0xac0], R220 ;  /* 0x000ac0dc01007387 */ /* 0x000fe80000100a00 */
[----:B------:R-:W-:Y:S04]  /*cdb0*/  STL.64 [R1+0xab8], R218 ;  /* 0x000ab8da01007387 */ /* 0x000fe80000100a00 */
[----:B------:R-:W-:Y:S04]  /*cdc0*/  STL.64 [R1+0xab0], R216 ;  /* 0x000ab0d801007387 */ /* 0x000fe80000100a00 */
[----:B------:R-:W-:Y:S04]  /*cdd0*/  STL [R1+0x948], R4 ;  /* 0x0009480401007387 */ /* 0x000fe80000100800 */
        /* <DEDUP_REMOVED lines=21> */
[----:B------:R0:W-:Y:S04]  /*cf30*/  STL [R1+0x830], R5 ;  /* 0x0008300501007387 */ /* 0x0001e80000100800 */
[----:B------:R-:W-:Y:S04]  /*cf40*/  STL [R1+0x82c], R2 ;  /* 0x00082c0201007387 */ /* 0x000fe80000100800 */
[----:B-----5:R-:W-:Y:S04]  /*cf50*/  STL [R1+0x828], R0 ;  /* 0x0008280001007387 */ /* 0x020fe80000100800 */
[----:B------:R-:W-:Y:S04]  /*cf60*/  STL [R1+0x888], R3 ;  /* 0x0008880301007387 */ /* 0x000fe80000100800 */
[----:B0-----:R-:W3:Y:S01]  /*cf70*/  LDL.LU.64 R4, [R1+0x220] ;  /* 0x0002200001047983 */ /* 0x001ee20000300a00 */
[----:B--2---:R-:W-:-:S03]  /*cf80*/  R2UR UR10, R7 ;  /* 0x00000000070a72ca */ /* 0x004fc600000e0000 */
[----:B------:R-:W3:Y:S04]  /*cf90*/  LDL.LU.64 R6, [R1+0x228] ;  /* 0x0002280001067983 */ /* 0x000ee80000300a00 */
[----:B------:R-:W3:Y:S04]  /*cfa0*/  LDL.LU.64 R8, [R1+0x230] ;  /* 0x0002300001087983 */ /* 0x000ee80000300a00 */
[----:B------:R-:W3:Y:S04]  /*cfb0*/  LDL.LU.64 R10, [R1+0x238] ;  /* 0x00023800010a7983 */ /* 0x000ee80000300a00 */
[----:B------:R-:W2:Y:S04]  /*cfc0*/  LDL.LU.64 R184, [R1+0x1a0] ;  /* 0x0001a00001b87983 */ /* 0x000ea80000300a00 */
[----:B------:R-:W2:Y:S04]  /*cfd0*/  LDL.LU.64 R186, [R1+0x1a8] ;  /* 0x0001a80001ba7983 */ /* 0x000ea80000300a00 */
[----:B------:R-:W2:Y:S04]  /*cfe0*/  LDL.LU.64 R188, [R1+0x1b0] ;  /* 0x0001b00001bc7983 */ /* 0x000ea80000300a00 */
[----:B------:R-:W2:Y:S01]  /*cff0*/  LDL.LU.64 R190, [R1+0x1b8] ;  /* 0x0001b80001be7983 */ /* 0x000ea20000300a00 */
[----:B------:R-:W-:-:S02]  /*d000*/  UIADD3 UR9, UR9, 0x28100, URZ ;  /* 0x0002810009097890 */ /* 0x000fc4000fffe03f */
[----:B------:R-:W-:Y:S01]  /*d010*/  UISETP.NE.AND UP0, UPT, UR7, URZ, UPT ;  /* 0x0000003f0700728c */ /* 0x000fe2000bf05270 */
[----:B------:R-:W4:Y:S01]  /*d020*/  LDL.LU.64 R216, [R1+0x120] ;  /* 0x0001200001d87983 */ /* 0x000f220000300a00 */
[----:B------:R-:W-:Y:S02]  /*d030*/  USHF.R.U32.HI UR9, URZ, 0x4, UR9 ;  /* 0x000000043f097899 */ /* 0x000fe40008011609 */
[----:B------:R-:W-:Y:S01]  /*d040*/  USEL UR8, UR8, URZ, !UP0 ;  /* 0x0000003f08087287 */ /* 0x000fe2000c000000 */
[----:B------:R-:W4:Y:S01]  /*d050*/  LDL.LU.64 R218, [R1+0x128] ;  /* 0x0001280001da7983 */ /* 0x000f220000300a00 */
[----:B------:R-:W-:Y:S02]  /*d060*/  ULOP3.LUT UR9, UR9, 0x3fff, URZ, 0xc0, !UPT ;  /* 0x00003fff09097892 */ /* 0x000fe4000f8ec03f */
[----:B------:R-:W-:Y:S01]  /*d070*/  ULOP3.LUT UR59, UR10, 0x10000, URZ, 0xfc, !UPT ;  /* 0x000100000a3b7892 */ /* 0x000fe2000f8efc3f */
[----:B------:R-:W4:Y:S01]  /*d080*/  LDL.LU.64 R220, [R1+0x130] ;  /* 0x0001300001dc7983 */ /* 0x000f220000300a00 */
[----:B------:R-:W-:-:S02]  /*d090*/  ULOP3.LUT UR7, UR9, 0x10000, URZ, 0xfc, !UPT ;  /* 0x0001000009077892 */ /* 0x000fc4000f8efc3f */
[----:B------:R-:W-:Y:S01]  /*d0a0*/  UISETP.NE.U32.AND UP0, UPT, UR8, URZ, UPT ;  /* 0x0000003f0800728c */ /* 0x000fe2000bf05070 */
[----:B------:R-:W4:Y:S01]  /*d0b0*/  LDL.LU.64 R222, [R1+0x138] ;  /* 0x0001380001de7983 */ /* 0x000f220000300a00 */
[----:B------:R-:W-:Y:S02]  /*d0c0*/  ULEA UR59, UR60, UR59, 0xb ;  /* 0x0000003b3c3b7291 */ /* 0x000fe4000f8e583f */
[----:B------:R-:W-:Y:S01]  /*d0d0*/  UIMAD UR7, UR60, 0x2c0, UR7 ;  /* 0x000002c03c0778a4 */ /* 0x000fe2000f8e0207 */
[----:B------:R-:W-:Y:S01]  /*d0e0*/  UMOV UR33, 0x80000020 ;  /* 0x8000002000217882 */ /* 0x000fe20000000000 */
[----:B------:R-:W-:-:S03]  /*d0f0*/  UMOV UR35, 0x80000020 ;  /* 0x8000002000237882 */ /* 0x000fc60000000000 */
[----:B------:R-:W-:Y:S02]  /*d100*/  UMOV UR32, UR59 ;  /* 0x0000003b00207c82 */ /* 0x000fe40008000000 */
[----:B------:R-:W-:Y:S01]  /*d110*/  UMOV UR34, UR7 ;  /* 0x0000000700227c82 */ /* 0x000fe20008000000 */
[----:B------:R-:W-:Y:S01]  /*d120*/  UIADD3 UR50, UR7, 0x40, URZ ;  /* 0x0000004007327890 */ /* 0x000fe2000fffe03f */
[----:B------:R-:W-:Y:S01]  /*d130*/  UMOV UR48, UR32 ;  /* 0x0000002000307c82 */ /* 0x000fe20008000000 */
[----:B------:R-:W-:Y:S01]  /*d140*/  UMOV UR49, UR33 ;  /* 0x0000002100317c82 */ /* 0x000fe20008000000 */
[----:B------:R-:W-:Y:S01]  /*d150*/  UMOV UR51, 0x80000020 ;  /* 0x8000002000337882 */ /* 0x000fe20000000000 */
[----:B---3--:R-:W-:-:S06]  /*d160*/  WARPGROUP.ARRIVE ;  /* 0x00000000000079c5 */ /* 0x008fcc0000000000 */
[----:B------:R-:W-:Y:S03]  /*d170*/  QGMMA.64x16x32.F32.E4M3.E4M3 R4, gdesc[UR32], R4, UP0, gsb0 ;  /* 0x00200000200479f3 */ /* 0x000fe6000b800804 */
[----:B------:R-:W-:Y:S02]  /*d180*/  WARPGROUP.DEPBAR.LE gsb0, 0x0 ;  /* 0x00008000000079c5 */ /* 0x000fe40000010000 */
[----:B--2---:R-:W-:-:S06]  /*d190*/  WARPGROUP.ARRIVE ;  /* 0x00000000000079c5 */ /* 0x004fcc0000000000 */
[----:B------:R-:W-:Y:S01]  /*d1a0*/  QGMMA.64x16x32.F32.E4M3.E4M3 R184, gdesc[UR48], R184, UP0, gsb0 ;  /* 0x0020000030b879f3 */ /* 0x000fe2000b8008b8 */
[----:B------:R-:W-:Y:S01]  /*d1b0*/  IMAD.MOV.U32 R235, RZ, RZ, R11 ;  /* 0x000000ffffeb7224 */ /* 0x000fe200078e000b */
[----:B------:R-:W-:Y:S04]  /*d1c0*/  STL.64 [R1+0x220], R4 ;  /* 0x0002200401007387 */ /* 0x000fe80000100a00 */
[----:B------:R-:W-:Y:S04]  /*d1d0*/  STL.64 [R1+0x228], R6 ;  /* 0x0002280601007387 */ /* 0x000fe80000100a00 */
[----:B------:R-:W-:Y:S04]  /*d1e0*/  STL.64 [R1+0x230], R8 ;  /* 0x0002300801007387 */ /* 0x000fe80000100a00 */
[----:B------:R-:W-:Y:S04]  /*d1f0*/  STL [R1+0x238], R10 ;  /* 0x0002380a01007387 */ /* 0x000fe80000100800 */
[----:B------:R-:W-:Y:S01]  /*d200*/  STL [R1+0xa88], R235 ;  /* 0x000a88eb01007387 */ /* 0x000fe20000100800 */
        /* <DEDUP_REMOVED lines=8> */
[----:B------:R-:W2:Y:S04]  /*d290*/  LDL.LU.64 R184, [R1+0xad0] ;  /* 0x000ad00001b87983 */ /* 0x000ea80000300a00 */
[----:B------:R-:W3:Y:S04]  /*d2a0*/  LDL.LU.64 R12, [R1+0xa0] ;  /* 0x0000a000010c7983 */ /* 0x000ee80000300a00 */
[----:B------:R-:W3:Y:S04]  /*d2b0*/  LDL.LU.64 R14, [R1+0xa8] ;  /* 0x0000a800010e7983 */ /* 0x000ee80000300a00 */
[----:B------:R-:W3:Y:S04]  /*d2c0*/  LDL.LU.64 R16, [R1+0xb0] ;  /* 0x0000b00001107983 */ /* 0x000ee80000300a00 */
[----:B------:R-:W3:Y:S04]  /*d2d0*/  LDL.LU.64 R18, [R1+0xb8] ;  /* 0x0000b80001127983 */ /* 0x000ee80000300a00 */
[----:B------:R-:W2:Y:S04]  /*d2e0*/  LDL.LU.64 R4, [R1+0x20] ;  /* 0x0000200001047983 */ /* 0x000ea80000300a00 */
[----:B------:R-:W2:Y:S04]  /*d2f0*/  LDL.LU.64 R6, [R1+0x28] ;  /* 0x0000280001067983 */ /* 0x000ea80000300a00 */
[----:B------:R-:W2:Y:S04]  /*d300*/  LDL.LU.64 R8, [R1+0x30] ;  /* 0x0000300001087983 */ /* 0x000ea80000300a00 */
[----:B------:R-:W2:Y:S01]  /*d310*/  LDL.LU.64 R10, [R1+0x38] ;  /* 0x00003800010a7983 */ /* 0x000ea20000300a00 */
[----:B------:R-:W-:Y:S01]  /*d320*/  UIADD3 UR26, UR7, 0x80, URZ ;  /* 0x00000080071a7890 */ /* 0x000fe2000fffe03f */
[----:B----4-:R-:W-:Y:S01]  /*d330*/  WARPGROUP.ARRIVE ;  /* 0x00000000000079c5 */ /* 0x010fe20000000000 */
[----:B------:R-:W-:Y:S01]  /*d340*/  UMOV UR24, UR32 ;  /* 0x0000002000187c82 */ /* 0x000fe20008000000 */
[----:B------:R-:W-:Y:S01]  /*d350*/  UMOV UR25, UR33 ;  /* 0x0000002100197c82 */ /* 0x000fe20008000000 */
[----:B------:R-:W-:-:S05]  /*d360*/  UMOV UR27, 0x80000020 ;  /* 0x80000020001b7882 */ /* 0x000fca0000000000 */
[----:B------:R-:W-:Y:S01]  /*d370*/  QGMMA.64x16x32.F32.E4M3.E4M3 R216, gdesc[UR24], R216, UP0, gsb0 ;  /* 0x0020000018d879f3 */ /* 0x000fe2000b8008d8 */
[----:B------:R-:W-:Y:S01]  /*d380*/  UIADD3 UR18, UR7, 0xc0, URZ ;  /* 0x000000c007127890 */ /* 0x000fe2000fffe03f */
[----:B------:R-:W-:Y:S01]  /*d390*/  UMOV UR16, UR32 ;  /* 0x0000002000107c82 */ /* 0x000fe20008000000 */
[----:B------:R-:W-:Y:S01]  /*d3a0*/  UMOV UR17, UR33 ;  /* 0x0000002100117c82 */ /* 0x000fe20008000000 */
[----:B------:R-:W-:Y:S01]  /*d3b0*/  UMOV UR19, 0x80000020 ;  /* 0x8000002000137882 */ /* 0x000fe20000000000 */
[----:B------:R-:W-:Y:S02]  /*d3c0*/  WARPGROUP.DEPBAR.LE gsb0, 0x0 ;  /* 0x00008000000079c5 */ /* 0x000fe40000010000 */
[----:B------:R-:W-:Y:S01]  /*d3d0*/  UIADD3 UR10, UR7, 0x100, URZ ;  /* 0x00000100070a7890 */ /* 0x000fe2000fffe03f */
[----:B------:R-:W-:Y:S01]  /*d3e0*/  UMOV UR8, UR32 ;  /* 0x0000002000087c82 */ /* 0x000fe20008000000 */
[----:B------:R-:W-:Y:S01]  /*d3f0*/  UMOV UR9, UR33 ;  /* 0x0000002100097c82 */ /* 0x000fe20008000000 */
[----:B------:R-:W-:Y:S01]  /*d400*/  UMOV UR11, 0x80000020 ;  /* 0x80000020000b7882 */ /* 0x000fe20000000000 */
        /* <DEDUP_REMOVED lines=12> */
[----:B------:R-:W-:Y:S03]  /*d4d0*/  QGMMA.64x16x32.F32.E4M3.E4M3 R4, gdesc[UR8], R4, UP0, gsb0 ;  /* 0x00200000080479f3 */ /* 0x000fe6000b800804 */
[----:B------:R-:W-:Y:S02]  /*d4e0*/  WARPGROUP.DEPBAR.LE gsb0, 0x0 ;  /* 0x00008000000079c5 */ /* 0x000fe40000010000 */
[----:B------:R-:W-:-:S06]  /*d4f0*/  WARPGROUP.ARRIVE ;  /* 0x00000000000079c5 */ /* 0x000fcc0000000000 */
[----:B------:R-:W-:Y:S03]  /*d500*/  QGMMA.64x16x32.F32.E4M3.E4M3 R208, gdesc[UR40], R208, UP0, gsb0 ;  /* 0x0020000028d079f3 */ /* 0x000fe6000b8008d0 */
[----:B------:R-:W-:Y:S02]  /*d510*/  WARPGROUP.DEPBAR.LE gsb0, 0x0 ;  /* 0x00008000000079c5 */ /* 0x000fe40000010000 */
[----:B------:R-:W-:-:S06]  /*d520*/  WARPGROUP.ARRIVE ;  /* 0x00000000000079c5 */ /* 0x000fcc0000000000 */
[----:B------:R-:W-:Y:S01]  /*d530*/  QGMMA.64x16x32.F32.E4M3.E4M3 R176, gdesc[UR20], R176, UP0, gsb0 ;  /* 0x0020000014b079f3 */ /* 0x000fe2000b8008b0 */
[----:B------:R-:W-:Y:S01]  /*d540*/  UIADD3 UR46, UR7, 0x1c0, URZ ;  /* 0x000001c0072e7890 */ /* 0x000fe2000fffe03f */
[----:B------:R-:W-:Y:S01]  /*d550*/  UMOV UR44, UR32 ;  /* 0x00000020002c7c82 */ /* 0x000fe20008000000 */
[----:B------:R-:W-:Y:S01]  /*d560*/  UMOV UR45, UR33 ;  /* 0x00000021002d7c82 */ /* 0x000fe20008000000 */
[----:B------:R-:W-:Y:S01]  /*d570*/  UMOV UR47, 0x80000020 ;  /* 0x80000020002f7882 */ /* 0x000fe20000000000 */
        /* <DEDUP_REMOVED lines=25> */
[----:B------:R-:W-:-:S06]  /*d710*/  UMOV UR37, 0x80000020 ;  /* 0x8000002000257882 */ /* 0x000fcc0000000000 */
[----:B------:R-:W-:Y:S01]  /*d720*/  UMOV UR36, UR8 ;  /* 0x0000000800247c82 */ /* 0x000fe20008000000 */
[----:B------:R-:W-:Y:S02]  /*d730*/  IMAD.MOV.U32 R20, RZ, RZ, R222 ;  /* 0x000000ffff147224 */ /* 0x000fe400078e00de */
[----:B------:R-:W-:Y:S02]  /*d740*/  IMAD.MOV.U32 R3, RZ, RZ, R223 ;  /* 0x000000ffff037224 */ /* 0x000fe400078e00df */
[----:B------:R-:W-:Y:S01]  /*d750*/  IMAD.MOV.U32 R22, RZ, RZ, R220 ;  /* 0x000000ffff167224 */ /* 0x000fe200078e00dc */
[----:B------:R-:W2:Y:S01]  /*d760*/  LDL.LU.64 R222, [R1+0xac8] ;  /* 0x000ac80001de7983 */ /* 0x000ea20000300a00 */
[----:B------:R-:W-:Y:S02]  /*d770*/  IMAD.MOV.U32 R21, RZ, RZ, R221 ;  /* 0x000000ffff157224 */ /* 0x000fe400078e00dd */
[----:B------:R-:W-:Y:S01]  /*d780*/  IMAD.MOV.U32 R232, RZ, RZ, R218 ;  /* 0x000000ffffe87224 */ /* 0x000fe200078e00da */
[----:B------:R-:W2:Y:S01]  /*d790*/  LDL.LU.64 R220, [R1+0xac0] ;  /* 0x000ac00001dc7983 */ /* 0x000ea20000300a00 */
[----:B------:R-:W-:-:S02]  /*d7a0*/  IMAD.MOV.U32 R23, RZ, RZ, R219 ;  /* 0x000000ffff177224 */ /* 0x000fc400078e00db */
[----:B------:R-:W-:Y:S01]  /*d7b0*/  IMAD.MOV.U32 R234, RZ, RZ, R216 ;  /* 0x000000ffffea7224 */ /* 0x000fe200078e00d8 */
[----:B------:R-:W2:Y:S01]  /*d7c0*/  LDL.LU.64 R218, [R1+0xab8] ;  /* 0x000ab80001da7983 */ /* 0x000ea20000300a00 */
[----:B------:R-:W-:-:S03]  /*d7d0*/  IMAD.MOV.U32 R233, RZ, RZ, R217 ;  /* 0x000000ffffe97224 */ /* 0x000fc600078e00d9 */
[----:B------:R-:W2:Y:S04]  /*d7e0*/  LDL.LU.64 R216, [R1+0xab0] ;  /* 0x000ab00001d87983 */ /* 0x000ea80000300a00 */
[----:B------:R-:W-:Y:S04]  /*d7f0*/  STL [R1+0xaa8], R3 ;  /* 0x000aa80301007387 */ /* 0x000fe80000100800 */
[----:B------:R-:W-:Y:S01]  /*d800*/  STL [R1+0xaa4], R20 ;  /* 0x000aa41401007387 */ /* 0x000fe20000100800 */
[----:B------:R-:W-:Y:S02]  /*d810*/  WARPGROUP.DEPBAR.LE gsb0, 0x0 ;  /* 0x00008000000079c5 */ /* 0x000fe40000010000 */
[----:B------:R-:W-:-:S06]  /*d820*/  WARPGROUP.ARRIVE ;  /* 0x00000000000079c5 */ /* 0x000fcc0000000000 */
[----:B------:R-:W-:Y:S01]  /*d830*/  QGMMA.64x16x32.F32.E4M3.E4M3 R40, gdesc[UR36], R40, UP0, gsb0 ;  /* 0x00200000242879f3 */ /* 0x000fe2000b800828 */
[----:B------:R-:W-:Y:S04]  /*d840*/  STL [R1+0xaa0], R21 ;  /* 0x000aa01501007387 */ /* 0x000fe80000100800 */
[----:B------:R-:W-:Y:S04]  /*d850*/  STL [R1+0xa9c], R22 ;  /* 0x000a9c1601007387 */ /* 0x000fe80000100800 */
[----:B------:R0:W-:Y:S04]  /*d860*/  STL [R1+0xa98], R23 ;  /* 0x000a981701007387 */ /* 0x0001e80000100800 */
[----:B------:R1:W-:Y:S04]  /*d870*/  STL [R1+0xa94], R232 ;  /* 0x000a94e801007387 */ /* 0x0003e80000100800 */
[----:B------:R3:W-:Y:S04]  /*d880*/  STL [R1+0xa90], R233 ;  /* 0x000a90e901007387 */ /* 0x0007e80000100800 */
[----:B------:R4:W-:Y:S01]  /*d890*/  STL [R1+0xa8c], R234 ;  /* 0x000a8cea01007387 */ /* 0x0009e20000100800 */
[----:B0-----:R-:W-:-:S03]  /*d8a0*/  IMAD.MOV.U32 R23, RZ, RZ, R8 ;  /* 0x000000ffff177224 */ /* 0x001fc600078e0008 */
[----:B------:R0:W-:Y:S01]  /*d8b0*/  STL.64 [R1+0xa0], R12 ;  /* 0x0000a00c01007387 */ /* 0x0001e20000100a00 */
[----:B-1----:R-:W-:-:S03]  /*d8c0*/  IMAD.MOV.U32 R232, RZ, RZ, R9 ;  /* 0x000000ffffe87224 */ /* 0x002fc600078e0009 */
[----:B------:R1:W-:Y:S01]  /*d8d0*/  STL.64 [R1+0xa8], R14 ;  /* 0x0000a80e01007387 */ /* 0x0003e20000100a00 */
[----:B---3--:R-:W-:-:S03]  /*d8e0*/  IMAD.MOV.U32 R233, RZ, RZ, R10 ;  /* 0x000000ffffe97224 */ /* 0x008fc600078e000a */
[----:B------:R-:W-:Y:S01]  /*d8f0*/  STL.64 [R1+0xb0], R16 ;  /* 0x0000b01001007387 */ /* 0x000fe20000100a00 */
[----:B----4-:R-:W-:-:S03]  /*d900*/  IMAD.MOV.U32 R234, RZ, RZ, R11 ;  /* 0x000000ffffea7224 */ /* 0x010fc600078e000b */
[----:B------:R-:W-:Y:S04]  /*d910*/  STL [R1+0xb8], R18 ;  /* 0x0000b81201007387 */ /* 0x000fe80000100800 */
[----:B------:R-:W3:Y:S04]  /*d920*/  LDL.LU.64 R8, [R1+0x100] ;  /* 0x0001000001087983 */ /* 0x000ee80000300a00 */
[----:B------:R-:W3:Y:S04]  /*d930*/  LDL.LU.64 R10, [R1+0x108] ;  /* 0x00010800010a7983 */ /* 0x000ee80000300a00 */
[----:B0-----:R-:W3:Y:S04]  /*d940*/  LDL.LU.64 R12, [R1+0x110] ;  /* 0x00011000010c7983 */ /* 0x001ee80000300a00 */
[----:B-1----:R-:W3:Y:S04]  /*d950*/  LDL.LU.64 R14, [R1+0x118] ;  /* 0x00011800010e7983 */ /* 0x002ee80000300a00 */
[----:B------:R-:W-:Y:S04]  /*d960*/  STL.64 [R1+0xa60], R214 ;  /* 0x000a60d601007387 */ /* 0x000fe80000100a00 */
[----:B------:R-:W-:Y:S04]  /*d970*/  STL.64 [R1+0xa58], R212 ;  /* 0x000a58d401007387 */ /* 0x000fe80000100a00 */
[----:B------:R-:W-:Y:S04]  /*d980*/  STL.64 [R1+0xa50], R210 ;  /* 0x000a50d201007387 */ /* 0x000fe80000100a00 */
[----:B------:R0:W-:Y:S04]  /*d990*/  STL.64 [R1+0xa48], R208 ;  /* 0x000a48d001007387 */ /* 0x0001e80000100a00 */
[----:B0-----:R-:W4:Y:S04]  /*d9a0*/  LDL.LU.64 R208, [R1+0x80] ;  /* 0x0000800001d07983 */ /* 0x001f280000300a00 */
[----:B------:R-:W4:Y:S04]  /*d9b0*/  LDL.LU.64 R210, [R1+0x88] ;  /* 0x0000880001d27983 */ /* 0x000f280000300a00 */
[----:B------:R-:W4:Y:S04]  /*d9c0*/  LDL.LU.64 R212, [R1+0x90] ;  /* 0x0000900001d47983 */ /* 0x000f280000300a00 */
[----:B------:R-:W4:Y:S04]  /*d9d0*/  LDL.LU.64 R214, [R1+0x98] ;  /* 0x0000980001d67983 */ /* 0x000f280000300a00 */
[----:B------:R-:W-:Y:S04]  /*d9e0*/  STL [R1+0xa40], R180 ;  /* 0x000a40b401007387 */ /* 0x000fe80000100800 */
[----:B------:R-:W-:Y:S04]  /*d9f0*/  STL [R1+0xa3c], R181 ;  /* 0x000a3cb501007387 */ /* 0x000fe80000100800 */
[----:B------:R-:W-:Y:S04]  /*da00*/  STL [R1+0xa38], R182 ;  /* 0x000a38b601007387 */ /* 0x000fe80000100800 */
[----:B------:R-:W-:Y:S04]  /*da10*/  STL [R1+0xa34], R183 ;  /* 0x000a34b701007387 */ /* 0x000fe80000100800 */
[----:B------:R-:W-:Y:S04]  /*da20*/  STL [R1+0xa30], R144 ;  /* 0x000a309001007387 */ /* 0x000fe80000100800 */
[----:B------:R0:W-:Y:S04]  /*da30*/  STL [R1+0xa2c], R145 ;  /* 0x000a2c9101007387 */ /* 0x0001e80000100800 */
[----:B------:R-:W-:Y:S04]  /*da40*/  STL [R1+0xa28], R146 ;  /* 0x000a289201007387 */ /* 0x000fe80000100800 */
[----:B------:R1:W-:Y:S04]  /*da50*/  STL [R1+0xa24], R147 ;  /* 0x000a249301007387 */ /* 0x0003e80000100800 */
[----:B------:R-:W-:Y:S04]  /*da60*/  STL [R1+0xa20], R148 ;  /* 0x000a209401007387 */ /* 0x000fe80000100800 */
[----:B------:R1:W-:Y:S04]  /*da70*/  STL [R1+0xa1c], R149 ;  /* 0x000a1c9501007387 */ /* 0x0003e80000100800 */
[----:B------:R-:W-:Y:S04]  /*da80*/  STL [R1+0xa18], R150 ;  /* 0x000a189601007387 */ /* 0x000fe80000100800 */
[----:B------:R1:W-:Y:S04]  /*da90*/  STL [R1+0xa14], R151 ;  /* 0x000a149701007387 */ /* 0x0003e80000100800 */
[----:B0-----:R-:W2:Y:S04]  /*daa0*/  LDL.LU.64 R144, [R1] ;  /* 0x0000000001907983 */ /* 0x001ea80000300a00 */
[----:B-1----:R-:W2:Y:S04]  /*dab0*/  LDL.LU.64 R146, [R1+0x8] ;  /* 0x0000080001927983 */ /* 0x002ea80000300a00 */
[----:B------:R-:W2:Y:S04]  /*dac0*/  LDL.LU.64 R148, [R1+0x10] ;  /* 0x0000100001947983 */ /* 0x000ea80000300a00 */
[----:B------:R-:W2:Y:S01]  /*dad0*/  LDL.LU.64 R150, [R1+0x18] ;  /* 0x0000180001967983 */ /* 0x000ea20000300a00 */
[----:B------:R-:W-:-:S02]  /*dae0*/  WARPGROUP.DEPBAR.LE gsb0, 0x0 ;  /* 0x00008000000079c5 */ /* 0x000fc40000010000 */
[----:B------:R-:W-:Y:S01]  /*daf0*/  WARPGROUP.ARRIVE ;  /* 0x00000000000079c5 */ /* 0x000fe20000000000 */
[----:B------:R-:W-:Y:S01]  /*db00*/  UMOV UR28, UR36 ;  /* 0x00000024001c7c82 */ /* 0x000fe20008000000 */
[----:B------:R-:W-:-:S04]  /*db10*/  UMOV UR29, UR37 ;  /* 0x00000025001d7c82 */ /* 0x000fc80008000000 */
[----:B------:R-:W-:Y:S01]  /*db20*/  QGMMA.64x16x32.F32.E4M3.E4M3 R72, gdesc[UR28], R72, UP0, gsb0 ;  /* 0x002000001c4879f3 */ /* 0x000fe2000b800848 */
[----:B------:R-:W-:Y:S01]  /*db30*/  UMOV UR12, UR36 ;  /* 0x00000024000c7c82 */ /* 0x000fe20008000000 */
[----:B------:R-:W-:Y:S01]  /*db40*/  UMOV UR13, UR37 ;  /* 0x00000025000d7c82 */ /* 0x000fe20008000000 */
[----:B------:R-:W-:Y:S02]  /*db50*/  WARPGROUP.DEPBAR.LE gsb0, 0x0 ;  /* 0x00008000000079c5 */ /* 0x000fe40000010000 */
[----:B------:R-:W-:-:S06]  /*db60*/  WARPGROUP.ARRIVE ;  /* 0x00000000000079c5 */ /* 0x000fcc0000000000 */
        /* <DEDUP_REMOVED lines=16> */
[----:B------:R-:W-:Y:S01]  /*dc70*/  STL [R1+0xa10], R112 ;  /* 0x000a107001007387 */ /* 0x000fe20000100800 */
[----:B------:R-:W-:Y:S01]  /*dc80*/  UMOV UR8, UR36 ;  /* 0x0000002400087c82 */ /* 0x000fe20008000000 */
[----:B------:R-:W-:Y:S02]  /*dc90*/  UMOV UR9, UR37 ;  /* 0x0000002500097c82 */ /* 0x000fe40008000000 */
        /* <DEDUP_REMOVED lines=8> */
[----:B------:R-:W-:Y:S01]  /*dd20*/  STL [R1+0x96c], R81 ;  /* 0x00096c5101007387 */ /* 0x000fe20000100800 */
[----:B------:R-:W-:-:S02]  /*dd30*/  WARPGROUP.DEPBAR.LE gsb0, 0x0 ;  /* 0x00008000000079c5 */ /* 0x000fc40000010000 */
[----:B--2---:R-:W-:Y:S01]  /*dd40*/  WARPGROUP.ARRIVE ;  /* 0x00000000000079c5 */ /* 0x004fe20000000000 */
[----:B------:R-:W-:Y:S05]  /*dd50*/  STL [R1+0x968], R82 ;  /* 0x0009685201007387 */ /* 0x000fea0000100800 */
[----:B------:R-:W-:Y:S01]  /*dd60*/  QGMMA.64x16x32.F32.E4M3.E4M3 R144, gdesc[UR8], R144, UP0, gsb0 ;  /* 0x00200000089079f3 */ /* 0x000fe2000b800890 */
        /* <DEDUP_REMOVED lines=38> */
[----:B------:R-:W-:Y:S04]  /*dfd0*/  STL [R1+0x9ec], R143 ;  /* 0x0009ec8f01007387 */ /* 0x000fe80000100800 */
[----:B------:R-:W-:Y:S04]  /*dfe0*/  STL.64 [R1+0xa80], R178 ;  /* 0x000a80b201007387 */ /* 0x000fe80000100a00 */
[----:B------:R-:W-:Y:S04]  /*dff0*/  STL.64 [R1+0xa78], R176 ;  /* 0x000a78b001007387 */ /* 0x000fe80000100a00 */
[----:B------:R-:W-:Y:S04]  /*e000*/  STL.64 [R1+0xa70], R174 ;  /* 0x000a70ae01007387 */ /* 0x000fe80000100a00 */
[----:B------:R-:W-:Y:S01]  /*e010*/  STL.64 [R1+0xa68], R172 ;  /* 0x000a68ac01007387 */ /* 0x000fe20000100a00 */
[----:B------:R-:W-:-:S03]  /*e020*/  WARPGROUP.DEPBAR.LE gsb0, 0x0 ;  /* 0x00008000000079c5 */ /* 0x000fc60000010000 */
[----:B0-----:R-:W3:Y:S01]  /*e030*/  LDL.LU.64 R72, [R1+0x180] ;  /* 0x0001800001487983 */ /* 0x001ee20000300a00 */
[----:B----4-:R-:W-:-:S03]  /*e040*/  WARPGROUP.ARRIVE ;  /* 0x00000000000079c5 */ /* 0x010fc60000000000 */
[----:B-1----:R-:W4:Y:S04]  /*e050*/  LDL.LU.64 R74, [R1+0x188] ;  /* 0x00018800014a7983 */ /* 0x002f280000300a00 */
[----:B--2---:R-:W4:Y:S04]  /*e060*/  LDL.LU.64 R76, [R1+0x190] ;  /* 0x00019000014c7983 */ /* 0x004f280000300a00 */
[----:B------:R0:W-:Y:S04]  /*e070*/  STL.64 [R1], R144 ;  /* 0x0000009001007387 */ /* 0x0001e80000100a00 */
[----:B------:R1:W-:Y:S01]  /*e080*/  STL.64 [R1+0x8], R146 ;  /* 0x0000089201007387 */ /* 0x0003e20000100a00 */
[----:B------:R-:W-:-:S03]  /*e090*/  UMOV UR16, UR36 ;  /* 0x0000002400107c82 */ /* 0x000fc60008000000 */
[----:B------:R2:W-:Y:S01]  /*e0a0*/  STL.64 [R1+0x10], R148 ;  /* 0x0000109401007387 */ /* 0x0005e20000100a00 */
[----:B------:R-:W-:Y:S02]  /*e0b0*/  UMOV UR17, UR37 ;  /* 0x0000002500117c82 */ /* 0x000fe40008000000 */
[----:B------:R-:W-:Y:S01]  /*e0c0*/  QGMMA.64x16x32.F32.E4M3.E4M3 R208, gdesc[UR16], R208, UP0, gsb0 ;  /* 0x0020000010d079f3 */ /* 0x000fe2000b8008d0 */
[----:B------:R2:W-:Y:S04]  /*e0d0*/  STL.64 [R1+0x18], R150 ;  /* 0x0000189601007387 */ /* 0x0005e80000100a00 */
[----:B---3--:R-:W4:Y:S04]  /*e0e0*/  LDL.LU.64 R78, [R1+0x198] ;  /* 0x00019800014e7983 */ /* 0x008f280000300a00 */
[----:B------:R-:W3:Y:S01]  /*e0f0*/  LDL.LU.64 R104, [R1+0x200] ;  /* 0x0002000001687983 */ /* 0x000ee20000300a00 */
[----:B------:R-:W-:-:S03]  /*e100*/  UMOV UR24, UR36 ;  /* 0x0000002400187c82 */ /* 0x000fc60008000000 */
[----:B------:R-:W3:Y:S01]  /*e110*/  LDL.LU.64 R106, [R1+0x208] ;  /* 0x00020800016a7983 */ /* 0x000ee20000300a00 */
[----:B------:R-:W-:-:S03]  /*e120*/  UMOV UR25, UR37 ;  /* 0x0000002500197c82 */ /* 0x000fc60008000000 */
[----:B------:R-:W3:Y:S04]  /*e130*/  LDL.LU.64 R108, [R1+0x210] ;  /* 0x00021000016c7983 */ /* 0x000ee80000300a00 */
[----:B------:R-:W3:Y:S01]  /*e140*/  LDL.LU.64 R110, [R1+0x218] ;  /* 0x00021800016e7983 */ /* 0x000ee20000300a00 */
[----:B------:R-:W-:Y:S02]  /*e150*/  WARPGROUP.DEPBAR.LE gsb0, 0x0 ;  /* 0x00008000000079c5 */ /* 0x000fe40000010000 */
[----:B------:R-:W-:-:S06]  /*e160*/  WARPGROUP.ARRIVE ;  /* 0x00000000000079c5 */ /* 0x000fcc0000000000 */
[----:B------:R-:W-:Y:S03]  /*e170*/  QGMMA.64x16x32.F32.E4M3.E4M3 R8, gdesc[UR24], R8, UP0, gsb0 ;  /* 0x00200000180879f3 */ /* 0x000fe6000b800808 */
[----:B------:R-:W-:Y:S02]  /*e180*/  WARPGROUP.DEPBAR.LE gsb0, 0x0 ;  /* 0x00008000000079c5 */ /* 0x000fe40000010000 */
[----:B------:R-:W-:Y:S02]  /*e190*/  IMAD.MOV.U32 R51, RZ, RZ, R8 ;  /* 0x000000ffff337224 */ /* 0x000fe400078e0008 */
[----:B------:R-:W-:Y:S02]  /*e1a0*/  IMAD.MOV.U32 R52, RZ, RZ, R9 ;  /* 0x000000ffff347224 */ /* 0x000fe400078e0009 */
[----:B------:R-:W-:Y:S01]  /*e1b0*/  IMAD.MOV.U32 R53, RZ, RZ, R10 ;  /* 0x000000ffff357224 */ /* 0x000fe200078e000a */
[----:B------:R-:W3:Y:S01]  /*e1c0*/  LDL.LU.64 R8, [R1+0x1e0] ;  /* 0x0001e00001087983 */ /* 0x000ee20000300a00 */
[----:B------:R-:W-:-:S02]  /*e1d0*/  IMAD.MOV.U32 R54, RZ, RZ, R11 ;  /* 0x000000ffff367224 */ /* 0x000fc400078e000b */
[----:B------:R-:W-:Y:S01]  /*e1e0*/  IMAD.MOV.U32 R80, RZ, RZ, R12 ;  /* 0x000000ffff507224 */ /* 0x000fe200078e000c */
[----:B------:R-:W3:Y:S01]  /*e1f0*/  LDL.LU.64 R10, [R1+0x1e8] ;  /* 0x0001e800010a7983 */ /* 0x000ee20000300a00 */
[----:B------:R-:W-:Y:S02]  /*e200*/  IMAD.MOV.U32 R81, RZ, RZ, R13 ;  /* 0x000000ffff517224 */ /* 0x000fe400078e000d */
[----:B------:R-:W-:Y:S01]  /*e210*/  IMAD.MOV.U32 R82, RZ, RZ, R14 ;  /* 0x000000ffff527224 */ /* 0x000fe200078e000e */
[----:B------:R-:W3:Y:S01]  /*e220*/  LDL.LU.64 R12, [R1+0x1f0] ;  /* 0x0001f000010c7983 */ /* 0x000ee20000300a00 */
[----:B------:R-:W-:-:S03]  /*e230*/  IMAD.MOV.U32 R83, RZ, RZ, R15 ;  /* 0x000000ffff537224 */ /* 0x000fc600078e000f */
[----:B------:R-:W3:Y:S01]  /*e240*/  LDL.LU.64 R14, [R1+0x1f8] ;  /* 0x0001f800010e7983 */ /* 0x000ee20000300a00 */
[----:B------:R-:W-:Y:S01]  /*e250*/  UMOV UR48, UR36 ;  /* 0x0000002400307c82 */ /* 0x000fe20008000000 */
[----:B------:R-:W-:Y:S02]  /*e260*/  UMOV UR49, UR37 ;  /* 0x0000002500317c82 */ /* 0x000fe40008000000 */
[----:B0-----:R-:W3:Y:S01]  /*e270*/  LDL.LU.64 R144, [R1+0x160] ;  /* 0x0001600001907983 */ /* 0x001ee20000300a00 */
[----:B------:R-:W-:-:S03]  /*e280*/  UMOV UR32, UR36 ;  /* 0x0000002400207c82 */ /* 0x000fc60008000000 */
[----:B-1----:R-:W3:Y:S01]  /*e290*/  LDL.LU.64 R146, [R1+0x168] ;  /* 0x0001680001927983 */ /* 0x002ee20000300a00 */
[----:B------:R-:W-:-:S03]  /*e2a0*/  UMOV UR33, UR37 ;  /* 0x0000002500217c82 */ /* 0x000fc60008000000 */
[----:B--2---:R-:W2:Y:S04]  /*e2b0*/  LDL.LU.64 R148, [R1+0x170] ;  /* 0x0001700001947983 */ /* 0x004ea80000300a00 */
[----:B------:R-:W2:Y:S01]  /*e2c0*/  LDL.LU.64 R150, [R1+0x178] ;  /* 0x0001780001967983 */ /* 0x000ea20000300a00 */
[----:B------:R-:W-:-:S03]  /*e2d0*/  UIADD3 UR8, UR59, 0x400, URZ ;  /* 0x000004003b087890 */ /* 0x000fc6000fffe03f */
[----:B------:R-:W2:Y:S04]  /*e2e0*/  LDL.LU.64 R172, [R1+0xe0] ;  /* 0x0000e00001ac7983 */ /* 0x000ea80000300a00 */
[----:B------:R-:W2:Y:S04]  /*e2f0*/  LDL.LU.64 R174, [R1+0xe8] ;  /* 0x0000e80001ae7983 */ /* 0x000ea80000300a00 */
[----:B------:R-:W2:Y:S04]  /*e300*/  LDL.LU.64 R176, [R1+0xf0] ;  /* 0x0000f00001b07983 */ /* 0x000ea80000300a00 */
[----:B------:R-:W2:Y:S01]  /*e310*/  LDL.LU.64 R178, [R1+0xf8] ;  /* 0x0000f80001b27983 */ /* 0x000ea20000300a00 */
[----:B----4-:R-:W-:-:S06]  /*e320*/  WARPGROUP.ARRIVE ;  /* 0x00000000000079c5 */ /* 0x010fcc0000000000 */
[----:B------:R-:W-:Y:S03]  /*e330*/  QGMMA.64x16x32.F32.E4M3.E4M3 R72, gdesc[UR48], R72, UP0, gsb0 ;  /* 0x00200000304879f3 */ /* 0x000fe6000b800848 */
[----:B------:R-:W-:Y:S02]  /*e340*/  WARPGROUP.DEPBAR.LE gsb0, 0x0 ;  /* 0x00008000000079c5 */ /* 0x000fe40000010000 */
[----:B---3--:R-:W-:-:S06]  /*e350*/  WARPGROUP.ARRIVE ;  /* 0x00000000000079c5 */ /* 0x008fcc0000000000 */
[----:B------:R-:W-:Y:S01]  /*e360*/  QGMMA.64x16x32.F32.E4M3.E4M3 R104, gdesc[UR32], R104, UP0, gsb0 ;  /* 0x00200000206879f3 */ /* 0x000fe2000b800868 */
[----:B------:R-:W-:Y:S01]  /*e370*/  UMOV UR32, UR8 ;  /* 0x0000000800207c82 */ /* 0x000fe20008000000 */
[----:B------:R-:W-:Y:S01]  /*e380*/  UMOV UR33, 0x80000020 ;  /* 0x8000002000217882 */ /* 0x000fe20000000000 */
[----:B------:R-:W-:Y:S02]  /*e390*/  WARPGROUP.DEPBAR.LE gsb0, 0x0 ;  /* 0x00008000000079c5 */ /* 0x000fe40000010000 */
[----:B------:R-:W-:-:S06]  /*e3a0*/  WARPGROUP.ARRIVE ;  /* 0x00000000000079c5 */ /* 0x000fcc0000000000 */
[----:B------:R-:W-:Y:S01]  /*e3b0*/  QGMMA.64x16x32.F32.E4M3.E4M3 R8, gdesc[UR32], R8, UP0, gsb0 ;  /* 0x00200000200879f3 */ /* 0x000fe2000b800808 */
        /* <DEDUP_REMOVED lines=11> */
[----:B------:R-:W-:Y:S01]  /*e470*/  IMAD.MOV.U32 R43, RZ, RZ, R73 ;  /* 0x000000ffff2b7224 */ /* 0x000fe200078e0049 */
[----:B------:R-:W-:-:S02]  /*e480*/  WARPGROUP.DEPBAR.LE gsb0, 0x0 ;  /* 0x00008000000079c5 */ /* 0x000fc40000010000 */
[----:B------:R-:W-:Y:S02]  /*e490*/  IMAD.MOV.U32 R106, RZ, RZ, R8 ;  /* 0x000000ffff6a7224 */ /* 0x000fe400078e0008 */
[----:B------:R-:W-:Y:S02]  /*e4a0*/  IMAD.MOV.U32 R107, RZ, RZ, R9 ;  /* 0x000000ffff6b7224 */ /* 0x000fe400078e0009 */
[----:B------:R-:W-:Y:S01]  /*e4b0*/  IMAD.MOV.U32 R108, RZ, RZ, R10 ;  /* 0x000000ffff6c7224 */ /* 0x000fe200078e000a */
[----:B------:R-:W3:Y:S01]  /*e4c0*/  LDL.LU.64 R8, [R1+0x60] ;  /* 0x0000600001087983 */ /* 0x000ee20000300a00 */
[----:B------:R-:W-:Y:S02]  /*e4d0*/  IMAD.MOV.U32 R109, RZ, RZ, R11 ;  /* 0x000000ffff6d7224 */ /* 0x000fe400078e000b */
[----:B------:R-:W-:Y:S01]  /*e4e0*/  IMAD.MOV.U32 R110, RZ, RZ, R12 ;  /* 0x000000ffff6e7224 */ /* 0x000fe200078e000c */
[----:B------:R-:W3:Y:S01]  /*e4f0*/  LDL.LU.64 R10, [R1+0x68] ;  /* 0x00006800010a7983 */ /* 0x000ee20000300a00 */
[----:B------:R-:W-:-:S02]  /*e500*/  IMAD.MOV.U32 R111, RZ, RZ, R13 ;  /* 0x000000ffff6f7224 */ /* 0x000fc400078e000d */
[----:B------:R-:W-:Y:S01]  /*e510*/  IMAD.MOV.U32 R72, RZ, RZ, R14 ;  /* 0x000000ffff487224 */ /* 0x000fe200078e000e */
[----:B------:R-:W3:Y:S01]  /*e520*/  LDL.LU.64 R12, [R1+0x70] ;  /* 0x00007000010c7983 */ /* 0x000ee20000300a00 */
[----:B------:R-:W-:-:S03]  /*e530*/  IMAD.MOV.U32 R73, RZ, RZ, R15 ;  /* 0x000000ffff497224 */ /* 0x000fc600078e000f */
[----:B------:R-:W3:Y:S01]  /*e540*/  LDL.LU.64 R14, [R1+0x78] ;  /* 0x00007800010e7983 */ /* 0x000ee20000300a00 */
[----:B--2---:R-:W-:Y:S01]  /*e550*/  WARPGROUP.ARRIVE ;  /* 0x00000000000079c5 */ /* 0x004fe20000000000 */
        /* <DEDUP_REMOVED lines=11> */
[----:B------:R-:W-:Y:S01]  /*e610*/  UMOV UR8, UR32 ;  /* 0x0000002000087c82 */ /* 0x000fe20008000000 */
[----:B------:R-:W-:Y:S01]  /*e620*/  UMOV UR9, UR33 ;  /* 0x0000002100097c82 */ /* 0x000fe20008000000 */
[----:B------:R-:W-:Y:S01]  /*e630*/  UMOV UR40, UR32 ;  /* 0x0000002000287c82 */ /* 0x000fe20008000000 */
[----:B------:R-:W-:Y:S01]  /*e640*/  UMOV UR41, UR33 ;  /* 0x0000002100297c82 */ /* 0x000fe20008000000 */
[----:B---3--:R-:W-:-:S06]  /*e650*/  WARPGROUP.ARRIVE ;  /* 0x00000000000079c5 */ /* 0x008fcc0000000000 */
[----:B------:R-:W-:Y:S03]  /*e660*/  QGMMA.64x16x32.F32.E4M3.E4M3 R8, gdesc[UR16], R8, UP0, gsb0 ;  /* 0x00200000100879f3 */ /* 0x000fe6000b800808 */
[----:B------:R-:W-:Y:S02]  /*e670*/  WARPGROUP.DEPBAR.LE gsb0, 0x0 ;  /* 0x00008000000079c5 */ /* 0x000fe40000010000 */
[----:B------:R-:W-:-:S06]  /*e680*/  WARPGROUP.ARRIVE ;  /* 0x00000000000079c5 */ /* 0x000fcc0000000000 */
[----:B------:R-:W-:Y:S03]  /*e690*/  QGMMA.64x16x32.F32.E4M3.E4M3 R224, gdesc[UR8], R224, UP0, gsb0 ;  /* 0x0020000008e079f3 */ /* 0x000fe6000b8008e0 */
        /* <DEDUP_REMOVED lines=28> */
[----:B------:R-:W-:Y:S01]  /*e860*/  UIADD3 UR8, UR59, 0x600, URZ ;  /* 0x000006003b087890 */ /* 0x000fe2000fffe03f */
[----:B------:R-:W-:-:S06]  /*e870*/  UMOV UR37, 0x80000020 ;  /* 0x8000002000257882 */ /* 0x000fcc0000000000 */
        /* <DEDUP_REMOVED lines=15> */
[----:B------:R-:W-:Y:S01]  /*e970*/  IMAD.MOV.U32 R146, RZ, RZ, R14 ;  /* 0x000000ffff927224 */ /* 0x000fe200078e000e */
[----:B------:R-:W2:Y:S01]  /*e980*/  LDL.LU.64 R12, [R1+0x40] ;  /* 0x00004000010c7983 */ /* 0x000ea20000300a00 */
[----:B------:R-:W-:Y:S02]  /*e990*/  IMAD.MOV.U32 R147, RZ, RZ, R15 ;  /* 0x000000ffff937224 */ /* 0x000fe400078e000f */
[----:B------:R-:W-:Y:S01]  /*e9a0*/  IMAD.MOV.U32 R235, RZ, RZ, R19 ;  /* 0x000000ffffeb7224 */ /* 0x000fe200078e0013 */
[----:B------:R-:W2:Y:S04]  /*e9b0*/  LDL.LU.64 R14, [R1+0x48] ;  /* 0x00004800010e7983 */ /* 0x000ea80000300a00 */
[----:B------:R-:W2:Y:S04]  /*e9c0*/  LDL.LU.64 R16, [R1+0x50] ;  /* 0x0000500001107983 */ /* 0x000ea80000300a00 */
[----:B------:R-:W2:Y:S01]  /*e9d0*/  LDL.LU.64 R18, [R1+0x58] ;  /* 0x0000580001127983 */ /* 0x000ea20000300a00 */
[----:B------:R-:W-:Y:S01]  /*e9e0*/  UMOV UR12, UR36 ;  /* 0x00000024000c7c82 */ /* 0x000fe20008000000 */
[----:B------:R-:W-:Y:S01]  /*e9f0*/  UMOV UR13, UR37 ;  /* 0x00000025000d7c82 */ /* 0x000fe20008000000 */
[----:B------:R-:W-:-:S02]  /*ea00*/  WARPGROUP.DEPBAR.LE gsb0, 0x0 ;  /* 0x00008000000079c5 */ /* 0x000fc40000010000 */
        /* <DEDUP_REMOVED lines=44> */
[----:B------:R-:W-:Y:S01]  /*ecd0*/  UMOV UR14, UR18 ;  /* 0x00000012000e7c82 */ /* 0x000fe20008000000 */
[----:B------:R-:W-:Y:S01]  /*ece0*/  UMOV UR15, UR19 ;  /* 0x00000013000f7c82 */ /* 0x000fe20008000000 */
[----:B------:R-:W-:Y:S02]  /*ecf0*/  WARPGROUP.DEPBAR.LE gsb0, 0x0 ;  /* 0x00008000000079c5 */ /* 0x000fe40000010000 */
[----:B--2---:R-:W-:-:S06]  /*ed00*/  WARPGROUP.ARRIVE ;  /* 0x00000000000079c5 */ /* 0x004fcc0000000000 */
[----:B------:R-:W-:Y:S01]  /*ed10*/  QGMMA.64x16x32.F32.E4M3.E4M3 R12, gdesc[UR12], R12, UP0, gsb0 ;  /* 0x002000000c0c79f3 */ /* 0x000fe2000b80080c */
[----:B------:R-:W-:Y:S01]  /*ed20*/  UMOV UR24, UR36 ;  /* 0x0000002400187c82 */ /* 0x000fe20008000000 */
[----:B------:R-:W-:Y:S01]  /*ed30*/  UMOV UR25, UR37 ;  /* 0x0000002500197c82 */ /* 0x000fe20008000000 */
        /* <DEDUP_REMOVED lines=8> */
[----:B---3--:R-:W-:-:S06]  /*edc0*/  WARPGROUP.ARRIVE ;  /* 0x00000000000079c5 */ /* 0x008fcc0000000000 */
[----:B------:R-:W-:Y:S01]  /*edd0*/  QGMMA.64x16x32.F32.E4M3.E4M3 R172, gdesc[UR24], R172, UP0, gsb0 ;  /* 0x0020000018ac79f3 */ /* 0x000fe2000b8008ac */
[----:B------:R-:W-:Y:S04]  /*ede0*/  STL.64 [R1+0x8c0], R198 ;  /* 0x0008c0c601007387 */ /* 0x000fe80000100a00 */
[----:B------:R-:W-:Y:S04]  /*edf0*/  STL.64 [R1+0x8b8], R196 ;  /* 0x0008b8c401007387 */ /* 0x000fe80000100a00 */
[----:B------:R-:W-:Y:S04]  /*ee00*/  STL.64 [R1+0x8b0], R194 ;  /* 0x0008b0c201007387 */ /* 0x000fe80000100a00 */
[----:B------:R0:W-:Y:S04]  /*ee10*/  STL.64 [R1+0x8a8], R192 ;  /* 0x0008a8c001007387 */ /* 0x0001e80000100a00 */
[----:B------:R-:W-:Y:S04]  /*ee20*/  STL.64 [R1+0x8e0], R166 ;  /* 0x0008e0a601007387 */ /* 0x000fe80000100a00 */
[----:B------:R-:W-:Y:S04]  /*ee30*/  STL.64 [R1+0x8d8], R164 ;  /* 0x0008d8a401007387 */ /* 0x000fe80000100a00 */
[----:B------:R-:W-:Y:S04]  /*ee40*/  STL.64 [R1+0x8d0], R162 ;  /* 0x0008d0a201007387 */ /* 0x000fe80000100a00 */
[----:B------:R1:W-:Y:S04]  /*ee50*/  STL.64 [R1+0x8c8], R160 ;  /* 0x0008c8a001007387 */ /* 0x0003e80000100a00 */
[----:B------:R-:W-:Y:S04]  /*ee60*/  STL.64 [R1+0x900], R134 ;  /* 0x0009008601007387 */ /* 0x000fe80000100a00 */
[----:B------:R-:W-:Y:S04]  /*ee70*/  STL.64 [R1+0x8f8], R132 ;  /* 0x0008f88401007387 */ /* 0x000fe80000100a00 */
[----:B------:R-:W-:Y:S01]  /*ee80*/  STL.64 [R1+0x8f0], R130 ;  /* 0x0008f08201007387 */ /* 0x000fe20000100a00 */
[----:B------:R-:W-:-:S03]  /*ee90*/  IMAD.MOV.U32 R3, RZ, RZ, R4 ;  /* 0x000000ffff037224 */ /* 0x000fc600078e0004 */
[----:B------:R-:W-:Y:S01]  /*eea0*/  STL.64 [R1+0x8e8], R128 ;  /* 0x0008e88001007387 */ /* 0x000fe20000100a00 */
[----:B------:R-:W-:-:S03]  /*eeb0*/  IMAD.MOV.U32 R20, RZ, RZ, R5 ;  /* 0x000000ffff147224 */ /* 0x000fc600078e0005 */
[----:B------:R-:W-:Y:S01]  /*eec0*/  STL.64 [R1+0x920], R102 ;  /* 0x0009206601007387 */ /* 0x000fe20000100a00 */
[----:B------:R-:W-:-:S03]  /*eed0*/  IMAD.MOV.U32 R21, RZ, RZ, R6 ;  /* 0x000000ffff157224 */ /* 0x000fc600078e0006 */
[----:B------:R-:W-:Y:S01]  /*eee0*/  STL.64 [R1+0x918], R100 ;  /* 0x0009186401007387 */ /* 0x000fe20000100a00 */
[----:B------:R-:W-:-:S03]  /*eef0*/  IMAD.MOV.U32 R22, RZ, RZ, R7 ;  /* 0x000000ffff167224 */ /* 0x000fc600078e0007 */
[----:B------:R-:W-:Y:S04]  /*ef00*/  STL.64 [R1+0x910], R98 ;  /* 0x0009106201007387 */ /* 0x000fe80000100a00 */
[----:B------:R2:W-:Y:S01]  /*ef10*/  STL.64 [R1+0x908], R96 ;  /* 0x0009086001007387 */ /* 0x0005e20000100a00 */
[----:B0-----:R-:W-:-:S03]  /*ef20*/  IMAD.MOV.U32 R192, RZ, RZ, R3 ;  /* 0x000000ffffc07224 */ /* 0x001fc600078e0003 */
[----:B------:R-:W-:Y:S01]  /*ef30*/  STL.64 [R1+0x940], R70 ;  /* 0x0009404601007387 */ /* 0x000fe20000100a00 */
[----:B------:R-:W-:-:S03]  /*ef40*/  IMAD.MOV.U32 R193, RZ, RZ, R20 ;  /* 0x000000ffffc17224 */ /* 0x000fc600078e0014 */
[----:B------:R-:W-:Y:S01]  /*ef50*/  STL.64 [R1+0x938], R68 ;  /* 0x0009384401007387 */ /* 0x000fe20000100a00 */
[----:B------:R-:W-:-:S03]  /*ef60*/  IMAD.MOV.U32 R194, RZ, RZ, R21 ;  /* 0x000000ffffc27224 */ /* 0x000fc600078e0015 */
[----:B------:R-:W-:Y:S01]  /*ef70*/  STL.64 [R1+0x930], R66 ;  /* 0x0009304201007387 */ /* 0x000fe20000100a00 */
[----:B------:R-:W-:-:S03]  /*ef80*/  IMAD.MOV.U32 R195, RZ, RZ, R22 ;  /* 0x000000ffffc37224 */ /* 0x000fc600078e0016 */
[----:B------:R0:W-:Y:S01]  /*ef90*/  STL.64 [R1+0x928], R64 ;  /* 0x0009284001007387 */ /* 0x0001e20000100a00 */
[----:B------:R-:W-:-:S03]  /*efa0*/  IMAD.MOV.U32 R196, RZ, RZ, R23 ;  /* 0x000000ffffc47224 */ /* 0x000fc600078e0017 */
[----:B------:R-:W3:Y:S01]  /*efb0*/  LDL.LU R3, [R1+0xaa8] ;  /* 0x000aa80001037983 */ /* 0x000ee20000300800 */
[----:B------:R-:W-:-:S03]  /*efc0*/  IMAD.MOV.U32 R197, RZ, RZ, R232 ;  /* 0x000000ffffc57224 */ /* 0x000fc600078e00e8 */
[----:B------:R-:W4:Y:S01]  /*efd0*/  LDL.LU R20, [R1+0xaa4] ;  /* 0x000aa40001147983 */ /* 0x000f220000300800 */
[----:B------:R-:W-:-:S03]  /*efe0*/  IMAD.MOV.U32 R198, RZ, RZ, R233 ;  /* 0x000000ffffc67224 */ /* 0x000fc600078e00e9 */
[----:B------:R-:W3:Y:S01]  /*eff0*/  LDL.LU R21, [R1+0xaa0] ;  /* 0x000aa00001157983 */ /* 0x000ee20000300800 */
[----:B------:R-:W-:-:S03]  /*f000*/  IMAD.MOV.U32 R199, RZ, RZ, R234 ;  /* 0x000000ffffc77224 */ /* 0x000fc600078e00ea */
[----:B------:R-:W4:Y:S04]  /*f010*/  LDL.LU R22, [R1+0xa9c] ;  /* 0x000a9c0001167983 */ /* 0x000f280000300800 */
[----:B------:R-:W4:Y:S04]  /*f020*/  LDL.LU R23, [R1+0xa98] ;  /* 0x000a980001177983 */ /* 0x000f280000300800 */
[----:B------:R-:W4:Y:S04]  /*f030*/  LDL.LU R232, [R1+0xa94] ;  /* 0x000a940001e87983 */ /* 0x000f280000300800 */
[----:B------:R-:W4:Y:S04]  /*f040*/  LDL.LU R233, [R1+0xa90] ;  /* 0x000a900001e97983 */ /* 0x000f280000300800 */
[----:B------:R-:W4:Y:S04]  /*f050*/  LDL.LU R234, [R1+0xa8c] ;  /* 0x000a8c0001ea7983 */ /* 0x000f280000300800 */
[----:B-1----:R-:W4:Y:S04]  /*f060*/  LDL.LU R160, [R1+0xa0] ;  /* 0x0000a00001a07983 */ /* 0x002f280000300800 */
[----:B------:R-:W4:Y:S04]  /*f070*/  LDL.LU R161, [R1+0xa4] ;  /* 0x0000a40001a17983 */ /* 0x000f280000300800 */
[----:B------:R-:W4:Y:S01]  /*f080*/  LDL.LU R162, [R1+0xa8] ;  /* 0x0000a80001a27983 */ /* 0x000f220000300800 */
[----:B------:R-:W-:-:S03]  /*f090*/  IMAD.MOV.U32 R2, RZ, RZ, R18 ;  /* 0x000000ffff027224 */ /* 0x000fc600078e0012 */
[----:B------:R-:W4:Y:S01]  /*f0a0*/  LDL.LU R163, [R1+0xac] ;  /* 0x0000ac0001a37983 */ /* 0x000f220000300800 */
[----:B------:R-:W-:-:S03]  /*f0b0*/  IMAD.MOV.U32 R0, RZ, RZ, R19 ;  /* 0x000000ffff007224 */ /* 0x000fc600078e0013 */
[----:B------:R-:W4:Y:S01]  /*f0c0*/  LDL.LU R164, [R1+0xb0] ;  /* 0x0000b00001a47983 */ /* 0x000f220000300800 */
[----:B------:R-:W-:Y:S01]  /*f0d0*/  IMAD.MOV.U32 R167, RZ, RZ, R235 ;  /* 0x000000ffffa77224 */ /* 0x000fe200078e00eb */
[----:B------:R-:W-:Y:S02]  /*f0e0*/  WARPGROUP.DEPBAR.LE gsb0, 0x0 ;  /* 0x00008000000079c5 */ /* 0x000fe40000010000 */
[----:B------:R-:W4:Y:S01]  /*f0f0*/  LDL.LU R165, [R1+0xb4] ;  /* 0x0000b40001a57983 */ /* 0x000f220000300800 */
[----:B------:R-:W-:Y:S02]  /*f100*/  IMAD.MOV.U32 R180, RZ, RZ, R8 ;  /* 0x000000ffffb47224 */ /* 0x000fe400078e0008 */
[----:B------:R-:W-:Y:S01]  /*f110*/  IMAD.MOV.U32 R181, RZ, RZ, R9 ;  /* 0x000000ffffb57224 */ /* 0x000fe200078e0009 */
[----:B------:R-:W4:Y:S01]  /*f120*/  LDL.LU R166, [R1+0xb8] ;  /* 0x0000b80001a67983 */ /* 0x000f220000300800 */
[----:B------:R-:W-:Y:S02]  /*f130*/  IMAD.MOV.U32 R6, RZ, RZ, R16 ;  /* 0x000000ffff067224 */ /* 0x000fe400078e0010 */
[----:B------:R-:W-:Y:S01]  /*f140*/  IMAD.MOV.U32 R5, RZ, RZ, R17 ;  /* 0x000000ffff057224 */ /* 0x000fe200078e0011 */
[----:B------:R-:W4:Y:S01]  /*f150*/  LDL.LU R235, [R1+0xa88] ;  /* 0x000a880001eb7983 */ /* 0x000f220000300800 */
[----:B------:R-:W-:-:S02]  /*f160*/  IMAD.MOV.U32 R19, RZ, RZ, R172 ;  /* 0x000000ffff137224 */ /* 0x000fc400078e00ac */
[----:B------:R-:W-:Y:S02]  /*f170*/  IMAD.MOV.U32 R18, RZ, RZ, R173 ;  /* 0x000000ffff127224 */ /* 0x000fe400078e00ad */
[----:B------:R-:W-:Y:S01]  /*f180*/  IMAD.MOV.U32 R182, RZ, RZ, R10 ;  /* 0x000000ffffb67224 */ /* 0x000fe200078e000a */
[----:B------:R-:W3:Y:S01]  /*f190*/  LDL.LU.64 R172, [R1+0x140] ;  /* 0x0001400001ac7983 */ /* 0x000ee20000300a00 */
[----:B------:R-:W-:Y:S02]  /*f1a0*/  IMAD.MOV.U32 R183, RZ, RZ, R11 ;  /* 0x000000ffffb77224 */ /* 0x000fe400078e000b */
[----:B------:R-:W-:Y:S02]  /*f1b0*/  IMAD.MOV.U32 R9, RZ, RZ, R14 ;  /* 0x000000ffff097224 */ /* 0x000fe400078e000e */
[----:B------:R-:W-:Y:S02]  /*f1c0*/  IMAD.MOV.U32 R8, RZ, RZ, R15 ;  /* 0x000000ffff087224 */ /* 0x000fe400078e000f */
[----:B------:R-:W-:-:S02]  /*f1d0*/  IMAD.MOV.U32 R17, RZ, RZ, R174 ;  /* 0x000000ffff117224 */ /* 0x000fc400078e00ae */
[----:B------:R-:W-:Y:S02]  /*f1e0*/  IMAD.MOV.U32 R16, RZ, RZ, R175 ;  /* 0x000000ffff107224 */ /* 0x000fe400078e00af */
[----:B------:R-:W-:Y:S01]  /*f1f0*/  IMAD.MOV.U32 R11, RZ, RZ, R12 ;  /* 0x000000ffff0b7224 */ /* 0x000fe200078e000c */
[----:B------:R-:W3:Y:S01]  /*f200*/  LDL.LU.64 R174, [R1+0x148] ;  /* 0x0001480001ae7983 */ /* 0x000ee20000300a00 */
[----:B------:R-:W-:Y:S02]  /*f210*/  IMAD.MOV.U32 R10, RZ, RZ, R13 ;  /* 0x000000ffff0a7224 */ /* 0x000fe400078e000d */
[----:B------:R-:W-:Y:S02]  /*f220*/  IMAD.MOV.U32 R15, RZ, RZ, R176 ;  /* 0x000000ffff0f7224 */ /* 0x000fe400078e00b0 */
[----:B------:R-:W-:Y:S02]  /*f230*/  IMAD.MOV.U32 R14, RZ, RZ, R177 ;  /* 0x000000ffff0e7224 */ /* 0x000fe400078e00b1 */
[----:B------:R-:W-:Y:S01]  /*f240*/  IMAD.MOV.U32 R13, RZ, RZ, R178 ;  /* 0x000000ffff0d7224 */ /* 0x000fe200078e00b2 */
[----:B------:R-:W3:Y:S01]  /*f250*/  LDL.LU.64 R176, [R1+0x150] ;  /* 0x0001500001b07983 */ /* 0x000ee20000300a00 */
[----:B------:R-:W-:-:S03]  /*f260*/  IMAD.MOV.U32 R12, RZ, RZ, R179 ;  /* 0x000000ffff0c7224 */ /* 0x000fc600078e00b3 */
[----:B------:R-:W3:Y:S04]  /*f270*/  LDL.LU.64 R178, [R1+0x158] ;  /* 0x0001580001b27983 */ /* 0x000ee80000300a00 */
[----:B--2---:R-:W2:Y:S04]  /*f280*/  LDL.LU R96, [R1+0x1a0] ;  /* 0x0001a00001607983 */ /* 0x004ea80000300800 */
[----:B------:R-:W2:Y:S04]  /*f290*/  LDL.LU R97, [R1+0x1a4] ;  /* 0x0001a40001617983 */ /* 0x000ea80000300800 */
[----:B------:R-:W2:Y:S04]  /*f2a0*/  LDL.LU R98, [R1+0x1a8] ;  /* 0x0001a80001627983 */ /* 0x000ea80000300800 */
[----:B------:R-:W2:Y:S04]  /*f2b0*/  LDL.LU R99, [R1+0x1ac] ;  /* 0x0001ac0001637983 */ /* 0x000ea80000300800 */
[----:B------:R-:W2:Y:S04]  /*f2c0*/  LDL.LU R100, [R1+0x1b0] ;  /* 0x0001b00001647983 */ /* 0x000ea80000300800 */
[----:B------:R-:W2:Y:S04]  /*f2d0*/  LDL.LU R101, [R1+0x1b4] ;  /* 0x0001b40001657983 */ /* 0x000ea80000300800 */
[----:B------:R-:W2:Y:S04]  /*f2e0*/  LDL.LU R102, [R1+0x1b8] ;  /* 0x0001b80001667983 */ /* 0x000ea80000300800 */
[----:B------:R-:W2:Y:S04]  /*f2f0*/  LDL.LU R103, [R1+0x1bc] ;  /* 0x0001bc0001677983 */ /* 0x000ea80000300800 */
[----:B0-----:R-:W2:Y:S04]  /*f300*/  LDL.LU R64, [R1+0x220] ;  /* 0x0002200001407983 */ /* 0x001ea80000300800 */
[----:B------:R-:W2:Y:S04]  /*f310*/  LDL.LU R65, [R1+0x224] ;  /* 0x0002240001417983 */ /* 0x000ea80000300800 */
[----:B------:R-:W2:Y:S01]  /*f320*/  LDL.LU R66, [R1+0x228] ;  /* 0x0002280001427983 */ /* 0x000ea20000300800 */
[----:B------:R-:W-:-:S03]  /*f330*/  IMAD.MOV.U32 R84, RZ, RZ, R208 ;  /* 0x000000ffff547224 */ /* 0x000fc600078e00d0 */
[----:B------:R-:W2:Y:S01]  /*f340*/  LDL.LU R67, [R1+0x22c] ;  /* 0x00022c0001437983 */ /* 0x000ea20000300800 */
[----:B------:R-:W-:-:S03]  /*f350*/  IMAD.MOV.U32 R85, RZ, RZ, R209 ;  /* 0x000000ffff557224 */ /* 0x000fc600078e00d1 */
[----:B------:R-:W2:Y:S01]  /*f360*/  LDL.LU R68, [R1+0x230] ;  /* 0x0002300001447983 */ /* 0x000ea20000300800 */
[----:B------:R-:W-:-:S03]  /*f370*/  IMAD.MOV.U32 R86, RZ, RZ, R210 ;  /* 0x000000ffff567224 */ /* 0x000fc600078e00d2 */
[----:B------:R-:W2:Y:S01]  /*f380*/  LDL.LU R69, [R1+0x234] ;  /* 0x0002340001457983 */ /* 0x000ea20000300800 */
[----:B------:R-:W-:-:S03]  /*f390*/  IMAD.MOV.U32 R87, RZ, RZ, R211 ;  /* 0x000000ffff577224 */ /* 0x000fc600078e00d3 */
[----:B------:R-:W2:Y:S01]  /*f3a0*/  LDL.LU R70, [R1+0x238] ;  /* 0x0002380001467983 */ /* 0x000ea20000300800 */
[----:B------:R-:W-:Y:S02]  /*f3b0*/  IMAD.MOV.U32 R55, RZ, RZ, R212 ;  /* 0x000000ffff377224 */ /* 0x000fe400078e00d4 */
[----:B------:R-:W-:Y:S01]  /*f3c0*/  IMAD.MOV.U32 R47, RZ, RZ, R213 ;  /* 0x000000ffff2f7224 */ /* 0x000fe200078e00d5 */
[----:B------:R-:W4:Y:S01]  /*f3d0*/  LDL.LU.64 R208, [R1+0x1c0] ;  /* 0x0001c00001d07983 */ /* 0x000f220000300a00 */
[----:B------:R-:W-:Y:S02]  /*f3e0*/  IMAD.MOV.U32 R4, RZ, RZ, R214 ;  /* 0x000000ffff047224 */ /* 0x000fe400078e00d6 */
[----:B------:R-:W-:Y:S01]  /*f3f0*/  IMAD.MOV.U32 R7, RZ, RZ, R215 ;  /* 0x000000ffff077224 */ /* 0x000fe200078e00d7 */
[----:B------:R-:W4:Y:S04]  /*f400*/  LDL.LU.64 R210, [R1+0x1c8] ;  /* 0x0001c80001d27983 */ /* 0x000f280000300a00 */
[----:B------:R-:W4:Y:S04]  /*f410*/  LDL.LU.64 R212, [R1+0x1d0] ;  /* 0x0001d00001d47983 */ /* 0x000f280000300a00 */
[----:B------:R-:W4:Y:S01]  /*f420*/  LDL.LU.64 R214, [R1+0x1d8] ;  /* 0x0001d80001d67983 */ /* 0x000f220000300a00 */
[----:B------:R-:W-:Y:S01]  /*f430*/  UMOV UR48, UR36 ;  /* 0x0000002400307c82 */ /* 0x000fe20008000000 */
[----:B------:R-:W-:Y:S01]  /*f440*/  UMOV UR49, UR37 ;  /* 0x0000002500317c82 */ /* 0x000fe20008000000 */
[----:B------:R-:W-:Y:S01]  /*f450*/  UMOV UR20, UR36 ;  /* 0x0000002400147c82 */ /* 0x000fe20008000000 */
[----:B------:R-:W-:Y:S01]  /*f460*/  UMOV UR21, UR37 ;  /* 0x0000002500157c82 */ /* 0x000fe20008000000 */
[----:B------:R-:W-:Y:S01]  /*f470*/  UMOV UR22, UR34 ;  /* 0x0000002200167c82 */ /* 0x000fe20008000000 */
[----:B------:R-:W-:Y:S01]  /*f480*/  UMOV UR23, UR35 ;  /* 0x0000002300177c82 */ /* 0x000fe20008000000 */
[----:B------:R-:W-:-:S02]  /*f490*/  UIADD3 UR16, UR59, 0x2, URZ ;  /* 0x000000023b107890 */ /* 0x000fc4000fffe03f */
[----:B------:R-:W-:Y:S01]  /*f4a0*/  UIADD3 UR18, UR7, 0x2, URZ ;  /* 0x0000000207127890 */ /* 0x000fe2000fffe03f */
[----:B------:R-:W-:Y:S01]  /*f4b0*/  UMOV UR17, 0x80000020 ;  /* 0x8000002000117882 */ /* 0x000fe20000000000 */
[----:B------:R-:W-:Y:S01]  /*f4c0*/  UMOV UR19, 0x80000020 ;  /* 0x8000002000137882 */ /* 0x000fe20000000000 */
[----:B------:R-:W-:Y:S02]  /*f4d0*/  UIADD3 UR30, UR7, 0x42, URZ ;  /* 0x00000042071e7890 */ /* 0x000fe4000fffe03f */
[----:B------:R-:W-:Y:S01]  /*f4e0*/  UMOV UR28, UR16 ;  /* 0x00000010001c7c82 */ /* 0x000fe20008000000 */
[----:B------:R-:W-:Y:S01]  /*f4f0*/  UMOV UR29, UR17 ;  /* 0x00000011001d7c82 */ /* 0x000fe20008000000 */
[----:B------:R-:W-:Y:S01]  /*f500*/  UMOV UR31, 0x80000020 ;  /* 0x80000020001f7882 */ /* 0x000fe20000000000 */
[----:B---3--:R-:W-:-:S06]  /*f510*/  WARPGROUP.ARRIVE ;  /* 0x00000000000079c5 */ /* 0x008fcc0000000000 */
[----:B------:R-:W-:Y:S03]  /*f520*/  QGMMA.64x16x32.F32.E4M3.E4M3 R172, gdesc[UR48], R172, UP0, gsb0 ;  /* 0x0020000030ac79f3 */ /* 0x000fe6000b8008ac */
[----:B------:R-:W-:Y:S02]  /*f530*/  WARPGROUP.DEPBAR.LE gsb0, 0x0 ;  /* 0x00008000000079c5 */ /* 0x000fe40000010000 */
[----:B----4-:R-:W-:-:S06]  /*f540*/  WARPGROUP.ARRIVE ;  /* 0x00000000000079c5 */ /* 0x010fcc0000000000 */
        /* <DEDUP_REMOVED lines=8> */
[----:B------:R-:W3:Y:S01]  /*f5d0*/  LDL.LU.64 R178, [R1+0xa80] ;  /* 0x000a800001b27983 */ /* 0x000ee20000300a00 */
[----:B------:R-:W-:Y:S02]  /*f5e0*/  IMAD.MOV.U32 R130, RZ, RZ, R232 ;  /* 0x000000ffff827224 */ /* 0x000fe400078e00e8 */
[----:B------:R-:W-:Y:S02]  /*f5f0*/  IMAD.MOV.U32 R23, RZ, RZ, R176 ;  /* 0x000000ffff177224 */ /* 0x000fe400078e00b0 */
[----:B------:R-:W-:Y:S02]  /*f600*/  IMAD.MOV.U32 R22, RZ, RZ, R177 ;  /* 0x000000ffff167224 */ /* 0x000fe400078e00b1 */
[----:B------:R-:W-:Y:S01]  /*f610*/  IMAD.MOV.U32 R71, RZ, RZ, R235 ;  /* 0x000000ffff477224 */ /* 0x000fe200078e00eb */
[----:B------:R-:W3:Y:S01]  /*f620*/  LDL.LU.64 R176, [R1+0xa78] ;  /* 0x000a780001b07983 */ /* 0x000ee20000300a00 */
[----:B------:R-:W-:-:S02]  /*f630*/  IMAD.MOV.U32 R128, RZ, RZ, R234 ;  /* 0x000000ffff807224 */ /* 0x000fc400078e00ea */
[----:B------:R-:W-:Y:S02]  /*f640*/  IMAD.MOV.U32 R233, RZ, RZ, R174 ;  /* 0x000000ffffe97224 */ /* 0x000fe400078e00ae */
[----:B------:R-:W-:Y:S02]  /*f650*/  IMAD.MOV.U32 R232, RZ, RZ, R175 ;  /* 0x000000ffffe87224 */ /* 0x000fe400078e00af */
[----:B------:R-:W-:Y:S01]  /*f660*/  IMAD.MOV.U32 R135, RZ, RZ, R3 ;  /* 0x000000ffff877224 */ /* 0x000fe200078e0003 */
[----:B------:R-:W4:Y:S01]  /*f670*/  LDL.LU.64 R174, [R1+0xa70] ;  /* 0x000a700001ae7983 */ /* 0x000f220000300a00 */
[----:B------:R-:W-:Y:S02]  /*f680*/  IMAD.MOV.U32 R235, RZ, RZ, R172 ;  /* 0x000000ffffeb7224 */ /* 0x000fe400078e00ac */
[----:B------:R-:W-:Y:S02]  /*f690*/  IMAD.MOV.U32 R234, RZ, RZ, R173 ;  /* 0x000000ffffea7224 */ /* 0x000fe400078e00ad */
[----:B------:R-:W4:Y:S01]  /*f6a0*/  LDL.LU.64 R172, [R1+0xa68] ;  /* 0x000a680001ac7983 */ /* 0x000f220000300a00 */
        /* <DEDUP_REMOVED lines=13> */
[----:B--2---:R-:W-:-:S06]  /*f780*/  WARPGROUP.ARRIVE ;  /* 0x00000000000079c5 */ /* 0x004fcc0000000000 */
[----:B------:R-:W-:Y:S03]  /*f790*/  QGMMA.64x16x32.F32.E4M3.E4M3 R64, gdesc[UR16], R64, gsb0 ;  /* 0x00200000104079f3 */ /* 0x000fe60008000840 */
        /* <DEDUP_REMOVED lines=28> */
[----:B------:R-:W-:Y:S04]  /*f960*/  STL.64 [R1+0x220], R64 ;  /* 0x0002204001007387 */ /* 0x000fe80000100a00 */
[----:B------:R-:W-:Y:S01]  /*f970*/  STL.64 [R1+0x228], R66 ;  /* 0x0002284201007387 */ /* 0x000fe20000100a00 */
[----:B------:R-:W-:-:S02]  /*f980*/  WARPGROUP.DEPBAR.LE gsb0, 0x0 ;  /* 0x00008000000079c5 */ /* 0x000fc40000010000 */
[----:B---3--:R-:W-:-:S06]  /*f990*/  WARPGROUP.ARRIVE ;  /* 0x00000000000079c5 */ /* 0x008fcc0000000000 */
[----:B------:R-:W-:Y:S01]  /*f9a0*/  QGMMA.64x16x32.F32.E4M3.E4M3 R208, gdesc[UR12], R208, gsb0 ;  /* 0x002000000cd079f3 */ /* 0x000fe200080008d0 */
        /* <DEDUP_REMOVED lines=14> */
[----:B------:R-:W-:Y:S01]  /*fa90*/  STL.64 [R1+0x20], R192 ;  /* 0x000020c001007387 */ /* 0x000fe20000100a00 */
[----:B------:R-:W-:-:S03]  /*faa0*/  WARPGROUP.DEPBAR.LE gsb0, 0x0 ;  /* 0x00008000000079c5 */ /* 0x000fc60000010000 */
[----:B------:R-:W-:Y:S04]  /*fab0*/  STL.64 [R1+0x28], R194 ;  /* 0x000028c201007387 */ /* 0x000fe80000100a00 */
[----:B------:R-:W-:Y:S04]  /*fac0*/  STL.64 [R1+0x30], R196 ;  /* 0x000030c401007387 */ /* 0x000fe80000100a00 */
[----:B------:R-:W-:Y:S04]  /*fad0*/  STL.64 [R1+0x38], R198 ;  /* 0x000038c601007387 */ /* 0x000fe80000100a00 */
[----:B------:R-:W-:Y:S04]  /*fae0*/  STL.64 [R1+0x7c0], R214 ;  /* 0x0007c0d601007387 */ /* 0x000fe80000100a00 */
[----:B------:R-:W-:Y:S04]  /*faf0*/  STL.64 [R1+0x7b8], R212 ;  /* 0x0007b8d401007387 */ /* 0x000fe80000100a00 */
[----:B------:R0:W-:Y:S04]  /*fb00*/  STL.64 [R1+0x7b0], R210 ;  /* 0x0007b0d201007387 */ /* 0x0001e80000100a00 */
[----:B------:R1:W-:Y:S01]  /*fb10*/  STL.64 [R1+0x7a8], R208 ;  /* 0x0007a8d001007387 */ /* 0x0003e20000100a00 */
[----:B0-----:R-:W-:-:S02]  /*fb20*/  IMAD.MOV.U32 R210, RZ, RZ, R182 ;  /* 0x000000ffffd27224 */ /* 0x001fc400078e00b6 */
[----:B-1----:R-:W-:Y:S02]  /*fb30*/  IMAD.MOV.U32 R208, RZ, RZ, R180 ;  /* 0x000000ffffd07224 */ /* 0x002fe400078e00b4 */
[----:B------:R-:W2:Y:S01]  /*fb40*/  LDL.LU R180, [R1+0xa40] ;  /* 0x000a400001b47983 */ /* 0x000ea20000300800 */
[----:B------:R-:W-:Y:S02]  /*fb50*/  IMAD.MOV.U32 R209, RZ, RZ, R181 ;  /* 0x000000ffffd17224 */ /* 0x000fe400078e00b5 */
[----:B------:R-:W-:Y:S01]  /*fb60*/  IMAD.MOV.U32 R211, RZ, RZ, R183 ;  /* 0x000000ffffd37224 */ /* 0x000fe200078e00b7 */
[----:B------:R-:W2:Y:S04]  /*fb70*/  LDL.LU R181, [R1+0xa3c] ;  /* 0x000a3c0001b57983 */ /* 0x000ea80000300800 */
[----:B------:R-:W2:Y:S04]  /*fb80*/  LDL.LU R182, [R1+0xa38] ;  /* 0x000a380001b67983 */ /* 0x000ea80000300800 */
[----:B------:R-:W2:Y:S01]  /*fb90*/  LDL.LU R183, [R1+0xa34] ;  /* 0x000a340001b77983 */ /* 0x000ea20000300800 */
[----:B------:R-:W-:Y:S01]  /*fba0*/  UIADD3 UR42, UR7, 0x182, URZ ;  /* 0x00000182072a7890 */ /* 0x000fe2000fffe03f */
[----:B------:R-:W-:Y:S01]  /*fbb0*/  UMOV UR40, UR16 ;  /* 0x0000001000287c82 */ /* 0x000fe20008000000 */
[----:B------:R-:W-:Y:S01]  /*fbc0*/  UMOV UR41, UR17 ;  /* 0x0000001100297c82 */ /* 0x000fe20008000000 */
[----:B------:R-:W-:Y:S01]  /*fbd0*/  UMOV UR43, 0x80000020 ;  /* 0x80000020002b7882 */ /* 0x000fe20000000000 */
[----:B------:R-:W-:-:S02]  /*fbe0*/  IMAD.MOV.U32 R212, RZ, RZ, R144 ;  /* 0x000000ffffd47224 */ /* 0x000fc400078e0090 */
[----:B------:R-:W3:Y:S01]  /*fbf0*/  LDL.LU R144, [R1+0xa30] ;  /* 0x000a300001907983 */ /* 0x000ee20000300800 */
[----:B------:R-:W-:Y:S02]  /*fc00*/  IMAD.MOV.U32 R213, RZ, RZ, R145 ;  /* 0x000000ffffd57224 */ /* 0x000fe400078e0091 */
[----:B------:R-:W-:Y:S01]  /*fc10*/  IMAD.MOV.U32 R214, RZ, RZ, R146 ;  /* 0x000000ffffd67224 */ /* 0x000fe200078e0092 */
[----:B------:R-:W3:Y:S01]  /*fc20*/  LDL.LU R145, [R1+0xa2c] ;  /* 0x000a2c0001917983 */ /* 0x000ee20000300800 */
[----:B------:R-:W-:-:S03]  /*fc30*/  IMAD.MOV.U32 R215, RZ, RZ, R147 ;  /* 0x000000ffffd77224 */ /* 0x000fc600078e0093 */
[----:B------:R-:W3:Y:S04]  /*fc40*/  LDL.LU R146, [R1+0xa28] ;  /* 0x000a280001927983 */ /* 0x000ee80000300800 */
[----:B------:R-:W3:Y:S01]  /*fc50*/  LDL.LU R147, [R1+0xa24] ;  /* 0x000a240001937983 */ /* 0x000ee20000300800 */
[----:B--2---:R-:W-:-:S06]  /*fc60*/  WARPGROUP.ARRIVE ;  /* 0x00000000000079c5 */ /* 0x004fcc0000000000 */
[----:B------:R-:W-:Y:S03]  /*fc70*/  QGMMA.64x16x32.F32.E4M3.E4M3 R176, gdesc[UR40], R176, gsb0 ;  /* 0x0020000028b079f3 */ /* 0x000fe600080008b0 */
[----:B------:R-:W-:Y:S02]  /*fc80*/  WARPGROUP.DEPBAR.LE gsb0, 0x0 ;  /* 0x00008000000079c5 */ /* 0x000fe40000010000 */
[----:B------:R-:W-:Y:S04]  /*fc90*/  STL.64 [R1+0x7e0], R182 ;  /* 0x0007e0b601007387 */ /* 0x000fe80000100a00 */
[----:B------:R-:W-:Y:S04]  /*fca0*/  STL.64 [R1+0x7d8], R180 ;  /* 0x0007d8b401007387 */ /* 0x000fe80000100a00 */
[----:B------:R0:W-:Y:S04]  /*fcb0*/  STL.64 [R1+0x7d0], R178 ;  /* 0x0007d0b201007387 */ /* 0x0001e80000100a00 */
[----:B------:R1:W-:Y:S01]  /*fcc0*/  STL.64 [R1+0x7c8], R176 ;  /* 0x0007c8b001007387 */ /* 0x0003e20000100a00 */
[----:B0-----:R-:W-:-:S02]  /*fcd0*/  IMAD.MOV.U32 R178, RZ, RZ, R150 ;  /* 0x000000ffffb27224 */ /* 0x001fc400078e0096 */
[----:B-1----:R-:W-:Y:S02]  /*fce0*/  IMAD.MOV.U32 R176, RZ, RZ, R148 ;  /* 0x000000ffffb07224 */ /* 0x002fe400078e0094 */
[----:B------:R-:W3:Y:S01]  /*fcf0*/  LDL.LU R148, [R1+0xa20] ;  /* 0x000a200001947983 */ /* 0x000ee20000300800 */
[----:B------:R-:W-:Y:S02]  /*fd00*/  IMAD.MOV.U32 R177, RZ, RZ, R149 ;  /* 0x000000ffffb17224 */ /* 0x000fe400078e0095 */
[----:B------:R-:W-:Y:S01]  /*fd10*/  IMAD.MOV.U32 R179, RZ, RZ, R151 ;  /* 0x000000ffffb37224 */ /* 0x000fe200078e0097 */
[----:B------:R-:W3:Y:S04]  /*fd20*/  LDL.LU R149, [R1+0xa1c] ;  /* 0x000a1c0001957983 */ /* 0x000ee80000300800 */
[----:B------:R-:W3:Y:S04]  /*fd30*/  LDL.LU R150, [R1+0xa18] ;  /* 0x000a180001967983 */ /* 0x000ee80000300800 */
[----:B------:R-:W3:Y:S01]  /*fd40*/  LDL.LU R151, [R1+0xa14] ;  /* 0x000a140001977983 */ /* 0x000ee20000300800 */
[----:B------:R-:W-:Y:S01]  /*fd50*/  UIADD3 UR26, UR7, 0x1c2, URZ ;  /* 0x000001c2071a7890 */ /* 0x000fe2000fffe03f */
[----:B------:R-:W-:Y:S01]  /*fd60*/  UMOV UR24, UR16 ;  /* 0x0000001000187c82 */ /* 0x000fe20008000000 */
[----:B------:R-:W-:Y:S01]  /*fd70*/  UMOV UR25, UR17 ;  /* 0x0000001100197c82 */ /* 0x000fe20008000000 */
[----:B------:R-:W-:Y:S01]  /*fd80*/  UMOV UR27, 0x80000020 ;  /* 0x80000020001b7882 */ /* 0x000fe20000000000 */
[----:B------:R-:W-:-:S02]  /*fd90*/  IMAD.MOV.U32 R180, RZ, RZ, R112 ;  /* 0x000000ffffb47224 */ /* 0x000fc400078e0070 */
[----:B------:R-:W2:Y:S01]  /*fda0*/  LDL.LU R112, [R1+0xa10] ;  /* 0x000a100001707983 */ /* 0x000ea20000300800 */
[----:B------:R-:W-:Y:S02]  /*fdb0*/  IMAD.MOV.U32 R181, RZ, RZ, R113 ;  /* 0x000000ffffb57224 */ /* 0x000fe400078e0071 */
[----:B------:R-:W-:Y:S01]  /*fdc0*/  IMAD.MOV.U32 R182, RZ, RZ, R114 ;  /* 0x000000ffffb67224 */ /* 0x000fe200078e0072 */
[----:B------:R-:W2:Y:S01]  /*fdd0*/  LDL.LU R113, [R1+0xa0c] ;  /* 0x000a0c0001717983 */ /* 0x000ea20000300800 */
[----:B------:R-:W-:-:S03]  /*fde0*/  IMAD.MOV.U32 R183, RZ, RZ, R115 ;  /* 0x000000ffffb77224 */ /* 0x000fc600078e0073 */
[----:B------:R-:W2:Y:S04]  /*fdf0*/  LDL.LU R114, [R1+0xa08] ;  /* 0x000a080001727983 */ /* 0x000ea80000300800 */
[----:B------:R-:W2:Y:S01]  /*fe00*/  LDL.LU R115, [R1+0xa04] ;  /* 0x000a040001737983 */ /* 0x000ea20000300800 */
[----:B---3--:R-:W-:-:S06]  /*fe10*/  WARPGROUP.ARRIVE ;  /* 0x00000000000079c5 */ /* 0x008fcc0000000000 */
        /* <DEDUP_REMOVED lines=24> */
[----:B------:R-:W4:Y:S04]  /*ffa0*/  LDL.LU R104, [R1+0x9e8] ;  /* 0x0009e80001687983 */ /* 0x000f280000300800 */
[----:B------:R-:W4:Y:S01]  /*ffb0*/  LDL.LU R105, [R1+0x9e4] ;  /* 0x0009e40001697983 */ /* 0x000f220000300800 */
        /* <DEDUP_REMOVED lines=30> */
[----:B--2---:R-:W-:-:S06]  /*101a0*/  WARPGROUP.ARRIVE ;  /* 0x00000000000079c5 */ /* 0x004fcc0000000000 */
[----:B------:R-:W-:Y:S03]  /*101b0*/  QGMMA.64x16x32.F32.E4M3.E4M3 R112, gdesc[UR44], R112, gsb0 ;  /* 0x002000002c7079f3 */ /* 0x000fe60008000870 */
[----:B------:R-:W-:Y:S02]  /*101c0*/  WARPGROUP.DEPBAR.LE gsb0, 0x0 ;  /* 0x00008000000079c5 */ /* 0x000fe40000010000 */
[----:B------:R0:W-:Y:S04]  /*101d0*/  STL.64 [R1+0x820], R118 ;  /* 0x0008207601007387 */ /* 0x0001e80000100a00 */
[----:B------:R1:W-:Y:S04]  /*101e0*/  STL.64 [R1+0x818], R116 ;  /* 0x0008187401007387 */ /* 0x0003e80000100a00 */
[----:B------:R2:W-:Y:S04]  /*101f0*/  STL.64 [R1+0x810], R114 ;  /* 0x0008107201007387 */ /* 0x0005e80000100a00 */
[----:B------:R3:W-:Y:S01]  /*10200*/  STL.64 [R1+0x808], R112 ;  /* 0x0008087001007387 */ /* 0x0007e20000100a00 */
[----:B0-----:R-:W-:-:S02]  /*10210*/  IMAD.MOV.U32 R118, RZ, RZ, R72 ;  /* 0x000000ffff767224 */ /* 0x001fc400078e0048 */
[----:B-1----:R-:W-:Y:S02]  /*10220*/  IMAD.MOV.U32 R116, RZ, RZ, R110 ;  /* 0x000000ffff747224 */ /* 0x002fe400078e006e */
[----:B--2---:R-:W-:Y:S02]  /*10230*/  IMAD.MOV.U32 R114, RZ, RZ, R108 ;  /* 0x000000ffff727224 */ /* 0x004fe400078e006c */
[----:B---3--:R-:W-:Y:S02]  /*10240*/  IMAD.MOV.U32 R112, RZ, RZ, R106 ;  /* 0x000000ffff707224 */ /* 0x008fe400078e006a */
[----:B------:R-:W4:Y:S01]  /*10250*/  LDL.LU R106, [R1+0x9e0] ;  /* 0x0009e000016a7983 */ /* 0x000f220000300800 */
[----:B------:R-:W-:Y:S02]  /*10260*/  IMAD.MOV.U32 R113, RZ, RZ, R107 ;  /* 0x000000ffff717224 */ /* 0x000fe400078e006b */
[----:B------:R-:W-:Y:S01]  /*10270*/  IMAD.MOV.U32 R115, RZ, RZ, R109 ;  /* 0x000000ffff737224 */ /* 0x000fe200078e006d */
[----:B------:R-:W4:Y:S01]  /*10280*/  LDL.LU R107, [R1+0x9dc] ;  /* 0x0009dc00016b7983 */ /* 0x000f220000300800 */
[----:B------:R-:W-:-:S03]  /*10290*/  IMAD.MOV.U32 R117, RZ, RZ, R111 ;  /* 0x000000ffff757224 */ /* 0x000fc600078e006f */
[----:B------:R-:W4:Y:S01]  /*102a0*/  LDL.LU R108, [R1+0x9d8] ;  /* 0x0009d800016c7983 */ /* 0x000f220000300800 */
[----:B------:R-:W-:-:S03]  /*102b0*/  IMAD.MOV.U32 R119, RZ, RZ, R73 ;  /* 0x000000ffff777224 */ /* 0x000fc600078e0049 */
[----:B------:R-:W4:Y:S04]  /*102c0*/  LDL.LU R109, [R1+0x9d4] ;  /* 0x0009d400016d7983 */ /* 0x000f280000300800 */
[----:B------:R-:W4:Y:S04]  /*102d0*/  LDL.LU R110, [R1+0x9d0] ;  /* 0x0009d000016e7983 */ /* 0x000f280000300800 */
[----:B------:R-:W4:Y:S04]  /*102e0*/  LDL.LU R111, [R1+0x9cc] ;  /* 0x0009cc00016f7983 */ /* 0x000f280000300800 */
[----:B------:R-:W2:Y:S04]  /*102f0*/  LDL.LU R72, [R1+0x9c8] ;  /* 0x0009c80001487983 */ /* 0x000ea80000300800 */
[----:B------:R-:W2:Y:S04]  /*10300*/  LDL.LU R73, [R1+0x9c4] ;  /* 0x0009c40001497983 */ /* 0x000ea80000300800 */
[----:B------:R-:W2:Y:S04]  /*10310*/  LDL.LU R74, [R1+0x9c0] ;  /* 0x0009c000014a7983 */ /* 0x000ea80000300800 */
[----:B------:R-:W2:Y:S04]  /*10320*/  LDL.LU R75, [R1+0x9bc] ;  /* 0x0009bc00014b7983 */ /* 0x000ea80000300800 */
[----:B------:R-:W2:Y:S04]  /*10330*/  LDL.LU R76, [R1+0x9b8] ;  /* 0x0009b800014c7983 */ /* 0x000ea80000300800 */
        /* <DEDUP_REMOVED lines=19> */
[----:B------:R-:W2:Y:S04]  /*10470*/  LDL.LU R82, [R1+0x968] ;  /* 0x0009680001527983 */ /* 0x000ea80000300800 */
[----:B------:R-:W2:Y:S04]  /*10480*/  LDL.LU R83, [R1+0x964] ;  /* 0x0009640001537983 */ /* 0x000ea80000300800 */
[----:B------:R-:W3:Y:S04]  /*10490*/  LDL.LU.64 R64, [R1] ;  /* 0x0000000001407983 */ /* 0x000ee80000300a00 */
[----:B------:R-:W3:Y:S04]  /*104a0*/  LDL.LU.64 R66, [R1+0x8] ;  /* 0x0000080001427983 */ /* 0x000ee80000300a00 */
[----:B------:R-:W3:Y:S04]  /*104b0*/  LDL.LU.64 R68, [R1+0x10] ;  /* 0x0000100001447983 */ /* 0x000ee80000300a00 */
[----:B------:R-:W3:Y:S04]  /*104c0*/  LDL.LU.64 R70, [R1+0x18] ;  /* 0x0000180001467983 */ /* 0x000ee80000300a00 */
[----:B------:R-:W2:Y:S04]  /*104d0*/  LDL.LU R84, [R1+0x960] ;  /* 0x0009600001547983 */ /* 0x000ea80000300800 */
[----:B------:R-:W2:Y:S04]  /*104e0*/  LDL.LU R85, [R1+0x95c] ;  /* 0x00095c0001557983 */ /* 0x000ea80000300800 */
[----:B------:R-:W2:Y:S04]  /*104f0*/  LDL.LU R86, [R1+0x958] ;  /* 0x0009580001567983 */ /* 0x000ea80000300800 */
[----:B------:R-:W2:Y:S04]  /*10500*/  LDL.LU R87, [R1+0x954] ;  /* 0x0009540001577983 */ /* 0x000ea80000300800 */
[----:B------:R-:W4:Y:S04]  /*10510*/  LDL.LU R55, [R1+0x950] ;  /* 0x0009500001377983 */ /* 0x000f280000300800 */
[----:B------:R-:W3:Y:S01]  /*10520*/  LDL.LU R47, [R1+0x94c] ;  /* 0x00094c00012f7983 */ /* 0x000ee20000300800 */
        /* <DEDUP_REMOVED lines=9> */
[----:B--2---:R-:W-:-:S06]  /*105c0*/  WARPGROUP.ARRIVE ;  /* 0x00000000000079c5 */ /* 0x004fcc0000000000 */
[----:B------:R-:W-:Y:S03]  /*105d0*/  QGMMA.64x16x32.F32.E4M3.E4M3 R80, gdesc[UR20], R80, gsb0 ;  /* 0x00200000145079f3 */ /* 0x000fe60008000850 */
[----:B------:R-:W-:Y:S02]  /*105e0*/  WARPGROUP.DEPBAR.LE gsb0, 0x0 ;  /* 0x00008000000079c5 */ /* 0x000fe40000010000 */
[----:B----4-:R-:W-:-:S06]  /*105f0*/  WARPGROUP.ARRIVE ;  /* 0x00000000000079c5 */ /* 0x010fcc0000000000 */
[----:B------:R-:W-:Y:S01]  /*10600*/  QGMMA.64x16x32.F32.E4M3.E4M3 R48, gdesc[UR48], R48, gsb0 ;  /* 0x00200000303079f3 */ /* 0x000fe20008000830 */
[----:B------:R-:W-:Y:S01]  /*10610*/  UMOV UR48, UR7 ;  /* 0x0000000700307c82 */ /* 0x000fe20008000000 */
[----:B------:R-:W-:Y:S01]  /*10620*/  UMOV UR49, 0x80000020 ;  /* 0x8000002000317882 */ /* 0x000fe20000000000 */
[----:B------:R-:W-:Y:S02]  /*10630*/  WARPGROUP.DEPBAR.LE gsb0, 0x0 ;  /* 0x00008000000079c5 */ /* 0x000fe40000010000 */
[----:B---3--:R-:W-:-:S06]  /*10640*/  WARPGROUP.ARRIVE ;  /* 0x00000000000079c5 */ /* 0x008fcc0000000000 */
        /* <DEDUP_REMOVED lines=32> */
[----:B------:R-:W-:Y:S01]  /*10850*/  IMAD.MOV.U32 R103, RZ, RZ, R7 ;  /* 0x000000ffff677224 */ /* 0x000fe200078e0007 */
[----:B------:R-:W-:Y:S01]  /*10860*/  UMOV UR8, UR48 ;  /* 0x0000003000087c82 */ /* 0x000fe20008000000 */
[----:B------:R-:W-:Y:S01]  /*10870*/  UMOV UR9, UR49 ;  /* 0x0000003100097c82 */ /* 0x000fe20008000000 */
[----:B------:R-:W-:Y:S01]  /*10880*/  UMOV UR32, UR48 ;  /* 0x0000003000207c82 */ /* 0x000fe20008000000 */
[----:B------:R-:W-:Y:S01]  /*10890*/  UMOV UR33, UR49 ;  /* 0x0000003100217c82 */ /* 0x000fe20008000000 */
[----:B------:R-:W-:Y:S01]  /*108a0*/  UMOV UR28, UR48 ;  /* 0x00000030001c7c82 */ /* 0x000fe20008000000 */
[----:B------:R-:W-:Y:S01]  /*108b0*/  UMOV UR29, UR49 ;  /* 0x00000031001d7c82 */ /* 0x000fe20008000000 */
[----:B------:R-:W-:Y:S01]  /*108c0*/  UMOV UR16, UR48 ;  /* 0x0000003000107c82 */ /* 0x000fe20008000000 */
[----:B------:R-:W-:Y:S01]  /*108d0*/  UMOV UR17, UR49 ;  /* 0x0000003100117c82 */ /* 0x000fe20008000000 */
[----:B------:R-:W-:Y:S01]  /*108e0*/  UIADD3 UR7, UR59, 0x402, URZ ;  /* 0x000004023b077890 */ /* 0x000fe2000fffe03f */
[----:B------:R-:W2:Y:S01]  /*108f0*/  LDL.LU R4, [R1+0x948] ;  /* 0x0009480001047983 */ /* 0x000ea20000300800 */
[----:B------:R-:W-:-:S02]  /*10900*/  WARPGROUP.DEPBAR.LE gsb0, 0x0 ;  /* 0x00008000000079c5 */ /* 0x000fc40000010000 */
[----:B------:R-:W-:-:S06]  /*10910*/  WARPGROUP.ARRIVE ;  /* 0x00000000000079c5 */ /* 0x000fcc0000000000 */
[----:B------:R-:W-:Y:S03]  /*10920*/  QGMMA.64x16x32.F32.E4M3.E4M3 R96, gdesc[UR8], R96, gsb0 ;  /* 0x00200000086079f3 */ /* 0x000fe60008000860 */
[----:B------:R-:W-:Y:S02]  /*10930*/  WARPGROUP.DEPBAR.LE gsb0, 0x0 ;  /* 0x00008000000079c5 */ /* 0x000fe40000010000 */
[----:B------:R-:W-:-:S06]  /*10940*/  WARPGROUP.ARRIVE ;  /* 0x00000000000079c5 */ /* 0x000fcc0000000000 */
[----:B------:R-:W-:Y:S03]  /*10950*/  QGMMA.64x16x32.F32.E4M3.E4M3 R128, gdesc[UR32], R128, gsb0 ;  /* 0x00200000208079f3 */ /* 0x000fe60008000880 */
[----:B------:R-:W-:Y:S02]  /*10960*/  WARPGROUP.DEPBAR.LE gsb0, 0x0 ;  /* 0x00008000000079c5 */ /* 0x000fe40000010000 */
[----:B------:R-:W-:-:S06]  /*10970*/  WARPGROUP.ARRIVE ;  /* 0x00000000000079c5 */ /* 0x000fcc0000000000 */
[----:B------:R-:W-:Y:S03]  /*10980*/  QGMMA.64x16x32.F32.E4M3.E4M3 R160, gdesc[UR28], R160, gsb0 ;  /* 0x002000001ca079f3 */ /* 0x000fe600080008a0 */
        /* <DEDUP_REMOVED lines=20> */
[----:B------:R-:W-:Y:S01]  /*10ad0*/  STL.64 [R1], R64 ;  /* 0x0000004001007387 */ /* 0x000fe20000100a00 */
[----:B------:R-:W-:-:S03]  /*10ae0*/  IMAD.MOV.U32 R7, RZ, RZ, R71 ;  /* 0x000000ffff077224 */ /* 0x000fc600078e0047 */
[----:B------:R-:W-:Y:S04]  /*10af0*/  STL.64 [R1+0x8], R66 ;  /* 0x0000084201007387 */ /* 0x000fe80000100a00 */
[----:B------:R-:W-:Y:S04]  /*10b00*/  STL.64 [R1+0x10], R68 ;  /* 0x0000104401007387 */ /* 0x000fe80000100a00 */
[----:B------:R0:W-:Y:S04]  /*10b10*/  STL.64 [R1+0x18], R70 ;  /* 0x0000184601007387 */ /* 0x0001e80000100a00 */
[----:B0-----:R-:W3:Y:S04]  /*10b20*/  LDL.LU.64 R70, [R1+0x940] ;  /* 0x0009400001467983 */ /* 0x001ee80000300a00 */
[----:B------:R-:W3:Y:S04]  /*10b30*/  LDL.LU.64 R68, [R1+0x938] ;  /* 0x0009380001447983 */ /* 0x000ee80000300a00 */
[----:B------:R-:W3:Y:S04]  /*10b40*/  LDL.LU.64 R66, [R1+0x930] ;  /* 0x0009300001427983 */ /* 0x000ee80000300a00 */
[----:B------:R-:W3:Y:S01]  /*10b50*/  LDL.LU.64 R64, [R1+0x928] ;  /* 0x0009280001407983 */ /* 0x000ee20000300a00 */
[----:B------:R-:W-:-:S02]  /*10b60*/  WARPGROUP.DEPBAR.LE gsb0, 0x0 ;  /* 0x00008000000079c5 */ /* 0x000fc40000010000 */
[----:B------:R-:W-:-:S06]  /*10b70*/  WARPGROUP.ARRIVE ;  /* 0x00000000000079c5 */ /* 0x000fcc0000000000 */
[----:B------:R-:W-:Y:S01]  /*10b80*/  QGMMA.64x16x32.F32.E4M3.E4M3 R208, gdesc[UR8], R208, gsb0 ;  /* 0x0020000008d079f3 */ /* 0x000fe200080008d0 */
        /* <DEDUP_REMOVED lines=45> */
[----:B------:R0:W-:Y:S04]  /*10e60*/  STL.64 [R1+0x60], R208 ;  /* 0x000060d001007387 */ /* 0x0001e80000100a00 */
[----:B------:R1:W-:Y:S04]  /*10e70*/  STL.64 [R1+0x68], R210 ;  /* 0x000068d201007387 */ /* 0x0003e80000100a00 */
[----:B------:R1:W-:Y:S04]  /*10e80*/  STL.64 [R1+0x70], R212 ;  /* 0x000070d401007387 */ /* 0x0003e80000100a00 */
[----:B------:R1:W-:Y:S01]  /*10e90*/  STL.64 [R1+0x78], R214 ;  /* 0x000078d601007387 */ /* 0x0003e20000100a00 */
[----:B0-----:R-:W-:-:S02]  /*10ea0*/  IMAD.MOV.U32 R208, RZ, RZ, R225 ;  /* 0x000000ffffd07224 */ /* 0x001fc400078e00e1 */
[----:B------:R-:W-:Y:S01]  /*10eb0*/  IMAD.MOV.U32 R209, RZ, RZ, R226 ;  /* 0x000000ffffd17224 */ /* 0x000fe200078e00e2 */
[----:B------:R-:W2:Y:S01]  /*10ec0*/  LDL.LU R225, [R1+0x8a4] ;  /* 0x0008a40001e17983 */ /* 0x000ea20000300800 */
[----:B-1----:R-:W-:Y:S02]  /*10ed0*/  IMAD.MOV.U32 R210, RZ, RZ, R227 ;  /* 0x000000ffffd27224 */ /* 0x002fe400078e00e3 */
[----:B------:R-:W-:Y:S01]  /*10ee0*/  IMAD.MOV.U32 R211, RZ, RZ, R228 ;  /* 0x000000ffffd37224 */ /* 0x000fe200078e00e4 */
[----:B------:R-:W2:Y:S01]  /*10ef0*/  LDL.LU R226, [R1+0x8a0] ;  /* 0x0008a00001e27983 */ /* 0x000ea20000300800 */
[----:B------:R-:W-:-:S03]  /*10f00*/  IMAD.MOV.U32 R212, RZ, RZ, R229 ;  /* 0x000000ffffd47224 */ /* 0x000fc600078e00e5 */
[----:B------:R-:W2:Y:S01]  /*10f10*/  LDL.LU R227, [R1+0x89c] ;  /* 0x00089c0001e37983 */ /* 0x000ea20000300800 */
[----:B------:R-:W-:-:S03]  /*10f20*/  IMAD.MOV.U32 R213, RZ, RZ, R230 ;  /* 0x000000ffffd57224 */ /* 0x000fc600078e00e6 */
[----:B------:R-:W2:Y:S01]  /*10f30*/  LDL.LU R228, [R1+0x898] ;  /* 0x0008980001e47983 */ /* 0x000ea20000300800 */
[----:B------:R-:W-:-:S03]  /*10f40*/  IMAD.MOV.U32 R214, RZ, RZ, R231 ;  /* 0x000000ffffd67224 */ /* 0x000fc600078e00e7 */
[----:B------:R-:W2:Y:S04]  /*10f50*/  LDL.LU R229, [R1+0x894] ;  /* 0x0008940001e57983 */ /* 0x000ea80000300800 */
[----:B------:R-:W2:Y:S04]  /*10f60*/  LDL.LU R230, [R1+0x890] ;  /* 0x0008900001e67983 */ /* 0x000ea80000300800 */
[----:B------:R-:W2:Y:S01]  /*10f70*/  LDL.LU R231, [R1+0x88c] ;  /* 0x00088c0001e77983 */ /* 0x000ea20000300800 */
        /* <DEDUP_REMOVED lines=10> */
[----:B--2---:R-:W-:-:S06]  /*11020*/  WARPGROUP.ARRIVE ;  /* 0x00000000000079c5 */ /* 0x004fcc0000000000 */
[----:B------:R-:W-:Y:S03]  /*11030*/  QGMMA.64x16x32.F32.E4M3.E4M3 R224, gdesc[UR36], R224, gsb0 ;  /* 0x0020000024e079f3 */ /* 0x000fe600080008e0 */
[----:B------:R-:W-:Y:S02]  /*11040*/  WARPGROUP.DEPBAR.LE gsb0, 0x0 ;  /* 0x00008000000079c5 */ /* 0x000fe40000010000 */
[----:B----4-:R-:W-:-:S06]  /*11050*/  WARPGROUP.ARRIVE ;  /* 0x00000000000079c5 */ /* 0x010fcc0000000000 */
[----:B------:R-:W-:Y:S03]  /*11060*/  QGMMA.64x16x32.F32.E4M3.E4M3 R192, gdesc[UR12], R192, gsb0 ;  /* 0x002000000cc079f3 */ /* 0x000fe600080008c0 */
[----:B------:R-:W-:Y:S02]  /*11070*/  WARPGROUP.DEPBAR.LE gsb0, 0x0 ;  /* 0x00008000000079c5 */ /* 0x000fe40000010000 */
[----:B---3--:R-:W-:-:S06]  /*11080*/  WARPGROUP.ARRIVE ;  /* 0x00000000000079c5 */ /* 0x008fcc0000000000 */
        /* <DEDUP_REMOVED lines=17> */
[----:B------:R-:W-:Y:S01]  /*111a0*/  UIADD3 UR59, UR59, 0x602, URZ ;  /* 0x000006023b3b7890 */ /* 0x000fe2000fffe03f */
[----:B------:R-:W-:-:S06]  /*111b0*/  UMOV UR49, 0x80000020 ;  /* 0x8000002000317882 */ /* 0x000fcc0000000000 */
[----:B------:R-:W-:Y:S01]  /*111c0*/  UMOV UR48, UR59 ;  /* 0x0000003b00307c82 */ /* 0x000fe20008000000 */
[----:B------:R-:W-:Y:S02]  /*111d0*/  WARPGROUP.DEPBAR.LE gsb0, 0x0 ;  /* 0x00008000000079c5 */ /* 0x000fe40000010000 */
[----:B------:R-:W-:Y:S01]  /*111e0*/  WARPGROUP.ARRIVE ;  /* 0x00000000000079c5 */ /* 0x000fe20000000000 */
[----:B------:R-:W-:Y:S01]  /*111f0*/  UMOV UR21, UR49 ;  /* 0x0000003100157c82 */ /* 0x000fe20008000000 */
[----:B------:R-:W-:Y:S01]  /*11200*/  UMOV UR45, UR49 ;  /* 0x00000031002d7c82 */ /* 0x000fe20008000000 */
[----:B------:R-:W-:Y:S01]  /*11210*/  UMOV UR25, UR49 ;  /* 0x0000003100197c82 */ /* 0x000fe20008000000 */
[----:B------:R-:W-:Y:S01]  /*11220*/  UMOV UR41, UR49 ;  /* 0x0000003100297c82 */ /* 0x000fe20008000000 */
[----:B------:R-:W-:Y:S01]  /*11230*/  UMOV UR13, UR49 ;  /* 0x00000031000d7c82 */ /* 0x000fe20008000000 */
[----:B------:R-:W-:Y:S01]  /*11240*/  QGMMA.64x16x32.F32.E4M3.E4M3 R24, gdesc[UR48], R24, gsb0 ;  /* 0x00200000301879f3 */ /* 0x000fe20008000818 */
[----:B------:R-:W-:Y:S01]  /*11250*/  UMOV UR20, UR48 ;  /* 0x0000003000147c82 */ /* 0x000fe20008000000 */
[----:B------:R-:W-:Y:S01]  /*11260*/  UMOV UR37, UR49 ;  /* 0x0000003100257c82 */ /* 0x000fe20008000000 */
[----:B------:R-:W-:-:S02]  /*11270*/  IMAD.MOV.U32 R112, RZ, RZ, R11 ;  /* 0x000000ffff707224 */ /* 0x000fc400078e000b */
[----:B------:R-:W-:Y:S02]  /*11280*/  IMAD.MOV.U32 R113, RZ, RZ, R10 ;  /* 0x000000ffff717224 */ /* 0x000fe400078e000a */
[----:B------:R-:W-:Y:S02]  /*11290*/  IMAD.MOV.U32 R114, RZ, RZ, R9 ;  /* 0x000000ffff727224 */ /* 0x000fe400078e0009 */
[----:B------:R-:W-:Y:S02]  /*112a0*/  IMAD.MOV.U32 R115, RZ, RZ, R8 ;  /* 0x000000ffff737224 */ /* 0x000fe400078e0008 */
[----:B------:R-:W-:Y:S02]  /*112b0*/  IMAD.MOV.U32 R116, RZ, RZ, R6 ;  /* 0x000000ffff747224 */ /* 0x000fe400078e0006 */
[----:B------:R-:W-:Y:S02]  /*112c0*/  IMAD.MOV.U32 R117, RZ, RZ, R5 ;  /* 0x000000ffff757224 */ /* 0x000fe400078e0005 */
[----:B------:R-:W-:-:S02]  /*112d0*/  IMAD.MOV.U32 R118, RZ, RZ, R2 ;  /* 0x000000ffff767224 */ /* 0x000fc400078e0002 */
[----:B------:R-:W-:Y:S01]  /*112e0*/  IMAD.MOV.U32 R119, RZ, RZ, R0 ;  /* 0x000000ffff777224 */ /* 0x000fe200078e0000 */
[----:B------:R-:W-:Y:S01]  /*112f0*/  UMOV UR9, UR49 ;  /* 0x0000003100097c82 */ /* 0x000fe20008000000 */
        /* <DEDUP_REMOVED lines=8> */
[----:B------:R-:W-:Y:S01]  /*11380*/  UMOV UR33, UR49 ;  /* 0x0000003100217c82 */ /* 0x000fe20008000000 */
        /* <DEDUP_REMOVED lines=9> */
[----:B------:R-:W-:Y:S01]  /*11420*/  IMAD.MOV.U32 R215, RZ, RZ, R3 ;  /* 0x000000ffffd77224 */ /* 0x000fe200078e0003 */
[----:B------:R-:W-:-:S02]  /*11430*/  WARPGROUP.DEPBAR.LE gsb0, 0x0 ;  /* 0x00008000000079c5 */ /* 0x000fc40000010000 */
        /* <DEDUP_REMOVED lines=9> */
[----:B------:R-:W-:Y:S01]  /*114d0*/  UMOV UR28, UR48 ;  /* 0x00000030001c7c82 */ /* 0x000fe20008000000 */
[----:B------:R-:W-:Y:S01]  /*114e0*/  UMOV UR16, UR48 ;  /* 0x0000003000107c82 */ /* 0x000fe20008000000 */
[----:B------:R-:W-:Y:S01]  /*114f0*/  UMOV UR17, UR49 ;  /* 0x0000003100117c82 */ /* 0x000fe20008000000 */
[----:B------:R0:W5:Y:S01]  /*11500*/  LDL.LU R3, [R1+0x888] ;  /* 0x0008880001037983 */ /* 0x0001620000300800 */
[----:B------:R-:W-:Y:S01]  /*11510*/  R2UR UR7, R4 ;  /* 0x00000000040772ca */ /* 0x000fe200000e0000 */
[----:B------:R-:W-:-:S02]  /*11520*/  ULDC UR59, c[0x0][0x50c] ;  /* 0x00014300003b7ab9 */ /* 0x000fc40000000800 */
[----:B------:R0:W5:Y:S04]  /*11530*/  LDL.LU R235, [R1+0x884] ;  /* 0x0008840001eb7983 */ /* 0x0001680000300800 */
        /* <DEDUP_REMOVED lines=9> */
[----:B------:R0:W5:Y:S01]  /*115d0*/  LDL.LU R17, [R1+0x85c] ;  /* 0x00085c0001117983 */ /* 0x0001620000300800 */
[----:B------:R-:W-:-:S02]  /*115e0*/  WARPGROUP.DEPBAR.LE gsb0, 0x0 ;  /* 0x00008000000079c5 */ /* 0x000fc40000010000 */
[----:B------:R-:W-:Y:S01]  /*115f0*/  WARPGROUP.ARRIVE ;  /* 0x00000000000079c5 */ /* 0x000fe20000000000 */
[----:B------:R0:W5:Y:S04]  /*11600*/  LDL.LU R16, [R1+0x858] ;  /* 0x0008580001107983 */ /* 0x0001680000300800 */
[----:B------:R0:W5:Y:S01]  /*11610*/  LDL.LU R15, [R1+0x854] ;  /* 0x00085400010f7983 */ /* 0x0001620000300800 */
[----:B------:R-:W-:Y:S03]  /*11620*/  QGMMA.64x16x32.F32.E4M3.E4M3 R88, gdesc[UR44], R88, gsb0 ;  /* 0x002000002c5879f3 */ /* 0x000fe60008000858 */
        /* <DEDUP_REMOVED lines=32> */
[----:B------:R-:W-:Y:S04]  /*11830*/  STL.64 [R1+0x40], R112 ;  /* 0x0000407001007387 */ /* 0x000fe80000100a00 */
[----:B------:R-:W-:Y:S04]  /*11840*/  STL.64 [R1+0x48], R114 ;  /* 0x0000487201007387 */ /* 0x000fe80000100a00 */
[----:B------:R-:W-:Y:S04]  /*11850*/  STL.64 [R1+0x50], R116 ;  /* 0x0000507401007387 */ /* 0x000fe80000100a00 */
[----:B------:R1:W-:Y:S04]  /*11860*/  STL.64 [R1+0x58], R118 ;  /* 0x0000587601007387 */ /* 0x0003e80000100a00 */
[----:B-1----:R0:W5:Y:S04]  /*11870*/  LDL.LU.64 R118, [R1+0x820] ;  /* 0x0008200001767983 */ /* 0x0021680000300a00 */
[----:B------:R0:W5:Y:S04]  /*11880*/  LDL.LU.64 R116, [R1+0x818] ;  /* 0x0008180001747983 */ /* 0x0001680000300a00 */
[----:B------:R0:W5:Y:S04]  /*11890*/  LDL.LU.64 R114, [R1+0x810] ;  /* 0x0008100001727983 */ /* 0x0001680000300a00 */
[----:B------:R0:W5:Y:S01]  /*118a0*/  LDL.LU.64 R112, [R1+0x808] ;  /* 0x0008080001707983 */ /* 0x0001620000300a00 */
[----:B------:R-:W-:-:S02]  /*118b0*/  WARPGROUP.DEPBAR.LE gsb0, 0x0 ;  /* 0x00008000000079c5 */ /* 0x000fc40000010000 */
        /* <DEDUP_REMOVED lines=27> */
[----:B------:R-:W-:-:S04]  /*11a70*/  UIADD3 UR7, UR7, 0x2, URZ ;  /* 0x0000000207077890 */ /* 0x000fc8000fffe03f */
[----:B------:R-:W-:Y:S02]  /*11a80*/  UISETP.NE.AND UP0, UPT, UR7, UR59, UPT ;  /* 0x0000003b0700728c */ /* 0x000fe4000bf05270 */
[----:B------:R-:W-:Y:S02]  /*11a90*/  IMAD.U32 R4, RZ, RZ, UR7 ;  /* 0x00000007ff047e24 */ /* 0x000fe4000f8e00ff */
[----:B------:R-:W-:-:S06]  /*11aa0*/  USEL UR7, URZ, 0x1, UP0 ;  /* 0x000000013f077887 */ /* 0x000fcc0008000000 */
[----:B------:R-:W-:-:S13]  /*11ab0*/  ISETP.NE.AND P0, PT, RZ, UR7, PT ;  /* 0x00000007ff007c0c */ /* 0x000fda000bf05270 */
[----:B0-----:R-:W-:Y:S05]  /*11ac0*/  @!P0 BRA `(.L_x_28) ;  /* 0x0000004c004c8947 */ /* 0x001fea0003800000 */
[----:B------:R0:W-:Y:S04]  /*11ad0*/  STL [R1+0x834], R48 ;  /* 0x0008343001007387 */ /* 0x0001e80000100800 */
[----:B0-----:R-:W2:Y:S04]  /*11ae0*/  LDL R48, [R1+0x1c0] ;  /* 0x0001c00001307983 */ /* 0x001ea80000100800 */
[----:B------:R0:W-:Y:S04]  /*11af0*/  STL [R1+0x830], R49 ;  /* 0x0008303101007387 */ /* 0x0001e80000100800 */
[----:B0-----:R-:W3:Y:S04]  /*11b00*/  LDL R49, [R1+0x1cc] ;  /* 0x0001cc0001317983 */ /* 0x001ee80000100800 */
[----:B------:R0:W-:Y:S04]  /*11b10*/  STL [R1+0x82c], R50 ;  /* 0x00082c3201007387 */ /* 0x0001e80000100800 */
[----:B0-----:R-:W4:Y:S04]  /*11b20*/  LDL R50, [R1+0x1c8] ;  /* 0x0001c80001327983 */ /* 0x001f280000100800 */
[----:B------:R0:W-:Y:S04]  /*11b30*/  STL [R1+0x828], R51 ;  /* 0x0008283301007387 */ /* 0x0001e80000100800 */
[----:B------:R-:W2:Y:S04]  /*11b40*/  LDL R4, [R1+0x23c] ;  /* 0x00023c0001047983 */ /* 0x000ea80000100800 */
[----:B0-----:R-:W3:Y:S04]  /*11b50*/  LDL R51, [R1+0x1c4] ;  /* 0x0001c40001337983 */ /* 0x001ee80000100800 */
[----:B------:R0:W-:Y:S04]  /*11b60*/  STL [R1+0x824], R52 ;  /* 0x0008243401007387 */ /* 0x0001e80000100800 */
[----:B0-----:R-:W4:Y:S04]  /*11b70*/  LDL R52, [R1+0x21c] ;  /* 0x00021c0001347983 */ /* 0x001f280000100800 */
[----:B------:R0:W-:Y:S04]  /*11b80*/  STL [R1+0x820], R53 ;  /* 0x0008203501007387 */ /* 0x0001e80000100800 */
        /* <DEDUP_REMOVED lines=37> */
[----:B------:R-:W-:Y:S04]  /*11de0*/  STL [R1+0x7c0], R29 ;  /* 0x0007c01d01007387 */ /* 0x000fe80000100800 */
[----:B------:R-:W-:Y:S04]  /*11df0*/  STL [R1+0x7bc], R30 ;  /* 0x0007bc1e01007387 */ /* 0x000fe80000100800 */
[----:B------:R-:W-:Y:S04]  /*11e00*/  STL [R1+0x7b8], R31 ;  /* 0x0007b81f01007387 */ /* 0x000fe80000100800 */
[----:B-----5:R-:W-:Y:S04]  /*11e10*/  STL [R1+0x7b4], R6 ;  /* 0x0007b40601007387 */ /* 0x020fe80000100800 */
[----:B------:R-:W-:Y:S04]  /*11e20*/  STL [R1+0x7b0], R5 ;  /* 0x0007b00501007387 */ /* 0x000fe80000100800 */
[----:B------:R-:W-:Y:S04]  /*11e30*/  STL [R1+0x7ac], R3 ;  /* 0x0007ac0301007387 */ /* 0x000fe80000100800 */
[----:B------:R1:W-:Y:S04]  /*11e40*/  STL [R1+0x7a8], R2 ;  /* 0x0007a80201007387 */ /* 0x0003e80000100800 */
[----:B------:R1:W-:Y:S04]  /*11e50*/  STL [R1+0x7a4], R0 ;  /* 0x0007a40001007387 */ /* 0x0003e80000100800 */
[----:B0-----:R-:W3:Y:S04]  /*11e60*/  LDL R27, [R1+0x1e0] ;  /* 0x0001e000011b7983 */ /* 0x001ee80000100800 */
[----:B------:R-:W3:Y:S04]  /*11e70*/  LDL R26, [R1+0x1e4] ;  /* 0x0001e400011a7983 */ /* 0x000ee80000100800 */
[----:B------:R-:W3:Y:S01]  /*11e80*/  LDL R25, [R1+0x1e8] ;  /* 0x0001e80001197983 */ /* 0x000ee20000100800 */
[----:B--2---:R-:W-:-:S03]  /*11e90*/  FADD R15, R4, R15 ;  /* 0x0000000f040f7221 */ /* 0x004fc60000000000 */
[----:B------:R-:W2:Y:S04]  /*11ea0*/  LDL R24, [R1+0x1ec] ;  /* 0x0001ec0001187983 */ /* 0x000ea80000100800 */
[----:B------:R-:W2:Y:S04]  /*11eb0*/  LDL R38, [R1+0x1f0] ;  /* 0x0001f00001267983 */ /* 0x000ea80000100800 */
[----:B------:R-:W2:Y:S01]  /*11ec0*/  LDL R36, [R1+0x1f4] ;  /* 0x0001f40001247983 */ /* 0x000ea20000100800 */
[----:B----4-:R-:W-:-:S03]  /*11ed0*/  FADD R8, R34, R8 ;  /* 0x0000000822087221 */ /* 0x010fc60000000000 */
[----:B------:R-:W4:Y:S04]  /*11ee0*/  LDL R34, [R1+0x1f8] ;  /* 0x0001f80001227983 */ /* 0x000f280000100800 */
[----:B-1----:R-:W4:Y:S04]  /*11ef0*/  LDL.LU R2, [R1+0x240] ;  /* 0x0002400001027983 */ /* 0x002f280000300800 */
[----:B------:R-:W4:Y:S04]  /*11f00*/  LDL R4, [R1+0x1fc] ;  /* 0x0001fc0001047983 */ /* 0x000f280000100800 */
[----:B------:R-:W4:Y:S01]  /*11f10*/  LDL.LU R0, [R1+0x244] ;  /* 0x0002440001007983 */ /* 0x000f220000300800 */
[----:B---3--:R-:W-:-:S01]  /*11f20*/  FADD R9, R33, R9 ;  /* 0x0000000921097221 */ /* 0x008fc20000000000 */
[----:B------:R-:W-:Y:S01]  /*11f30*/  FADD R10, R32, R10 ;  /* 0x0000000a200a7221 */ /* 0x000fe20000000000 */
[----:B------:R-:W-:-:S01]  /*11f40*/  FADD R11, R47, R11 ;  /* 0x0000000b2f0b7221 */ /* 0x000fc20000000000 */
        /* <DEDUP_REMOVED lines=11> */
[----:B------:R-:W-:Y:S01]  /*12000*/  IMAD.MOV.U32 R37, RZ, RZ, R51 ;  /* 0x000000ffff257224 */ /* 0x000fe200078e0033 */
[----:B------:R-:W3:Y:S01]  /*12010*/  LDL R32, [R1+0x1d0] ;  /* 0x0001d00001207983 */ /* 0x000ee20000100800 */
[----:B------:R-:W-:-:S02]  /*12020*/  IMAD.MOV.U32 R35, RZ, RZ, R50 ;  /* 0x000000ffff237224 */ /* 0x000fc400078e0032 */
[----:B------:R-:W-:Y:S01]  /*12030*/  IMAD.MOV.U32 R33, RZ, RZ, R49 ;  /* 0x000000ffff217224 */ /* 0x000fe200078e0031 */
[----:B------:R-:W3:Y:S01]  /*12040*/  LDL R47, [R1+0x1d4] ;  /* 0x0001d400012f7983 */ /* 0x000ee20000100800 */
[----:B------:R-:W-:-:S03]  /*12050*/  IMAD.MOV.U32 R39, RZ, RZ, R48 ;  /* 0x000000ffff277224 */ /* 0x000fc600078e0030 */
        /* <DEDUP_REMOVED lines=13> */
[----:B------:R-:W3:Y:S01]  /*12130*/  LDL R49, [R1+0x18c] ;  /* 0x00018c0001317983 */ /* 0x000ee20000100800 */
[----:B--2---:R-:W-:-:S03]  /*12140*/  FADD R236, R38, R236 ;  /* 0x000000ec26ec7221 */ /* 0x004fc60000000000 */
[----:B------:R-:W2:Y:S01]  /*12150*/  LDL R48, [R1+0x190] ;  /* 0x0001900001307983 */ /* 0x000ea20000100800 */
[----:B------:R-:W-:-:S03]  /*12160*/  FADD R237, R36, R237 ;  /* 0x000000ed24ed7221 */ /* 0x000fc60000000000 */
[----:B------:R-:W3:Y:S04]  /*12170*/  LDL.LU R38, [R1+0x248] ;  /* 0x0002480001267983 */ /* 0x000ee80000300800 */
[----:B------:R-:W2:Y:S01]  /*12180*/  LDL.LU R36, [R1+0x24c] ;  /* 0x00024c0001247983 */ /* 0x000ea20000300800 */
[----:B------:R-:W-:-:S01]  /*12190*/  FADD R235, R24, R235 ;  /* 0x000000eb18eb7221 */ /* 0x000fc20000000000 */
[----:B------:R-:W-:Y:S01]  /*121a0*/  FADD R232, R27, R232 ;  /* 0x000000e81be87221 */ /* 0x000fe20000000000 */
[----:B------:R-:W-:-:S01]  /*121b0*/  FADD R233, R26, R233 ;  /* 0x000000e91ae97221 */ /* 0x000fc20000000000 */
[----:B----4-:R-:W-:-:S05]  /*121c0*/  FADD R2, R34, R2 ;  /* 0x0000000222027221 */ /* 0x010fca0000000000 */
[----:B------:R0:W-:Y:S01]  /*121d0*/  STL [R1+0x240], R2 ;  /* 0x0002400201007387 */ /* 0x0001e20000100800 */
[----:B------:R-:W-:-:S03]  /*121e0*/  FADD R0, R4, R0 ;  /* 0x0000000004007221 */ /* 0x000fc60000000000 */
[----:B------:R-:W4:Y:S04]  /*121f0*/  LDL.LU R34, [R1+0x250] ;  /* 0x0002500001227983 */ /* 0x000f280000300800 */
[----:B------:R1:W-:Y:S04]  /*12200*/  STL [R1+0x244], R0 ;  /* 0x0002440001007387 */ /* 0x0003e80000100800 */
        /* <DEDUP_REMOVED lines=11> */
[----:B0-----:R-:W4:Y:S04]  /*122c0*/  LDL.LU R2, [R1+0x280] ;  /* 0x0002800001027983 */ /* 0x001f280000300800 */
[----:B-1----:R-:W4:Y:S01]  /*122d0*/  LDL.LU R0, [R1+0x284] ;  /* 0x0002840001007983 */ /* 0x002f220000300800 */
[----:B------:R-:W-:-:S03]  /*122e0*/  FADD R234, R25, R234 ;  /* 0x000000ea19ea7221 */ /* 0x000fc60000000000 */
[----:B------:R-:W4:Y:S01]  /*122f0*/  LDL.LU R25, [R1+0x288] ;  /* 0x0002880001197983 */ /* 0x000f220000300800 */
[----:B---3--:R-:W-:-:S01]  /*12300*/  FADD R38, R39, R38 ;  /* 0x0000002627267221 */ /* 0x008fc20000000000 */
[----:B--2---:R-:W-:-:S04]  /*12310*/  FADD R36, R37, R36 ;  /* 0x0000002425247221 */ /* 0x004fc80000000000 */
[----:B------:R-:W-:Y:S04]  /*12320*/  STL [R1+0x248], R38 ;  /* 0x0002482601007387 */ /* 0x000fe80000100800 */
[----:B------:R-:W-:Y:S01]  /*12330*/  STL [R1+0x24c], R36 ;  /* 0x00024c2401007387 */ /* 0x000fe20000100800 */
[----:B----4-:R-:W-:-:S01]  /*12340*/  FADD R34, R35, R34 ;  /* 0x0000002223227221 */ /* 0x010fc20000000000 */
[----:B------:R-:W-:-:S04]  /*12350*/  FADD R31, R33, R31 ;  /* 0x0000001f211f7221 */ /* 0x000fc80000000000 */
[----:B------:R-:W-:Y:S01]  /*12360*/  STL [R1+0x250], R34 ;  /* 0x0002502201007387 */ /* 0x000fe20000100800 */
[----:B------:R-:W-:-:S03]  /*12370*/  FADD R24, R32, R24 ;  /* 0x0000001820187221 */ /* 0x000fc60000000000 */
[----:B------:R-:W-:Y:S01]  /*12380*/  STL [R1+0x254], R31 ;  /* 0x0002541f01007387 */ /* 0x000fe20000100800 */
[----:B------:R-:W-:-:S03]  /*12390*/  FADD R6, R47, R6 ;  /* 0x000000062f067221 */ /* 0x000fc60000000000 */
[----:B------:R0:W-:Y:S01]  /*123a0*/  STL [R1+0x258], R24 ;  /* 0x0002581801007387 */ /* 0x0001e20000100800 */
[----:B------:R-:W-:-:S01]  /*123b0*/  FADD R5, R46, R5 ;  /* 0x000000052e057221 */ /* 0x000fc20000000000 */
[----:B------:R-:W-:Y:S02]  /*123c0*/  FADD R4, R45, R4 ;  /* 0x000000042d047221 */ /* 0x000fe40000000000 */
[----:B0-----:R-:W2:Y:S01]  /*123d0*/  LDL.LU R24, [R1+0x28c] ;  /* 0x00028c0001187983 */ /* 0x001ea20000300800 */
[----:B------:R-:W-:-:S03]  /*123e0*/  FADD R30, R44, R30 ;  /* 0x0000001e2c1e7221 */ /* 0x000fc60000000000 */
[----:B------:R0:W-:Y:S01]  /*123f0*/  STL [R1+0x25c], R6 ;  /* 0x00025c0601007387 */ /* 0x0001e20000100800 */
[----:B------:R-:W-:-:S01]  /*12400*/  FADD R29, R43, R29 ;  /* 0x0000001d2b1d7221 */ /* 0x000fc20000000000 */
[----:B------:R-:W-:Y:S02]  /*12410*/  FADD R28, R42, R28 ;  /* 0x0000001c2a1c7221 */ /* 0x000fe40000000000 */
[----:B0-----:R-:W3:Y:S01]  /*12420*/  LDL.LU R6, [R1+0x290] ;  /* 0x0002900001067983 */ /* 0x001ee20000300800 */
[----:B------:R-:W-:-:S03]  /*12430*/  FADD R27, R41, R27 ;  /* 0x0000001b291b7221 */ /* 0x000fc60000000000 */
[----:B------:R0:W-:Y:S01]  /*12440*/  STL [R1+0x260], R5 ;  /* 0x0002600501007387 */ /* 0x0001e20000100800 */
[----:B------:R-:W-:-:S01]  /*12450*/  FADD R26, R40, R26 ;  /* 0x0000001a281a7221 */ /* 0x000fc20000000000 */
[----:B------:R-:W-:Y:S02]  /*12460*/  FADD R3, R55, R3 ;  /* 0x0000000337037221 */ /* 0x000fe40000000000 */
[----:B0-----:R-:W4:Y:S04]  /*12470*/  LDL.LU R5, [R1+0x294] ;  /* 0x0002940001057983 */ /* 0x001f280000300800 */
[----:B------:R0:W-:Y:S01]  /*12480*/  STL [R1+0x264], R4 ;  /* 0x0002640401007387 */ /* 0x0001e20000100800 */
[----:B------:R-:W-:-:S03]  /*12490*/  FADD R2, R54, R2 ;  /* 0x0000000236027221 */ /* 0x000fc60000000000 */
[----:B0-----:R-:W4:Y:S04]  /*124a0*/  LDL.LU R4, [R1+0x298] ;  /* 0x0002980001047983 */ /* 0x001f280000300800 */
[----:B------:R-:W-:Y:S04]  /*124b0*/  STL [R1+0x268], R30 ;  /* 0x0002681e01007387 */ /* 0x000fe80000100800 */
[----:B------:R-:W-:Y:S04]  /*124c0*/  STL [R1+0x26c], R29 ;  /* 0x00026c1d01007387 */ /* 0x000fe80000100800 */
[----:B------:R-:W-:Y:S04]  /*124d0*/  STL [R1+0x270], R28 ;  /* 0x0002701c01007387 */ /* 0x000fe80000100800 */
[----:B------:R-:W-:Y:S04]  /*124e0*/  STL [R1+0x274], R27 ;  /* 0x0002741b01007387 */ /* 0x000fe80000100800 */
[----:B------:R-:W4:Y:S01]  /*124f0*/  LDL R36, [R1+0x194] ;  /* 0x0001940001247983 */ /* 0x000f220000100800 */
[----:B------:R-:W-:-:S03]  /*12500*/  FADD R0, R53, R0 ;  /* 0x0000000035007221 */ /* 0x000fc60000000000 */
[----:B------:R-:W-:Y:S04]  /*12510*/  STL [R1+0x278], R26 ;  /* 0x0002781a01007387 */ /* 0x000fe80000100800 */
[----:B------:R-:W4:Y:S04]  /*12520*/  LDL R34, [R1+0x198] ;  /* 0x0001980001227983 */ /* 0x000f280000100800 */
[----:B------:R0:W-:Y:S04]  /*12530*/  STL [R1+0x27c], R3 ;  /* 0x00027c0301007387 */ /* 0x0001e80000100800 */
[----:B------:R-:W4:Y:S04]  /*12540*/  LDL R32, [R1+0x19c] ;  /* 0x00019c0001207983 */ /* 0x000f280000100800 */
[----:B------:R1:W-:Y:S04]  /*12550*/  STL [R1+0x280], R2 ;  /* 0x0002800201007387 */ /* 0x0003e80000100800 */
[----:B0-----:R-:W4:Y:S04]  /*12560*/  LDL.LU R3, [R1+0x29c] ;  /* 0x00029c0001037983 */ /* 0x001f280000300800 */
[----:B-1----:R-:W4:Y:S04]  /*12570*/  LDL.LU R2, [R1+0x2a0] ;  /* 0x0002a00001027983 */ /* 0x002f280000300800 */
[----:B------:R0:W-:Y:S04]  /*12580*/  STL [R1+0x284], R0 ;  /* 0x0002840001007387 */ /* 0x0001e80000100800 */
[----:B0-----:R-:W4:Y:S01]  /*12590*/  LDL.LU R0, [R1+0x2a4] ;  /* 0x0002a40001007983 */ /* 0x001f220000300800 */
[----:B------:R-:W-:-:S05]  /*125a0*/  FADD R25, R52, R25 ;  /* 0x0000001934197221 */ /* 0x000fca0000000000 */
[----:B------:R-:W-:Y:S01]  /*125b0*/  STL [R1+0x288], R25 ;  /* 0x0002881901007387 */ /* 0x000fe20000100800 */
[----:B--2---:R-:W-:-:S05]  /*125c0*/  FADD R24, R51, R24 ;  /* 0x0000001833187221 */ /* 0x004fca0000000000 */
[----:B------:R-:W-:Y:S04]  /*125d0*/  STL [R1+0x28c], R24 ;  /* 0x00028c1801007387 */ /* 0x000fe80000100800 */
[----:B------:R-:W2:Y:S01]  /*125e0*/  LDL R39, [R1+0x160] ;  /* 0x0001600001277983 */ /* 0x000ea20000100800 */
[----:B---3--:R-:W-:-:S05]  /*125f0*/  FADD R6, R50, R6 ;  /* 0x0000000632067221 */ /* 0x008fca0000000000 */
[----:B------:R-:W-:Y:S04]  /*12600*/  STL [R1+0x290], R6 ;  /* 0x0002900601007387 */ /* 0x000fe80000100800 */
[----:B------:R-:W3:Y:S01]  /*12610*/  LDL R37, [R1+0x164] ;  /* 0x0001640001257983 */ /* 0x000ee20000100800 */
[----:B----4-:R-:W-:-:S05]  /*12620*/  FADD R5, R49, R5 ;  /* 0x0000000531057221 */ /* 0x010fca0000000000 */
[----:B------:R-:W-:Y:S04]  /*12630*/  STL [R1+0x294], R5 ;  /* 0x0002940501007387 */ /* 0x000fe80000100800 */
[----:B------:R-:W4:Y:S01]  /*12640*/  LDL R35, [R1+0x168] ;  /* 0x0001680001237983 */ /* 0x000f220000100800 */
[----:B------:R-:W-:-:S05]  /*12650*/  FADD R4, R48, R4 ;  /* 0x0000000430047221 */ /* 0x000fca0000000000 */
[----:B------:R0:W-:Y:S04]  /*12660*/  STL [R1+0x298], R4 ;  /* 0x0002980401007387 */ /* 0x0001e80000100800 */
        /* <DEDUP_REMOVED lines=9> */
[----:B------:R-:W-:-:S03]  /*12700*/  FADD R3, R36, R3 ;  /* 0x0000000324037221 */ /* 0x000fc60000000000 */
[----:B------:R-:W4:Y:S04]  /*12710*/  LDL R55, [R1+0x150] ;  /* 0x0001500001377983 */ /* 0x000f280000100800 */
[----:B------:R-:W4:Y:S01]  /*12720*/  LDL R54, [R1+0x154] ;  /* 0x0001540001367983 */ /* 0x000f220000100800 */
[----:B------:R-:W-:-:S03]  /*12730*/  FADD R2, R34, R2 ;  /* 0x0000000222027221 */ /* 0x000fc60000000000 */
[----:B0-----:R-:W4:Y:S04]  /*12740*/  LDL R4, [R1+0x158] ;  /* 0x0001580001047983 */ /* 0x001f280000100800 */
[----:B------:R-:W4:Y:S04]  /*12750*/  LDL R53, [R1+0x15c] ;  /* 0x00015c0001357983 */ /* 0x000f280000100800 */
[----:B------:R-:W4:Y:S01]  /*12760*/  LDL R52, [R1+0x120] ;  /* 0x0001200001347983 */ /* 0x000f220000100800 */
[----:B------:R-:W-:-:S03]  /*12770*/  FADD R0, R32, R0 ;  /* 0x0000000020007221 */ /* 0x000fc60000000000 */
[----:B------:R-:W4:Y:S04]  /*12780*/  LDL R51, [R1+0x124] ;  /* 0x0001240001337983 */ /* 0x000f280000100800 */
[----:B------:R-:W4:Y:S04]  /*12790*/  LDL R50, [R1+0x128] ;  /* 0x0001280001327983 */ /* 0x000f280000100800 */
[----:B------:R-:W4:Y:S04]  /*127a0*/  LDL R49, [R1+0x12c] ;  /* 0x00012c0001317983 */ /* 0x000f280000100800 */
[----:B------:R-:W4:Y:S04]  /*127b0*/  LDL R48, [R1+0x130] ;  /* 0x0001300001307983 */ /* 0x000f280000100800 */
[----:B------:R-:W2:Y:S04]  /*127c0*/  LDL.LU R38, [R1+0x2a8] ;  /* 0x0002a80001267983 */ /* 0x000ea80000300800 */
[----:B------:R0:W-:Y:S04]  /*127d0*/  STL [R1+0x29c], R3 ;  /* 0x00029c0301007387 */ /* 0x0001e80000100800 */
[----:B------:R-:W3:Y:S04]  /*127e0*/  LDL.LU R36, [R1+0x2ac] ;  /* 0x0002ac0001247983 */ /* 0x000ee80000300800 */
[----:B------:R1:W-:Y:S04]  /*127f0*/  STL [R1+0x2a0], R2 ;  /* 0x0002a00201007387 */ /* 0x0003e80000100800 */
        /* <DEDUP_REMOVED lines=13> */
[----:B-1----:R-:W4:Y:S04]  /*128d0*/  LDL.LU R2, [R1+0x2e0] ;  /* 0x0002e00001027983 */ /* 0x002f280000300800 */
[----:B------:R-:W4:Y:S04]  /*128e0*/  LDL.LU R0, [R1+0x2e4] ;  /* 0x0002e40001007983 */ /* 0x000f280000300800 */
[----:B------:R-:W4:Y:S01]  /*128f0*/  LDL.LU R26, [R1+0x2e8] ;  /* 0x0002e800011a7983 */ /* 0x000f220000300800 */
[----:B--2---:R-:W-:-:S01]  /*12900*/  FADD R38, R39, R38 ;  /* 0x0000002627267221 */ /* 0x004fc20000000000 */
[----:B---3--:R-:W-:-:S04]  /*12910*/  FADD R36, R37, R36 ;  /* 0x0000002425247221 */ /* 0x008fc80000000000 */
[----:B------:R-:W-:Y:S01]  /*12920*/  STL [R1+0x2a8], R38 ;  /* 0x0002a82601007387 */ /* 0x000fe20000100800 */
[----:B----4-:R-:W-:-:S03]  /*12930*/  FADD R34, R35, R34 ;  /* 0x0000002223227221 */ /* 0x010fc60000000000 */
[----:B------:R-:W-:Y:S01]  /*12940*/  STL [R1+0x2ac], R36 ;  /* 0x0002ac2401007387 */ /* 0x000fe20000100800 */
[----:B------:R-:W-:-:S03]  /*12950*/  FADD R32, R33, R32 ;  /* 0x0000002021207221 */ /* 0x000fc60000000000 */
        /* <DEDUP_REMOVED lines=39> */
[----:B------:R0:W-:Y:S04]  /*12bd0*/  STL [R1+0x2ec], R25 ;  /* 0x0002ec1901007387 */ /* 0x0001e80000100800 */
[----:B------:R-:W2:Y:S01]  /*12be0*/  LDL R39, [R1+0x100] ;  /* 0x0001000001277983 */ /* 0x000ea20000100800 */
[----:B---3--:R-:W-:-:S05]  /*12bf0*/  FADD R24, R50, R24 ;  /* 0x0000001832187221 */ /* 0x008fca0000000000 */
[----:B------:R1:W-:Y:S04]  /*12c00*/  STL [R1+0x2f0], R24 ;  /* 0x0002f01801007387 */ /* 0x0003e80000100800 */
[----:B------:R-:W3:Y:S01]  /*12c10*/  LDL R37, [R1+0x104] ;  /* 0x0001040001257983 */ /* 0x000ee20000100800 */
[----:B----4-:R-:W-:-:S05]  /*12c20*/  FADD R6, R49, R6 ;  /* 0x0000000631067221 */ /* 0x010fca0000000000 */
[----:B------:R4:W-:Y:S04]  /*12c30*/  STL [R1+0x2f4], R6 ;  /* 0x0002f40601007387 */ /* 0x0009e80000100800 */
[----:B------:R-:W3:Y:S01]  /*12c40*/  LDL R35, [R1+0x108] ;  /* 0x0001080001237983 */ /* 0x000ee20000100800 */
[----:B------:R-:W-:-:S05]  /*12c50*/  FADD R5, R48, R5 ;  /* 0x0000000530057221 */ /* 0x000fca0000000000 */
        /* <DEDUP_REMOVED lines=10> */
[----:B------:R-:W-:-:S03]  /*12d00*/  FADD R3, R36, R3 ;  /* 0x0000000324037221 */ /* 0x000fc60000000000 */
[----:B------:R-:W3:Y:S04]  /*12d10*/  LDL R40, [R1+0xf0] ;  /* 0x0000f00001287983 */ /* 0x000ee80000100800 */
[----:B------:R-:W3:Y:S01]  /*12d20*/  LDL R55, [R1+0xf4] ;  /* 0x0000f40001377983 */ /* 0x000ee20000100800 */
[----:B------:R-:W-:-:S03]  /*12d30*/  FADD R2, R34, R2 ;  /* 0x0000000222027221 */ /* 0x000fc60000000000 */
[----:B------:R-:W3:Y:S04]  /*12d40*/  LDL R54, [R1+0xf8] ;  /* 0x0000f80001367983 */ /* 0x000ee80000100800 */
[----:B------:R-:W3:Y:S04]  /*12d50*/  LDL R53, [R1+0xfc] ;  /* 0x0000fc0001357983 */ /* 0x000ee80000100800 */
[----:B------:R-:W3:Y:S01]  /*12d60*/  LDL R52, [R1+0xc0] ;  /* 0x0000c00001347983 */ /* 0x000ee20000100800 */
[----:B------:R-:W-:-:S03]  /*12d70*/  FADD R0, R4, R0 ;  /* 0x0000000004007221 */ /* 0x000fc60000000000 */
[----:B------:R-:W3:Y:S04]  /*12d80*/  LDL R51, [R1+0xc4] ;  /* 0x0000c40001337983 */ /* 0x000ee80000100800 */
[----:B------:R-:W3:Y:S04]  /*12d90*/  LDL R50, [R1+0xc8] ;  /* 0x0000c80001327983 */ /* 0x000ee80000100800 */
[----:B------:R-:W3:Y:S04]  /*12da0*/  LDL R49, [R1+0xcc] ;  /* 0x0000cc0001317983 */ /* 0x000ee80000100800 */
[----:B------:R-:W3:Y:S04]  /*12db0*/  LDL R48, [R1+0xd0] ;  /* 0x0000d00001307983 */ /* 0x000ee80000100800 */
[----:B------:R-:W2:Y:S04]  /*12dc0*/  LDL.LU R38, [R1+0x308] ;  /* 0x0003080001267983 */ /* 0x000ea80000300800 */
[----:B------:R4:W-:Y:S04]  /*12dd0*/  STL [R1+0x2fc], R3 ;  /* 0x0002fc0301007387 */ /* 0x0009e80000100800 */
[----:B------:R-:W3:Y:S04]  /*12de0*/  LDL.LU R36, [R1+0x30c] ;  /* 0x00030c0001247983 */ /* 0x000ee80000300800 */
[----:B------:R4:W-:Y:S04]  /*12df0*/  STL [R1+0x300], R2 ;  /* 0x0003000201007387 */ /* 0x0009e80000100800 */
[----:B------:R-:W3:Y:S04]  /*12e00*/  LDL.LU R34, [R1+0x310] ;  /* 0x0003100001227983 */ /* 0x000ee80000300800 */
[----:B------:R4:W-:Y:S04]  /*12e10*/  STL [R1+0x304], R0 ;  /* 0x0003040001007387 */ /* 0x0009e80000100800 */
[----:B------:R-:W3:Y:S04]  /*12e20*/  LDL.LU R31, [R1+0x314] ;  /* 0x00031400011f7983 */ /* 0x000ee80000300800 */
[----:B0-----:R-:W3:Y:S04]  /*12e30*/  LDL.LU R25, [R1+0x318] ;  /* 0x0003180001197983 */ /* 0x001ee80000300800 */
[----:B-1----:R-:W3:Y:S04]  /*12e40*/  LDL.LU R24, [R1+0x31c] ;  /* 0x00031c0001187983 */ /* 0x002ee80000300800 */
[----:B----4-:R-:W4:Y:S04]  /*12e50*/  LDL.LU R6, [R1+0x320] ;  /* 0x0003200001067983 */ /* 0x010f280000300800 */
        /* <DEDUP_REMOVED lines=9> */
[----:B------:R-:W4:Y:S01]  /*12ef0*/  LDL.LU R26, [R1+0x348] ;  /* 0x00034800011a7983 */ /* 0x000f220000300800 */
[----:B--2---:R-:W-:-:S01]  /*12f00*/  FADD R38, R39, R38 ;  /* 0x0000002627267221 */ /* 0x004fc20000000000 */
[----:B---3--:R-:W-:-:S04]  /*12f10*/  FADD R36, R37, R36 ;  /* 0x0000002425247221 */ /* 0x008fc80000000000 */
[----:B------:R-:W-:Y:S01]  /*12f20*/  STL [R1+0x308], R38 ;  /* 0x0003082601007387 */ /* 0x000fe20000100800 */
[----:B------:R-:W-:-:S03]  /*12f30*/  FADD R34, R35, R34 ;  /* 0x0000002223227221 */ /* 0x000fc60000000000 */
[----:B------:R-:W-:Y:S01]  /*12f40*/  STL [R1+0x30c], R36 ;  /* 0x00030c2401007387 */ /* 0x000fe20000100800 */
[----:B------:R-:W-:-:S03]  /*12f50*/  FADD R31, R33, R31 ;  /* 0x0000001f211f7221 */ /* 0x000fc60000000000 */
[----:B------:R-:W-:Y:S01]  /*12f60*/  STL [R1+0x310], R34 ;  /* 0x0003102201007387 */ /* 0x000fe20000100800 */
[----:B------:R-:W-:-:S03]  /*12f70*/  FADD R25, R32, R25 ;  /* 0x0000001920197221 */ /* 0x000fc60000000000 */
[----:B------:R-:W-:Y:S01]  /*12f80*/  STL [R1+0x314], R31 ;  /* 0x0003141f01007387 */ /* 0x000fe20000100800 */
[----:B------:R-:W-:-:S03]  /*12f90*/  FADD R24, R47, R24 ;  /* 0x000000182f187221 */ /* 0x000fc60000000000 */
[----:B------:R0:W-:Y:S01]  /*12fa0*/  STL [R1+0x318], R25 ;  /* 0x0003181901007387 */ /* 0x0001e20000100800 */
[----:B----4-:R-:W-:-:S01]  /*12fb0*/  FADD R6, R46, R6 ;  /* 0x000000062e067221 */ /* 0x010fc20000000000 */
[----:B------:R-:W-:Y:S02]  /*12fc0*/  FADD R5, R45, R5 ;  /* 0x000000052d057221 */ /* 0x000fe40000000000 */
[----:B0-----:R-:W2:Y:S01]  /*12fd0*/  LDL.LU R25, [R1+0x34c] ;  /* 0x00034c0001197983 */ /* 0x001ea20000300800 */
[----:B------:R-:W-:-:S03]  /*12fe0*/  FADD R30, R44, R30 ;  /* 0x0000001e2c1e7221 */ /* 0x000fc60000000000 */
[----:B------:R0:W-:Y:S01]  /*12ff0*/  STL [R1+0x31c], R24 ;  /* 0x00031c1801007387 */ /* 0x0001e20000100800 */
[----:B------:R-:W-:-:S01]  /*13000*/  FADD R29, R43, R29 ;  /* 0x0000001d2b1d7221 */ /* 0x000fc20000000000 */
[----:B------:R-:W-:Y:S02]  /*13010*/  FADD R28, R42, R28 ;  /* 0x0000001c2a1c7221 */ /* 0x000fe40000000000 */
[----:B0-----:R-:W3:Y:S04]  /*13020*/  LDL.LU R24, [R1+0x350] ;  /* 0x0003500001187983 */ /* 0x001ee80000300800 */
[----:B------:R0:W-:Y:S01]  /*13030*/  STL [R1+0x320], R6 ;  /* 0x0003200601007387 */ /* 0x0001e20000100800 */
[----:B------:R-:W-:-:S01]  /*13040*/  FADD R4, R41, R4 ;  /* 0x0000000429047221 */ /* 0x000fc20000000000 */
[----:B------:R-:W-:Y:S01]  /*13050*/  FADD R27, R40, R27 ;  /* 0x0000001b281b7221 */ /* 0x000fe20000000000 */
[----:B------:R-:W-:-:S01]  /*13060*/  FADD R3, R55, R3 ;  /* 0x0000000337037221 */ /* 0x000fc20000000000 */
[----:B0-----:R-:W4:Y:S04]  /*13070*/  LDL.LU R6, [R1+0x354] ;  /* 0x0003540001067983 */ /* 0x001f280000300800 */
[----:B------:R0:W-:Y:S01]  /*13080*/  STL [R1+0x324], R5 ;  /* 0x0003240501007387 */ /* 0x0001e20000100800 */
[----:B------:R-:W-:-:S01]  /*13090*/  FADD R2, R54, R2 ;  /* 0x0000000236027221 */ /* 0x000fc20000000000 */
[----:B------:R-:W-:-:S02]  /*130a0*/  FADD R0, R53, R0 ;  /* 0x0000000035007221 */ /* 0x000fc40000000000 */
[----:B0-----:R-:W4:Y:S04]  /*130b0*/  LDL.LU R5, [R1+0x358] ;  /* 0x0003580001057983 */ /* 0x001f280000300800 */
[----:B------:R-:W-:Y:S04]  /*130c0*/  STL [R1+0x328], R30 ;  /* 0x0003281e01007387 */ /* 0x000fe80000100800 */
[----:B------:R-:W4:Y:S04]  /*130d0*/  LDL R33, [R1+0xd4] ;  /* 0x0000d40001217983 */ /* 0x000f280000100800 */
[----:B------:R-:W-:Y:S04]  /*130e0*/  STL [R1+0x32c], R29 ;  /* 0x00032c1d01007387 */ /* 0x000fe80000100800 */
[----:B------:R-:W4:Y:S04]  /*130f0*/  LDL R32, [R1+0xd8] ;  /* 0x0000d80001207983 */ /* 0x000f280000100800 */
[----:B------:R-:W-:Y:S04]  /*13100*/  STL [R1+0x330], R28 ;  /* 0x0003301c01007387 */ /* 0x000fe80000100800 */
[----:B------:R0:W-:Y:S04]  /*13110*/  STL [R1+0x334], R4 ;  /* 0x0003340401007387 */ /* 0x0001e80000100800 */
[----:B0-----:R-:W4:Y:S04]  /*13120*/  LDL R4, [R1+0xdc] ;  /* 0x0000dc0001047983 */ /* 0x001f280000100800 */
[----:B------:R-:W-:Y:S04]  /*13130*/  STL [R1+0x338], R27 ;  /* 0x0003381b01007387 */ /* 0x000fe80000100800 */
[----:B------:R0:W-:Y:S04]  /*13140*/  STL [R1+0x33c], R3 ;  /* 0x00033c0301007387 */ /* 0x0001e80000100800 */
[----:B0-----:R-:W4:Y:S04]  /*13150*/  LDL.LU R3, [R1+0x35c] ;  /* 0x00035c0001037983 */ /* 0x001f280000300800 */
[----:B------:R0:W-:Y:S04]  /*13160*/  STL [R1+0x340], R2 ;  /* 0x0003400201007387 */ /* 0x0001e80000100800 */
[----:B0-----:R-:W4:Y:S04]  /*13170*/  LDL.LU R2, [R1+0x360] ;  /* 0x0003600001027983 */ /* 0x001f280000300800 */
        /* <DEDUP_REMOVED lines=9> */
[----:B------:R-:W2:Y:S01]  /*13210*/  LDL.LU R34, [R1+0x368] ;  /* 0x0003680001227983 */ /* 0x000ea20000300800 */
[----:B----4-:R-:W-:-:S05]  /*13220*/  FADD R6, R49, R6 ;  /* 0x0000000631067221 */ /* 0x010fca0000000000 */
[----:B------:R0:W-:Y:S04]  /*13230*/  STL [R1+0x354], R6 ;  /* 0x0003540601007387 */ /* 0x0001e80000100800 */
[----:B------:R-:W3:Y:S01]  /*13240*/  LDL R41, [R1+0xa4] ;  /* 0x0000a40001297983 */ /* 0x000ee20000100800 */
        /* <DEDUP_REMOVED lines=15> */
[----:B------:R-:W4:Y:S04]  /*13340*/  LDL R52, [R1+0x98] ;  /* 0x0000980001347983 */ /* 0x000f280000100800 */
[----:B------:R-:W4:Y:S04]  /*13350*/  LDL R50, [R1+0x9c] ;  /* 0x00009c0001327983 */ /* 0x000f280000100800 */
[----:B------:R-:W4:Y:S01]  /*13360*/  LDL R48, [R1+0x60] ;  /* 0x0000600001307983 */ /* 0x000f220000100800 */
[----:B------:R-:W-:-:S03]  /*13370*/  FADD R2, R32, R2 ;  /* 0x0000000220027221 */ /* 0x000fc60000000000 */
[----:B------:R-:W3:Y:S04]  /*13380*/  LDL.LU R33, [R1+0x36c] ;  /* 0x00036c0001217983 */ /* 0x000ee80000300800 */
[----:B------:R1:W-:Y:S04]  /*13390*/  STL [R1+0x35c], R3 ;  /* 0x00035c0301007387 */ /* 0x0003e80000100800 */
[----:B------:R-:W4:Y:S01]  /*133a0*/  LDL.LU R32, [R1+0x370] ;  /* 0x0003700001207983 */ /* 0x000f220000300800 */
[----:B------:R-:W-:-:S03]  /*133b0*/  FADD R0, R4, R0 ;  /* 0x0000000004007221 */ /* 0x000fc60000000000 */
[----:B------:R1:W-:Y:S04]  /*133c0*/  STL [R1+0x360], R2 ;  /* 0x0003600201007387 */ /* 0x0003e80000100800 */
[----:B0-----:R-:W4:Y:S04]  /*133d0*/  LDL.LU R6, [R1+0x374] ;  /* 0x0003740001067983 */ /* 0x001f280000300800 */
[----:B------:R0:W-:Y:S04]  /*133e0*/  STL [R1+0x364], R0 ;  /* 0x0003640001007387 */ /* 0x0001e80000100800 */
[----:B-1----:R-:W4:Y:S04]  /*133f0*/  LDL.LU R5, [R1+0x378] ;  /* 0x0003780001057983 */ /* 0x002f280000300800 */
[----:B------:R-:W4:Y:S04]  /*13400*/  LDL.LU R3, [R1+0x37c] ;  /* 0x00037c0001037983 */ /* 0x000f280000300800 */
[----:B------:R-:W4:Y:S04]  /*13410*/  LDL.LU R2, [R1+0x380] ;  /* 0x0003800001027983 */ /* 0x000f280000300800 */
        /* <DEDUP_REMOVED lines=10> */
[----:B--2---:R-:W-:-:S05]  /*134c0*/  FADD R34, R35, R34 ;  /* 0x0000002223227221 */ /* 0x004fca0000000000 */
[----:B------:R-:W-:Y:S01]  /*134d0*/  STL [R1+0x368], R34 ;  /* 0x0003682201007387 */ /* 0x000fe20000100800 */
[----:B---3--:R-:W-:-:S01]  /*134e0*/  FADD R33, R41, R33 ;  /* 0x0000002129217221 */ /* 0x008fc20000000000 */
[----:B----4-:R-:W-:-:S04]  /*134f0*/  FADD R32, R55, R32 ;  /* 0x0000002037207221 */ /* 0x010fc80000000000 */
[----:B------:R-:W-:Y:S04]  /*13500*/  STL [R1+0x36c], R33 ;  /* 0x00036c2101007387 */ /* 0x000fe80000100800 */
[----:B------:R-:W-:Y:S01]  /*13510*/  STL [R1+0x370], R32 ;  /* 0x0003702001007387 */ /* 0x000fe20000100800 */
[----:B------:R-:W-:-:S03]  /*13520*/  FADD R6, R53, R6 ;  /* 0x0000000635067221 */ /* 0x000fc60000000000 */
[----:B------:R-:W2:Y:S04]  /*13530*/  LDL R41, [R1+0x64] ;  /* 0x0000640001297983 */ /* 0x000ea80000100800 */
[----:B------:R0:W-:Y:S01]  /*13540*/  STL [R1+0x374], R6 ;  /* 0x0003740601007387 */ /* 0x0001e20000100800 */
[----:B------:R-:W-:-:S03]  /*13550*/  FADD R5, R51, R5 ;  /* 0x0000000533057221 */ /* 0x000fc60000000000 */
[----:B------:R-:W3:Y:S01]  /*13560*/  LDL R55, [R1+0x68] ;  /* 0x0000680001377983 */ /* 0x000ee20000100800 */
[----:B------:R-:W-:-:S03]  /*13570*/  FADD R3, R49, R3 ;  /* 0x0000000331037221 */ /* 0x000fc60000000000 */
[----:B------:R1:W-:Y:S01]  /*13580*/  STL [R1+0x378], R5 ;  /* 0x0003780501007387 */ /* 0x0003e20000100800 */
[----:B------:R-:W-:-:S03]  /*13590*/  FADD R2, R47, R2 ;  /* 0x000000022f027221 */ /* 0x000fc60000000000 */
[----:B------:R-:W4:Y:S01]  /*135a0*/  LDL R53, [R1+0x6c] ;  /* 0x00006c0001357983 */ /* 0x000f220000100800 */
[----:B------:R-:W-:-:S03]  /*135b0*/  FADD R0, R46, R0 ;  /* 0x000000002e007221 */ /* 0x000fc60000000000 */
[----:B------:R1:W-:Y:S04]  /*135c0*/  STL [R1+0x37c], R3 ;  /* 0x00037c0301007387 */ /* 0x0003e80000100800 */
[----:B------:R-:W4:Y:S04]  /*135d0*/  LDL R51, [R1+0x70] ;  /* 0x0000700001337983 */ /* 0x000f280000100800 */
[----:B------:R-:W4:Y:S04]  /*135e0*/  LDL R49, [R1+0x74] ;  /* 0x0000740001317983 */ /* 0x000f280000100800 */
[----:B0-----:R-:W2:Y:S04]  /*135f0*/  LDL.LU R6, [R1+0x3ac] ;  /* 0x0003ac0001067983 */ /* 0x001ea80000300800 */
[----:B-1----:R-:W3:Y:S04]  /*13600*/  LDL.LU R5, [R1+0x3b0] ;  /* 0x0003b00001057983 */ /* 0x002ee80000300800 */
[----:B------:R-:W-:Y:S04]  /*13610*/  STL [R1+0x380], R2 ;  /* 0x0003800201007387 */ /* 0x000fe80000100800 */
[----:B------:R-:W4:Y:S04]  /*13620*/  LDL.LU R3, [R1+0x3b4] ;  /* 0x0003b40001037983 */ /* 0x000f280000300800 */
[----:B------:R0:W-:Y:S04]  /*13630*/  STL [R1+0x384], R0 ;  /* 0x0003840001007387 */ /* 0x0001e80000100800 */
[----:B0-----:R-:W4:Y:S04]  /*13640*/  LDL.LU R0, [R1+0x3b8] ;  /* 0x0003b80001007983 */ /* 0x001f280000300800 */
[----:B------:R-:W4:Y:S01]  /*13650*/  LDL.LU R2, [R1+0x3bc] ;  /* 0x0003bc0001027983 */ /* 0x000f220000300800 */
[----:B------:R-:W-:-:S01]  /*13660*/  FADD R31, R45, R31 ;  /* 0x0000001f2d1f7221 */ /* 0x000fc20000000000 */
[----:B------:R-:W-:Y:S01]  /*13670*/  FADD R30, R44, R30 ;  /* 0x0000001e2c1e7221 */ /* 0x000fe20000000000 */
[----:B------:R-:W-:-:S01]  /*13680*/  FADD R29, R43, R29 ;  /* 0x0000001d2b1d7221 */ /* 0x000fc20000000000 */
[----:B------:R-:W-:Y:S01]  /*13690*/  FADD R28, R42, R28 ;  /* 0x0000001c2a1c7221 */ /* 0x000fe20000000000 */
[----:B------:R-:W-:-:S01]  /*136a0*/  FADD R27, R40, R27 ;  /* 0x0000001b281b7221 */ /* 0x000fc20000000000 */
[----:B------:R-:W-:Y:S01]  /*136b0*/  STL [R1+0x388], R31 ;  /* 0x0003881f01007387 */ /* 0x000fe20000100800 */
[----:B------:R-:W-:-:S01]  /*136c0*/  FADD R26, R54, R26 ;  /* 0x0000001a361a7221 */ /* 0x000fc20000000000 */
[----:B------:R-:W-:-:S02]  /*136d0*/  FADD R25, R52, R25 ;  /* 0x0000001934197221 */ /* 0x000fc40000000000 */
[----:B------:R-:W-:Y:S01]  /*136e0*/  STL [R1+0x38c], R30 ;  /* 0x00038c1e01007387 */ /* 0x000fe20000100800 */
[----:B------:R-:W-:-:S03]  /*136f0*/  FADD R24, R50, R24 ;  /* 0x0000001832187221 */ /* 0x000fc60000000000 */
[----:B------:R0:W-:Y:S01]  /*13700*/  STL [R1+0x390], R29 ;  /* 0x0003901d01007387 */ /* 0x0001e20000100800 */
[----:B------:R-:W-:-:S03]  /*13710*/  FADD R4, R48, R4 ;  /* 0x0000000430047221 */ /* 0x000fc60000000000 */
[----:B------:R-:W-:Y:S04]  /*13720*/  STL [R1+0x394], R28 ;  /* 0x0003941c01007387 */ /* 0x000fe80000100800 */
[----:B------:R-:W-:Y:S04]  /*13730*/  STL [R1+0x398], R27 ;  /* 0x0003981b01007387 */ /* 0x000fe80000100800 */
[----:B------:R-:W-:Y:S04]  /*13740*/  STL [R1+0x39c], R26 ;  /* 0x00039c1a01007387 */ /* 0x000fe80000100800 */
[----:B------:R-:W4:Y:S04]  /*13750*/  LDL R48, [R1+0x78] ;  /* 0x0000780001307983 */ /* 0x000f280000100800 */
[----:B------:R-:W-:Y:S04]  /*13760*/  STL [R1+0x3a0], R25 ;  /* 0x0003a01901007387 */ /* 0x000fe80000100800 */
[----:B------:R-:W4:Y:S04]  /*13770*/  LDL R50, [R1+0x7c] ;  /* 0x00007c0001327983 */ /* 0x000f280000100800 */
[----:B------:R-:W-:Y:S04]  /*13780*/  STL [R1+0x3a4], R24 ;  /* 0x0003a41801007387 */ /* 0x000fe80000100800 */
[----:B------:R-:W4:Y:S04]  /*13790*/  LDL R52, [R1+0x40] ;  /* 0x0000400001347983 */ /* 0x000f280000100800 */
        /* <DEDUP_REMOVED lines=10> */
[----:B-1----:R-:W4:Y:S01]  /*13840*/  LDL R4, [R1+0x28] ;  /* 0x0000280001047983 */ /* 0x002f220000100800 */
[----:B--2---:R-:W-:-:S01]  /*13850*/  FADD R6, R41, R6 ;  /* 0x0000000629067221 */ /* 0x004fc20000000000 */
[----:B---3--:R-:W-:-:S04]  /*13860*/  FADD R5, R55, R5 ;  /* 0x0000000537057221 */ /* 0x008fc80000000000 */
[----:B------:R-:W-:Y:S01]  /*13870*/  STL [R1+0x3ac], R6 ;  /* 0x0003ac0601007387 */ /* 0x000fe20000100800 */
[----:B----4-:R-:W-:-:S01]  /*13880*/  FADD R3, R53, R3 ;  /* 0x0000000335037221 */ /* 0x010fc20000000000 */
[----:B------:R-:W-:-:S05]  /*13890*/  FADD R0, R51, R0 ;  /* 0x0000000033007221 */ /* 0x000fca0000000000 */
[----:B------:R0:W-:Y:S01]  /*138a0*/  STL [R1+0x3b8], R0 ;  /* 0x0003b80001007387 */ /* 0x0001e20000100800 */
[----:B------:R-:W-:-:S03]  /*138b0*/  FADD R2, R49, R2 ;  /* 0x0000000231027221 */ /* 0x000fc60000000000 */
[----:B------:R1:W-:Y:S04]  /*138c0*/  STL [R1+0x3b0], R5 ;  /* 0x0003b00501007387 */ /* 0x0003e80000100800 */
[----:B0-----:R-:W2:Y:S04]  /*138d0*/  LDL.LU R0, [R1+0x3f0] ;  /* 0x0003f00001007983 */ /* 0x001ea80000300800 */
[----:B------:R0:W-:Y:S04]  /*138e0*/  STL [R1+0x3b4], R3 ;  /* 0x0003b40301007387 */ /* 0x0001e80000100800 */
[----:B------:R-:W3:Y:S04]  /*138f0*/  LDL.LU R49, [R1+0x3c0] ;  /* 0x0003c00001317983 */ /* 0x000ee80000300800 */
[----:B------:R-:W4:Y:S04]  /*13900*/  LDL.LU R51, [R1+0x3c4] ;  /* 0x0003c40001337983 */ /* 0x000f280000300800 */
[----:B------:R-:W2:Y:S04]  /*13910*/  LDL.LU R53, [R1+0x3c8] ;  /* 0x0003c80001357983 */ /* 0x000ea80000300800 */
[----:B------:R0:W-:Y:S04]  /*13920*/  STL [R1+0x3bc], R2 ;  /* 0x0003bc0201007387 */ /* 0x0001e80000100800 */
[----:B------:R-:W2:Y:S04]  /*13930*/  LDL.LU R55, [R1+0x3cc] ;  /* 0x0003cc0001377983 */ /* 0x000ea80000300800 */
[----:B------:R-:W2:Y:S04]  /*13940*/  LDL.LU R31, [R1+0x3d0] ;  /* 0x0003d000011f7983 */ /* 0x000ea80000300800 */
[----:B------:R-:W2:Y:S04]  /*13950*/  LDL.LU R27, [R1+0x3d4] ;  /* 0x0003d400011b7983 */ /* 0x000ea80000300800 */
[----:B------:R-:W2:Y:S04]  /*13960*/  LDL.LU R25, [R1+0x3d8] ;  /* 0x0003d80001197983 */ /* 0x000ea80000300800 */
[----:B------:R-:W2:Y:S04]  /*13970*/  LDL.LU R24, [R1+0x3dc] ;  /* 0x0003dc0001187983 */ /* 0x000ea80000300800 */
[----:B------:R-:W2:Y:S04]  /*13980*/  LDL.LU R6, [R1+0x3e0] ;  /* 0x0003e00001067983 */ /* 0x000ea80000300800 */
[----:B-1----:R-:W2:Y:S04]  /*13990*/  LDL.LU R5, [R1+0x3e4] ;  /* 0x0003e40001057983 */ /* 0x002ea80000300800 */
[----:B0-----:R-:W2:Y:S04]  /*139a0*/  LDL.LU R3, [R1+0x3e8] ;  /* 0x0003e80001037983 */ /* 0x001ea80000300800 */
[----:B------:R-:W2:Y:S04]  /*139b0*/  LDL.LU R2, [R1+0x3ec] ;  /* 0x0003ec0001027983 */ /* 0x000ea80000300800 */
[----:B------:R-:W2:Y:S04]  /*139c0*/  LDL R41, [R1+0x2c] ;  /* 0x00002c0001297983 */ /* 0x000ea80000100800 */
[----:B------:R-:W2:Y:S04]  /*139d0*/  LDL R43, [R1+0x30] ;  /* 0x00003000012b7983 */ /* 0x000ea80000100800 */
[----:B------:R-:W2:Y:S04]  /*139e0*/  LDL R45, [R1+0x34] ;  /* 0x00003400012d7983 */ /* 0x000ea80000100800 */
[----:B------:R-:W2:Y:S04]  /*139f0*/  LDL R47, [R1+0x38] ;  /* 0x00003800012f7983 */ /* 0x000ea80000100800 */
[----:B------:R-:W2:Y:S04]  /*13a00*/  LDL R33, [R1+0x3c] ;  /* 0x00003c0001217983 */ /* 0x000ea80000100800 */
[----:B------:R-:W2:Y:S04]  /*13a10*/  LDL R35, [R1] ;  /* 0x0000000001237983 */ /* 0x000ea80000100800 */
[----:B------:R-:W2:Y:S04]  /*13a20*/  LDL R37, [R1+0x4] ;  /* 0x0000040001257983 */ /* 0x000ea80000100800 */
[----:B------:R-:W2:Y:S04]  /*13a30*/  LDL R30, [R1+0x8] ;  /* 0x00000800011e7983 */ /* 0x000ea80000100800 */
[----:B------:R-:W2:Y:S04]  /*13a40*/  LDL R28, [R1+0xc] ;  /* 0x00000c00011c7983 */ /* 0x000ea80000100800 */
[----:B------:R-:W2:Y:S04]  /*13a50*/  LDL R26, [R1+0x10] ;  /* 0x00001000011a7983 */ /* 0x000ea80000100800 */
[----:B------:R-:W2:Y:S04]  /*13a60*/  LDL R39, [R1+0x14] ;  /* 0x0000140001277983 */ /* 0x000ea80000100800 */
[----:B------:R-:W2:Y:S01]  /*13a70*/  LDL R38, [R1+0x18] ;  /* 0x0000180001267983 */ /* 0x000ea20000100800 */
[----:B---3--:R-:W-:-:S03]  /*13a80*/  FADD R49, R48, R49 ;  /* 0x0000003130317221 */ /* 0x008fc60000000000 */
[----:B------:R-:W3:Y:S01]  /*13a90*/  LDL.LU R48, [R1+0x834] ;  /* 0x0008340001307983 */ /* 0x000ee20000300800 */
[----:B----4-:R-:W-:-:S03]  /*13aa0*/  FADD R51, R50, R51 ;  /* 0x0000003332337221 */ /* 0x010fc60000000000 */
[----:B------:R0:W-:Y:S01]  /*13ab0*/  STL [R1+0x3c0], R49 ;  /* 0x0003c03101007387 */ /* 0x0001e20000100800 */
[----:B--2---:R-:W-:-:S03]  /*13ac0*/  FADD R53, R52, R53 ;  /* 0x0000003534357221 */ /* 0x004fc60000000000 */
[----:B0-----:R-:W2:Y:S01]  /*13ad0*/  LDL.LU R49, [R1+0x830] ;  /* 0x0008300001317983 */ /* 0x001ea20000300800 */
[----:B------:R-:W-:-:S03]  /*13ae0*/  FADD R55, R54, R55 ;  /* 0x0000003736377221 */ /* 0x000fc60000000000 */
[----:B------:R-:W4:Y:S04]  /*13af0*/  LDL.LU R50, [R1+0x82c] ;  /* 0x00082c0001327983 */ /* 0x000f280000300800 */
[----:B------:R0:W-:Y:S01]  /*13b00*/  STL [R1+0x3c4], R51 ;  /* 0x0003c43301007387 */ /* 0x0001e20000100800 */
[----:B------:R-:W-:-:S01]  /*13b10*/  FADD R31, R40, R31 ;  /* 0x0000001f281f7221 */ /* 0x000fc20000000000 */
[----:B------:R-:W-:Y:S01]  /*13b20*/  FADD R27, R29, R27 ;  /* 0x0000001b1d1b7221 */ /* 0x000fe20000000000 */
[----:B------:R-:W-:-:S01]  /*13b30*/  FADD R25, R36, R25 ;  /* 0x0000001924197221 */ /* 0x000fc20000000000 */
[----:B0-----:R-:W4:Y:S04]  /*13b40*/  LDL.LU R51, [R1+0x828] ;  /* 0x0008280001337983 */ /* 0x001f280000300800 */
        /* <DEDUP_REMOVED lines=9> */
[----:B------:R-:W-:-:S02]  /*13be0*/  FADD R2, R42, R2 ;  /* 0x000000022a027221 */ /* 0x000fc40000000000 */
[----:B0-----:R-:W4:Y:S04]  /*13bf0*/  LDL.LU R55, [R1+0x818] ;  /* 0x0008180001377983 */ /* 0x001f280000300800 */
[----:B------:R-:W4:Y:S04]  /*13c00*/  LDL.LU R40, [R1+0x814] ;  /* 0x0008140001287983 */ /* 0x000f280000300800 */
[----:B------:R0:W-:Y:S04]  /*13c10*/  STL [R1+0x3d0], R31 ;  /* 0x0003d01f01007387 */ /* 0x0001e80000100800 */
[----:B------:R1:W-:Y:S04]  /*13c20*/  STL [R1+0x3d4], R27 ;  /* 0x0003d41b01007387 */ /* 0x0003e80000100800 */
[----:B------:R1:W-:Y:S04]  /*13c30*/  STL [R1+0x3d8], R25 ;  /* 0x0003d81901007387 */ /* 0x0003e80000100800 */
[----:B------:R1:W-:Y:S04]  /*13c40*/  STL [R1+0x3dc], R24 ;  /* 0x0003dc1801007387 */ /* 0x0003e80000100800 */
[----:B------:R1:W-:Y:S04]  /*13c50*/  STL [R1+0x3e0], R6 ;  /* 0x0003e00601007387 */ /* 0x0003e80000100800 */
[----:B------:R1:W-:Y:S01]  /*13c60*/  STL [R1+0x3e4], R5 ;  /* 0x0003e40501007387 */ /* 0x0003e20000100800 */
[----:B------:R-:W-:-:S03]  /*13c70*/  FADD R0, R4, R0 ;  /* 0x0000000004007221 */ /* 0x000fc60000000000 */
[----:B------:R-:W3:Y:S04]  /*13c80*/  LDL.LU R42, [R1+0x3f4] ;  /* 0x0003f400012a7983 */ /* 0x000ee80000300800 */
[----:B------:R1:W-:Y:S04]  /*13c90*/  STL [R1+0x3e8], R3 ;  /* 0x0003e80301007387 */ /* 0x0003e80000100800 */
[----:B------:R-:W2:Y:S04]  /*13ca0*/  LDL.LU R44, [R1+0x3f8] ;  /* 0x0003f800012c7983 */ /* 0x000ea80000300800 */
[----:B------:R1:W-:Y:S04]  /*13cb0*/  STL [R1+0x3ec], R2 ;  /* 0x0003ec0201007387 */ /* 0x0003e80000100800 */
[----:B------:R-:W4:Y:S04]  /*13cc0*/  LDL.LU R46, [R1+0x3fc] ;  /* 0x0003fc00012e7983 */ /* 0x000f280000300800 */
[----:B------:R1:W-:Y:S04]  /*13cd0*/  STL [R1+0x3f0], R0 ;  /* 0x0003f00001007387 */ /* 0x0003e80000100800 */
[----:B------:R-:W4:Y:S04]  /*13ce0*/  LDL.LU R32, [R1+0x400] ;  /* 0x0004000001207983 */ /* 0x000f280000300800 */
[----:B------:R-:W4:Y:S04]  /*13cf0*/  LDL.LU R34, [R1+0x404] ;  /* 0x0004040001227983 */ /* 0x000f280000300800 */
[----:B------:R-:W4:Y:S04]  /*13d00*/  LDL.LU R36, [R1+0x408] ;  /* 0x0004080001247983 */ /* 0x000f280000300800 */
[----:B0-----:R-:W4:Y:S04]  /*13d10*/  LDL.LU R31, [R1+0x40c] ;  /* 0x00040c00011f7983 */ /* 0x001f280000300800 */
        /* <DEDUP_REMOVED lines=10> */
[----:B---3--:R-:W-:-:S03]  /*13dc0*/  FADD R42, R41, R42 ;  /* 0x0000002a292a7221 */ /* 0x008fc60000000000 */
[----:B------:R-:W3:Y:S04]  /*13dd0*/  LDL.LU R41, [R1+0x810] ;  /* 0x0008100001297983 */ /* 0x000ee80000300800 */
[----:B------:R0:W-:Y:S01]  /*13de0*/  STL [R1+0x3f4], R42 ;  /* 0x0003f42a01007387 */ /* 0x0001e20000100800 */
[----:B--2---:R-:W-:-:S03]  /*13df0*/  FADD R44, R43, R44 ;  /* 0x0000002c2b2c7221 */ /* 0x004fc60000000000 */
[----:B0-----:R-:W2:Y:S01]  /*13e00*/  LDL.LU R42, [R1+0x80c] ;  /* 0x00080c00012a7983 */ /* 0x001ea20000300800 */
[----:B----4-:R-:W-:-:S03]  /*13e10*/  FADD R46, R45, R46 ;  /* 0x0000002e2d2e7221 */ /* 0x010fc60000000000 */
[----:B------:R-:W4:Y:S04]  /*13e20*/  LDL.LU R43, [R1+0x808] ;  /* 0x00080800012b7983 */ /* 0x000f280000300800 */
[----:B------:R0:W-:Y:S01]  /*13e30*/  STL [R1+0x3f8], R44 ;  /* 0x0003f82c01007387 */ /* 0x0001e20000100800 */
[----:B------:R-:W-:-:S01]  /*13e40*/  FADD R32, R47, R32 ;  /* 0x000000202f207221 */ /* 0x000fc20000000000 */
[----:B------:R-:W-:Y:S02]  /*13e50*/  FADD R34, R33, R34 ;  /* 0x0000002221227221 */ /* 0x000fe40000000000 */
        /* <DEDUP_REMOVED lines=29> */
[----:B------:R1:W-:Y:S01]  /*14030*/  STL [R1+0x41c], R24 ;  /* 0x00041c1801007387 */ /* 0x0003e20000100800 */
[----:B------:R-:W-:-:S03]  /*14040*/  FADD R0, R227, R0 ;  /* 0x00000000e3007221 */ /* 0x000fc60000000000 */
[----:B------:R1:W-:Y:S04]  /*14050*/  STL [R1+0x420], R6 ;  /* 0x0004200601007387 */ /* 0x0003e80000100800 */
[----:B------:R1:W-:Y:S04]  /*14060*/  STL [R1+0x424], R5 ;  /* 0x0004240501007387 */ /* 0x0003e80000100800 */
[----:B------:R1:W-:Y:S04]  /*14070*/  STL [R1+0x428], R4 ;  /* 0x0004280401007387 */ /* 0x0003e80000100800 */
[----:B------:R-:W3:Y:S04]  /*14080*/  LDL.LU R39, [R1+0x438] ;  /* 0x0004380001277983 */ /* 0x000ee80000300800 */
[----:B------:R1:W-:Y:S04]  /*14090*/  STL [R1+0x42c], R3 ;  /* 0x00042c0301007387 */ /* 0x0003e80000100800 */
[----:B------:R-:W2:Y:S04]  /*140a0*/  LDL.LU R38, [R1+0x43c] ;  /* 0x00043c0001267983 */ /* 0x000ea80000300800 */
[----:B------:R1:W-:Y:S04]  /*140b0*/  STL [R1+0x430], R2 ;  /* 0x0004300201007387 */ /* 0x0003e80000100800 */
[----:B0-----:R-:W4:Y:S04]  /*140c0*/  LDL.LU R31, [R1+0x440] ;  /* 0x00044000011f7983 */ /* 0x001f280000300800 */
[----:B------:R0:W-:Y:S04]  /*140d0*/  STL [R1+0x434], R0 ;  /* 0x0004340001007387 */ /* 0x0001e80000100800 */
        /* <DEDUP_REMOVED lines=13> */
[----:B0-----:R-:W4:Y:S01]  /*141b0*/  LDL.LU R0, [R1+0x478] ;  /* 0x0004780001007983 */ /* 0x001f220000300800 */
[----:B---3--:R-:W-:-:S01]  /*141c0*/  FADD R39, R228, R39 ;  /* 0x00000027e4277221 */ /* 0x008fc20000000000 */
[----:B--2---:R-:W-:-:S04]  /*141d0*/  FADD R38, R229, R38 ;  /* 0x00000026e5267221 */ /* 0x004fc80000000000 */
[----:B------:R0:W-:Y:S01]  /*141e0*/  STL [R1+0x438], R39 ;  /* 0x0004382701007387 */ /* 0x0001e20000100800 */
[----:B----4-:R-:W-:-:S03]  /*141f0*/  FADD R31, R230, R31 ;  /* 0x0000001fe61f7221 */ /* 0x010fc60000000000 */
[----:B------:R1:W-:Y:S01]  /*14200*/  STL [R1+0x43c], R38 ;  /* 0x00043c2601007387 */ /* 0x0003e20000100800 */
[----:B------:R-:W-:-:S03]  /*14210*/  FADD R30, R231, R30 ;  /* 0x0000001ee71e7221 */ /* 0x000fc60000000000 */
        /* <DEDUP_REMOVED lines=24> */
[----:B0-----:R-:W4:Y:S01]  /*143a0*/  LDL.LU R39, [R1+0x47c] ;  /* 0x00047c0001277983 */ /* 0x001f220000300800 */
[----:B------:R-:W-:-:S03]  /*143b0*/  FADD R0, R212, R0 ;  /* 0x00000000d4007221 */ /* 0x000fc60000000000 */
[----:B------:R0:W-:Y:S04]  /*143c0*/  STL [R1+0x470], R3 ;  /* 0x0004700301007387 */ /* 0x0001e80000100800 */
[----:B-1----:R-:W4:Y:S04]  /*143d0*/  LDL.LU R38, [R1+0x480] ;  /* 0x0004800001267983 */ /* 0x002f280000300800 */
[----:B------:R1:W-:Y:S04]  /*143e0*/  STL [R1+0x474], R2 ;  /* 0x0004740201007387 */ /* 0x0003e80000100800 */
[----:B--2---:R-:W2:Y:S04]  /*143f0*/  LDL.LU R31, [R1+0x484] ;  /* 0x00048400011f7983 */ /* 0x004ea80000300800 */
[----:B------:R1:W-:Y:S04]  /*14400*/  STL [R1+0x478], R0 ;  /* 0x0004780001007387 */ /* 0x0003e80000100800 */
[----:B---3--:R-:W3:Y:S04]  /*14410*/  LDL.LU R30, [R1+0x488] ;  /* 0x00048800011e7983 */ /* 0x008ee80000300800 */
        /* <DEDUP_REMOVED lines=12> */
[----:B------:R-:W4:Y:S01]  /*144e0*/  LDL.LU R0, [R1+0x4bc] ;  /* 0x0004bc0001007983 */ /* 0x000f220000300800 */
[----:B------:R-:W-:-:S01]  /*144f0*/  FADD R39, R213, R39 ;  /* 0x00000027d5277221 */ /* 0x000fc20000000000 */
[----:B------:R-:W-:-:S04]  /*14500*/  FADD R38, R214, R38 ;  /* 0x00000026d6267221 */ /* 0x000fc80000000000 */
[----:B------:R0:W-:Y:S01]  /*14510*/  STL [R1+0x47c], R39 ;  /* 0x00047c2701007387 */ /* 0x0001e20000100800 */
[----:B--2---:R-:W-:-:S03]  /*14520*/  FADD R31, R215, R31 ;  /* 0x0000001fd71f7221 */ /* 0x004fc60000000000 */
[----:B------:R1:W-:Y:S01]  /*14530*/  STL [R1+0x480], R38 ;  /* 0x0004802601007387 */ /* 0x0003e20000100800 */
[----:B---3--:R-:W-:-:S03]  /*14540*/  FADD R30, R200, R30 ;  /* 0x0000001ec81e7221 */ /* 0x008fc60000000000 */
        /* <DEDUP_REMOVED lines=455> */
[----:B------:R-:W-:Y:S01]  /*161c0*/  STL [R1+0x6e0], R39 ;  /* 0x0006e02701007387 */ /* 0x000fe20000100800 */
[----:B--2---:R-:W-:-:S03]  /*161d0*/  FADD R31, R48, R31 ;  /* 0x0000001f301f7221 */ /* 0x004fc60000000000 */
[----:B------:R0:W-:Y:S01]  /*161e0*/  STL [R1+0x6e4], R38 ;  /* 0x0006e42601007387 */ /* 0x0001e20000100800 */
[----:B---3--:R-:W-:-:S03]  /*161f0*/  FADD R30, R49, R30 ;  /* 0x0000001e311e7221 */ /* 0x008fc60000000000 */
        /* <DEDUP_REMOVED lines=15> */
[----:B------:R-:W-:-:S03]  /*162f0*/  FADD R6, R41, R6 ;  /* 0x0000000629067221 */ /* 0x000fc60000000000 */
[----:B------:R-:W-:Y:S01]  /*16300*/  STL [R1+0x708], R7 ;  /* 0x0007080701007387 */ /* 0x000fe20000100800 */
[----:B------:R-:W-:-:S03]  /*16310*/  FADD R5, R42, R5 ;  /* 0x000000052a057221 */ /* 0x000fc60000000000 */
[----:B------:R2:W-:Y:S01]  /*16320*/  STL [R1+0x70c], R6 ;  /* 0x00070c0601007387 */ /* 0x0005e20000100800 */
[----:B------:R-:W-:-:S03]  /*16330*/  FADD R4, R43, R4 ;  /* 0x000000042b047221 */ /* 0x000fc60000000000 */
[----:B------:R3:W-:Y:S01]  /*16340*/  STL [R1+0x710], R5 ;  /* 0x0007100501007387 */ /* 0x0007e20000100800 */
[----:B------:R-:W-:-:S03]  /*16350*/  FADD R3, R44, R3 ;  /* 0x000000032c037221 */ /* 0x000fc60000000000 */
[----:B------:R-:W-:Y:S01]  /*16360*/  STL [R1+0x714], R4 ;  /* 0x0007140401007387 */ /* 0x000fe20000100800 */
[----:B------:R-:W-:-:S03]  /*16370*/  FADD R2, R45, R2 ;  /* 0x000000022d027221 */ /* 0x000fc60000000000 */
[----:B0-----:R-:W4:Y:S04]  /*16380*/  LDL.LU R38, [R1+0x724] ;  /* 0x0007240001267983 */ /* 0x001f280000300800 */
[----:B------:R0:W-:Y:S04]  /*16390*/  STL [R1+0x718], R3 ;  /* 0x0007180301007387 */ /* 0x0001e80000100800 */
[----:B------:R-:W4:Y:S04]  /*163a0*/  LDL.LU R39, [R1+0x728] ;  /* 0x0007280001277983 */ /* 0x000f280000300800 */
[----:B------:R0:W-:Y:S04]  /*163b0*/  STL [R1+0x71c], R2 ;  /* 0x00071c0201007387 */ /* 0x0001e80000100800 */
[----:B-1----:R-:W4:Y:S01]  /*163c0*/  LDL.LU R24, [R1+0x72c] ;  /* 0x00072c0001187983 */ /* 0x002f220000300800 */
[----:B------:R-:W-:-:S05]  /*163d0*/  FADD R0, R46, R0 ;  /* 0x000000002e007221 */ /* 0x000fca0000000000 */
        /* <DEDUP_REMOVED lines=8> */
[----:B--2---:R-:W2:Y:S04]  /*16460*/  LDL.LU R6, [R1+0x74c] ;  /* 0x00074c0001067983 */ /* 0x004ea80000300800 */
[----:B---3--:R-:W3:Y:S04]  /*16470*/  LDL.LU R5, [R1+0x750] ;  /* 0x0007500001057983 */ /* 0x008ee80000300800 */
[----:B0-----:R-:W3:Y:S04]  /*16480*/  LDL.LU R3, [R1+0x754] ;  /* 0x0007540001037983 */ /* 0x001ee80000300800 */
[----:B------:R-:W3:Y:S04]  /*16490*/  LDL.LU R2, [R1+0x758] ;  /* 0x0007580001027983 */ /* 0x000ee80000300800 */
[----:B-1----:R-:W3:Y:S04]  /*164a0*/  LDL.LU R0, [R1+0x75c] ;  /* 0x00075c0001007983 */ /* 0x002ee80000300800 */
[----:B------:R-:W3:Y:S04]  /*164b0*/  LDL.LU R7, [R1+0x760] ;  /* 0x0007600001077983 */ /* 0x000ee80000300800 */
[----:B------:R-:W3:Y:S01]  /*164c0*/  LDL.LU R4, [R1+0x764] ;  /* 0x0007640001047983 */ /* 0x000ee20000300800 */
[----:B----4-:R-:W-:-:S05]  /*164d0*/  FADD R38, R47, R38 ;  /* 0x000000262f267221 */ /* 0x010fca0000000000 */
[----:B------:R0:W-:Y:S01]  /*164e0*/  STL [R1+0x724], R38 ;  /* 0x0007242601007387 */ /* 0x0001e20000100800 */
[----:B------:R-:W-:-:S03]  /*164f0*/  FADD R39, R32, R39 ;  /* 0x0000002720277221 */ /* 0x000fc60000000000 */
[----:B0-----:R-:W4:Y:S01]  /*16500*/  LDL.LU R38, [R1+0x7dc] ;  /* 0x0007dc0001267983 */ /* 0x001f220000300800 */
[----:B------:R-:W-:-:S03]  /*16510*/  FADD R24, R33, R24 ;  /* 0x0000001821187221 */ /* 0x000fc60000000000 */
[----:B------:R0:W-:Y:S04]  /*16520*/  STL [R1+0x728], R39 ;  /* 0x0007282701007387 */ /* 0x0001e80000100800 */
[----:B0-----:R-:W2:Y:S04]  /*16530*/  LDL.LU R39, [R1+0x7d8] ;  /* 0x0007d80001277983 */ /* 0x001ea80000300800 */
[----:B------:R0:W-:Y:S04]  /*16540*/  STL [R1+0x72c], R24 ;  /* 0x00072c1801007387 */ /* 0x0001e80000100800 */
[----:B0-----:R-:W3:Y:S01]  /*16550*/  LDL.LU R24, [R1+0x7d4] ;  /* 0x0007d40001187983 */ /* 0x001ee20000300800 */
[----:B------:R-:W-:-:S01]  /*16560*/  FADD R25, R34, R25 ;  /* 0x0000001922197221 */ /* 0x000fc20000000000 */
[----:B------:R-:W-:Y:S01]  /*16570*/  FADD R26, R35, R26 ;  /* 0x0000001a231a7221 */ /* 0x000fe20000000000 */
[----:B------:R-:W-:-:S01]  /*16580*/  FADD R27, R36, R27 ;  /* 0x0000001b241b7221 */ /* 0x000fc20000000000 */
[----:B------:R-:W-:-:S02]  /*16590*/  FADD R28, R37, R28 ;  /* 0x0000001c251c7221 */ /* 0x000fc40000000000 */
[----:B------:R0:W-:Y:S04]  /*165a0*/  STL [R1+0x730], R25 ;  /* 0x0007301901007387 */ /* 0x0001e80000100800 */
[----:B0-----:R-:W3:Y:S04]  /*165b0*/  LDL.LU R25, [R1+0x7d0] ;  /* 0x0007d00001197983 */ /* 0x001ee80000300800 */
[----:B------:R0:W-:Y:S04]  /*165c0*/  STL [R1+0x734], R26 ;  /* 0x0007341a01007387 */ /* 0x0001e80000100800 */
[----:B0-----:R-:W3:Y:S04]  /*165d0*/  LDL.LU R26, [R1+0x7cc] ;  /* 0x0007cc00011a7983 */ /* 0x001ee80000300800 */
[----:B------:R0:W-:Y:S04]  /*165e0*/  STL [R1+0x738], R27 ;  /* 0x0007381b01007387 */ /* 0x0001e80000100800 */
[----:B0-----:R-:W3:Y:S04]  /*165f0*/  LDL.LU R27, [R1+0x7c8] ;  /* 0x0007c800011b7983 */ /* 0x001ee80000300800 */
[----:B------:R0:W-:Y:S04]  /*16600*/  STL [R1+0x73c], R28 ;  /* 0x00073c1c01007387 */ /* 0x0001e80000100800 */
[----:B0-----:R-:W3:Y:S01]  /*16610*/  LDL.LU R28, [R1+0x7c4] ;  /* 0x0007c400011c7983 */ /* 0x001ee20000300800 */
[----:B----4-:R-:W-:-:S05]  /*16620*/  FADD R29, R38, R29 ;  /* 0x0000001d261d7221 */ /* 0x010fca0000000000 */
[----:B------:R0:W-:Y:S01]  /*16630*/  STL [R1+0x740], R29 ;  /* 0x0007401d01007387 */ /* 0x0001e20000100800 */
[----:B--2---:R-:W-:-:S03]  /*16640*/  FADD R30, R39, R30 ;  /* 0x0000001e271e7221 */ /* 0x004fc60000000000 */
[----:B0-----:R-:W2:Y:S04]  /*16650*/  LDL.LU R29, [R1+0x7c0] ;  /* 0x0007c000011d7983 */ /* 0x001ea80000300800 */
[----:B------:R0:W-:Y:S01]  /*16660*/  STL [R1+0x744], R30 ;  /* 0x0007441e01007387 */ /* 0x0001e20000100800 */
[----:B---3--:R-:W-:-:S03]  /*16670*/  FADD R31, R24, R31 ;  /* 0x0000001f181f7221 */ /* 0x008fc60000000000 */
[----:B0-----:R-:W3:Y:S04]  /*16680*/  LDL.LU R30, [R1+0x7bc] ;  /* 0x0007bc00011e7983 */ /* 0x001ee80000300800 */
[----:B------:R0:W-:Y:S04]  /*16690*/  STL [R1+0x748], R31 ;  /* 0x0007481f01007387 */ /* 0x0001e80000100800 */
[----:B0-----:R-:W4:Y:S01]  /*166a0*/  LDL.LU R31, [R1+0x7b8] ;  /* 0x0007b800011f7983 */ /* 0x001f220000300800 */
[----:B------:R-:W-:-:S05]  /*166b0*/  FADD R6, R25, R6 ;  /* 0x0000000619067221 */ /* 0x000fca0000000000 */
[----:B------:R0:W-:Y:S01]  /*166c0*/  STL [R1+0x74c], R6 ;  /* 0x00074c0601007387 */ /* 0x0001e20000100800 */
[----:B------:R-:W-:-:S03]  /*166d0*/  FADD R5, R26, R5 ;  /* 0x000000051a057221 */ /* 0x000fc60000000000 */
[----:B0-----:R0:W5:Y:S04]  /*166e0*/  LDL.LU R6, [R1+0x7b4] ;  /* 0x0007b40001067983 */ /* 0x0011680000300800 */
[----:B------:R1:W-:Y:S01]  /*166f0*/  STL [R1+0x750], R5 ;  /* 0x0007500501007387 */ /* 0x0003e20000100800 */
[----:B------:R-:W-:-:S03]  /*16700*/  FADD R3, R27, R3 ;  /* 0x000000031b037221 */ /* 0x000fc60000000000 */
[----:B-1----:R0:W5:Y:S04]  /*16710*/  LDL.LU R5, [R1+0x7b0] ;  /* 0x0007b00001057983 */ /* 0x0021680000300800 */
[----:B------:R1:W-:Y:S01]  /*16720*/  STL [R1+0x754], R3 ;  /* 0x0007540301007387 */ /* 0x0003e20000100800 */
[----:B------:R-:W-:-:S03]  /*16730*/  FADD R2, R28, R2 ;  /* 0x000000021c027221 */ /* 0x000fc60000000000 */
[----:B-1----:R0:W5:Y:S04]  /*16740*/  LDL.LU R3, [R1+0x7ac] ;  /* 0x0007ac0001037983 */ /* 0x0021680000300800 */
[----:B------:R1:W-:Y:S04]  /*16750*/  STL [R1+0x758], R2 ;  /* 0x0007580201007387 */ /* 0x0003e80000100800 */
[----:B-1----:R0:W5:Y:S01]  /*16760*/  LDL.LU R2, [R1+0x7a8] ;  /* 0x0007a80001027983 */ /* 0x0021620000300800 */
[----:B------:R-:W-:Y:S01]  /*16770*/  UMOV UR8, URZ ;  /* 0x0000003f00087c82 */ /* 0x000fe20008000000 */
[----:B--2---:R-:W-:-:S05]  /*16780*/  FADD R0, R29, R0 ;  /* 0x000000001d007221 */ /* 0x004fca0000000000 */
[----:B------:R1:W-:Y:S01]  /*16790*/  STL [R1+0x75c], R0 ;  /* 0x00075c0001007387 */ /* 0x0003e20000100800 */
[----:B---3--:R-:W-:-:S03]  /*167a0*/  FADD R7, R30, R7 ;  /* 0x000000071e077221 */ /* 0x008fc60000000000 */
[----:B-1----:R0:W5:Y:S01]  /*167b0*/  LDL.LU R0, [R1+0x7a4] ;  /* 0x0007a40001007983 */ /* 0x0021620000300800 */
[----:B----4-:R-:W-:-:S05]  /*167c0*/  FADD R4, R4, R31 ;  /* 0x0000001f04047221 */ /* 0x010fca0000000000 */
[----:B------:R1:W-:Y:S04]  /*167d0*/  STL [R1+0x764], R4 ;  /* 0x0007640401007387 */ /* 0x0003e80000100800 */
[----:B------:R0:W-:Y:S01]  /*167e0*/  STL [R1+0x760], R7 ;  /* 0x0007600701007387 */ /* 0x0001e20000100800 */
[----:B-1----:R-:W-:-:S07]  /*167f0*/  IMAD.U32 R4, RZ, RZ, UR8 ;  /* 0x00000008ff047e24 */ /* 0x002fce000f8e00ff */
.L_x_28:
[----:B------:R-:W-:Y:S05]  /*16800*/  @!P1 BRA `(.L_x_29) ;  /* 0x0000000000049947 */ /* 0x000fea0003800000 */
[----:B------:R-:W-:Y:S01]  /*16810*/  BPT.TRAP 0x1 ;  /* 0x000000040000795c */ /* 0x000fe20000300000 */
.L_x_29:
[----:B-----5:R1:W-:Y:S04]  /*16820*/  STL [R1+0x7a8], R2 ;  /* 0x0007a80201007387 */ /* 0x0203e80000100800 */
[----:B0-----:R-:W2:Y:S04]  /*16830*/  LDL R7, [R1+0x77c] ;  /* 0x00077c0001077983 */ /* 0x001ea80000100800 */
[----:B-1----:R-:W3:Y:S04]  /*16840*/  LDL R2, [R1+0x788] ;  /* 0x0007880001027983 */ /* 0x002ee80000100800 */
[----:B------:R0:W-:Y:S04]  /*16850*/  STL [R1+0x7a4], R0 ;  /* 0x0007a40001007387 */ /* 0x0001e80000100800 */
[----:B0-----:R-:W4:Y:S01]  /*16860*/  LDL R0, [R1+0x784] ;  /* 0x0007840001007983 */ /* 0x001f220000100800 */
[----:B------:R-:W-:-:S02]  /*16870*/  R2UR UR9, R3 ;  /* 0x00000000030972ca */ /* 0x000fc400000e0000 */
[----:B--2---:R-:W-:Y:S01]  /*16880*/  ISETP.NE.AND P0, PT, R7, RZ, PT ;  /* 0x000000ff0700720c */ /* 0x004fe20003f05270 */
[----:B------:R-:W-:-:S12]  /*16890*/  IMAD.U32 R7, RZ, RZ, UR61 ;  /* 0x0000003dff077e24 */ /* 0x000fd8000f8e00ff */
[----:B------:R-:W-:-:S05]  /*168a0*/  @P0 LEA R7, R7, UR9, 0x3 ;  /* 0x0000000907070c11 */ /* 0x000fca000f8e18ff */
[----:B------:R-:W-:Y:S01]  /*168b0*/  @P0 VIADD R7, R7, 0x28 ;  /* 0x0000002807070836 */ /* 0x000fe20000000000 */
[----:B---3--:R-:W-:Y:S02]  /*168c0*/  R2UR UR8, R2 ;  /* 0x00000000020872ca */ /* 0x008fe400000e0000 */
[----:B------:R0:W5:Y:S02]  /*168d0*/  LDL.LU R2, [R1+0x7a8] ;  /* 0x0007a80001027983 */ /* 0x0001640000300800 */
[----:B----4-:R-:W-:Y:S02]  /*168e0*/  @P0 PRMT R7, R0, 0x654, R7 ;  /* 0x0000065400070816 */ /* 0x010fe40000000007 */
[----:B------:R0:W5:Y:S02]  /*168f0*/  LDL.LU R0, [R1+0x7a4] ;  /* 0x0007a40001007983 */ /* 0x0001640000300800 */
[----:B------:R0:W-:Y:S05]  /*16900*/  @P0 SYNCS.ARRIVE.TRANS64.RED.A1T0 RZ, [R7+URZ], RZ ;  /* 0x000000ff07ff09a7 */ /* 0x0001ea000810043f */
[----:B------:R-:W-:-:S06]  /*16910*/  UISETP.GT.U32.AND UP0, UPT, UR8, 0x1, UPT ;  /* 0x000000010800788c */ /* 0x000fcc000bf04070 */
[----:B------:R-:W-:-:S13]  /*16920*/  PLOP3.LUT P0, PT, PT, PT, UP0, 0x80, 0x0 ;  /* 0x000000000000781c */ /* 0x000fda0003f0f008 */
[----:B0-----:R-:W-:Y:S05]  /*16930*/  @P0 BRA `(.L_x_30) ;  /* 0x0000000000040947 */ /* 0x001fea0003800000 */
[----:B------:R-:W-:Y:S01]  /*16940*/  BPT.TRAP 0x1 ;  /* 0x000000040000795c */ /* 0x000fe20000300000 */
.L_x_30:
[----:B------:R-:W-:Y:S01]  /*16950*/  UIADD3 UR60, UR60, 0x1, URZ ;  /* 0x000000013c3c7890 */ /* 0x000fe2000fffe03f */
[C---:B------:R-:W-:Y:S01]  /*16960*/  ISETP.GT.AND P0, PT, R6.reuse, 0x1, PT ;  /* 0x000000010600780c */ /* 0x040fe20003f04270 */
[----:B------:R-:W-:Y:S01]  /*16970*/  UIADD3 UR61, UR61, 0x1, URZ ;  /* 0x000000013d3d7890 */ /* 0x000fe2000fffe03f */
[----:B------:R-:W-:Y:S01]  /*16980*/  VIADD R6, R6, 0xffffffff ;  /* 0xffffffff06067836 */ /* 0x000fe20000000000 */
[----:B------:R-:W-:Y:S02]  /*16990*/  UISETP.NE.AND UP0, UPT, UR60, 0x5, UPT ;  /* 0x000000053c00788c */ /* 0x000fe4000bf05270 */
[----:B------:R-:W-:Y:S02]  /*169a0*/  UISETP.NE.AND UP1, UPT, UR61, 0x5, UPT ;  /* 0x000000053d00788c */ /* 0x000fe4000bf25270 */
[----:B------:R-:W-:Y:S02]  /*169b0*/  USEL UR8, URZ, 0x1, UP0 ;  /* 0x000000013f087887 */ /* 0x000fe40008000000 */
[----:B------:R-:W-:-:S02]  /*169c0*/  USEL UR60, UR60, URZ, UP0 ;  /* 0x0000003f3c3c7287 */ /* 0x000fc40008000000 */
[----:B------:R-:W-:Y:S02]  /*169d0*/  USEL UR61, UR61, URZ, UP1 ;  /* 0x0000003f3d3d7287 */ /* 0x000fe40008800000 */
[----:B------:R-:W-:Y:S01]  /*169e0*/  LOP3.LUT R5, R5, UR8, RZ, 0x3c, !PT ;  /* 0x0000000805057c12 */ /* 0x000fe2000f8e3cff */
[----:B------:R-:W-:Y:S01]  /*169f0*/  UMOV UR8, 0x1 ;  /* 0x0000000100087882 */ /* 0x000fe20000000000 */
[----:B------:R-:W-:Y:S08]  /*16a00*/  @P0 BRA `(.L_x_31) ;  /* 0xffffff6000800947 */ /* 0x000ff0000383ffff */
.L_x_23:
[----:B------:R-:W-:-:S13]  /*16a10*/  R2UR UR7, R4 ;  /* 0x00000000040772ca */ /* 0x000fda00000e0000 */
[----:B------:R-:W-:-:S04]  /*16a20*/  UISETP.NE.AND UP0, UPT, UR7, URZ, UPT ;  /* 0x0000003f0700728c */ /* 0x000fc8000bf05270 */
[----:B------:R-:W-:-:S06]  /*16a30*/  USEL UR7, URZ, 0x1, !UP0 ;  /* 0x000000013f077887 */ /* 0x000fcc000c000000 */
[----:B------:R-:W-:-:S13]  /*16a40*/  ISETP.NE.AND P0, PT, RZ, UR7, PT ;  /* 0x00000007ff007c0c */ /* 0x000fda000bf05270 */
[----:B------:R-:W-:Y:S05]  /*16a50*/  @!P0 BRA `(.L_x_32) ;  /* 0x0000004c00e08947 */ /* 0x000fea0003800000 */
[----:B------:R-:W2:Y:S04]  /*16a60*/  LDL.LU R4, [R1+0x1a4] ;  /* 0x0001a40001047983 */ /* 0x000ea80000300800 */
[----:B------:R-:W2:Y:S04]  /*16a70*/  LDL.LU R5, [R1+0x26c] ;  /* 0x00026c0001057983 */ /* 0x000ea80000300800 */
[----:B------:R-:W3:Y:S04]  /*16a80*/  LDL.LU R6, [R1+0x1a8] ;  /* 0x0001a80001067983 */ /* 0x000ee80000300800 */
[----:B------:R-:W3:Y:S04]  /*16a90*/  LDL.LU R7, [R1+0x270] ;  /* 0x0002700001077983 */ /* 0x000ee80000300800 */
[----:B------:R0:W-:Y:S04]  /*16aa0*/  STL [R1+0x888], R73 ;  /* 0x0008884901007387 */ /* 0x0001e80000100800 */
[----:B0-----:R-:W4:Y:S04]  /*16ab0*/  LDL.LU R73, [R1+0x268] ;  /* 0x0002680001497983 */ /* 0x001f280000300800 */
[----:B------:R0:W-:Y:S04]  /*16ac0*/  STL [R1+0x884], R74 ;  /* 0x0008844a01007387 */ /* 0x0001e80000100800 */
[----:B0-----:R-:W4:Y:S04]  /*16ad0*/  LDL.LU R74, [R1+0x1a0] ;  /* 0x0001a000014a7983 */ /* 0x001f280000300800 */
[----:B------:R0:W-:Y:S04]  /*16ae0*/  STL [R1+0x880], R75 ;  /* 0x0008804b01007387 */ /* 0x0001e80000100800 */
[----:B0-----:R-:W2:Y:S04]  /*16af0*/  LDL.LU R75, [R1+0x264] ;  /* 0x00026400014b7983 */ /* 0x001ea80000300800 */
[----:B------:R0:W-:Y:S04]  /*16b00*/  STL [R1+0x87c], R76 ;  /* 0x00087c4c01007387 */ /* 0x0001e80000100800 */
[----:B0-----:R-:W2:Y:S04]  /*16b10*/  LDL.LU R76, [R1+0x1dc] ;  /* 0x0001dc00014c7983 */ /* 0x001ea80000300800 */
[----:B------:R0:W-:Y:S04]  /*16b20*/  STL [R1+0x878], R77 ;  /* 0x0008784d01007387 */ /* 0x0001e80000100800 */
[----:B0-----:R-:W3:Y:S04]  /*16b30*/  LDL.LU R77, [R1+0x260] ;  /* 0x00026000014d7983 */ /* 0x001ee80000300800 */
[----:B------:R0:W-:Y:S04]  /*16b40*/  STL [R1+0x874], R78 ;  /* 0x0008744e01007387 */ /* 0x0001e80000100800 */
[----:B0-----:R-:W3:Y:S04]  /*16b50*/  LDL.LU R78, [R1+0x1d8] ;  /* 0x0001d800014e7983 */ /* 0x001ee80000300800 */
        /* <DEDUP_REMOVED lines=76> */
[----:B--2---:R-:W-:Y:S01]  /*17020*/  FADD R61, R62, R61 ;  /* 0x0000003d3e3d7221 */ /* 0x004fe20000000000 */
[----:B----4-:R-:W-:Y:S01]  /*17030*/  FADD R59, R60, R59 ;  /* 0x0000003b3c3b7221 */ /* 0x010fe20000000000 */
[----:B---3--:R-:W-:Y:S01]  /*17040*/  FADD R57, R58, R57 ;  /* 0x000000393a397221 */ /* 0x008fe20000000000 */
[----:B------:R-:W-:Y:S01]  /*17050*/  STL [R1+0x7d8], R37 ;  /* 0x0007d82501007387 */ /* 0x000fe20000100800 */
[----:B------:R-:W-:Y:S01]  /*17060*/  FADD R71, R56, R71 ;  /* 0x0000004738477221 */ /* 0x000fe20000000000 */
[----:B------:R-:W-:Y:S01]  /*17070*/  FADD R69, R70, R69 ;  /* 0x0000004546457221 */ /* 0x000fe20000000000 */
[----:B------:R-:W-:Y:S01]  /*17080*/  FADD R67, R68, R67 ;  /* 0x0000004344437221 */ /* 0x000fe20000000000 */
        /* <DEDUP_REMOVED lines=10> */
[----:B------:R-:W-:-:S02]  /*17130*/  FADD R237, R63, R237 ;  /* 0x000000ed3fed7221 */ /* 0x000fc40000000000 */
[----:B------:R-:W-:Y:S01]  /*17140*/  STL [R1+0x7c8], R25 ;  /* 0x0007c81901007387 */ /* 0x000fe20000100800 */
[----:B------:R-:W-:-:S03]  /*17150*/  FADD R236, R48, R236 ;  /* 0x000000ec30ec7221 */ /* 0x000fc60000000000 */
[----:B------:R-:W-:Y:S04]  /*17160*/  STL [R1+0x7c4], R26 ;  /* 0x0007c41a01007387 */ /* 0x000fe80000100800 */
[----:B------:R-:W-:Y:S04]  /*17170*/  STL [R1+0x7c0], R27 ;  /* 0x0007c01b01007387 */ /* 0x000fe80000100800 */
[----:B------:R-:W-:Y:S01]  /*17180*/  STL [R1+0x7bc], R28 ;  /* 0x0007bc1c01007387 */ /* 0x000fe20000100800 */
[----:B------:R-:W-:-:S03]  /*17190*/  FADD R235, R49, R235 ;  /* 0x000000eb31eb7221 */ /* 0x000fc60000000000 */
[----:B------:R-:W-:Y:S04]  /*171a0*/  STL [R1+0x7b8], R29 ;  /* 0x0007b81d01007387 */ /* 0x000fe80000100800 */
[----:B------:R-:W-:Y:S04]  /*171b0*/  STL [R1+0x7b4], R30 ;  /* 0x0007b41e01007387 */ /* 0x000fe80000100800 */
[----:B------:R-:W-:Y:S04]  /*171c0*/  STL [R1+0x7b0], R31 ;  /* 0x0007b01f01007387 */ /* 0x000fe80000100800 */
[----:B------:R-:W-:Y:S01]  /*171d0*/  STL [R1+0x7ac], R3 ;  /* 0x0007ac0301007387 */ /* 0x000fe20000100800 */
[----:B------:R-:W-:-:S03]  /*171e0*/  FADD R234, R50, R234 ;  /* 0x000000ea32ea7221 */ /* 0x000fc60000000000 */
[----:B-----5:R-:W-:Y:S04]  /*171f0*/  STL [R1+0x7a8], R2 ;  /* 0x0007a80201007387 */ /* 0x020fe80000100800 */
[----:B------:R0:W-:Y:S04]  /*17200*/  STL [R1+0x7a4], R0 ;  /* 0x0007a40001007387 */ /* 0x0001e80000100800 */
[----:B------:R1:W-:Y:S01]  /*17210*/  STL [R1+0x240], R61 ;  /* 0x0002403d01007387 */ /* 0x0003e20000100800 */
[----:B------:R-:W-:-:S03]  /*17220*/  FADD R233, R51, R233 ;  /* 0x000000e933e97221 */ /* 0x000fc60000000000 */
[----:B------:R2:W-:Y:S04]  /*17230*/  STL [R1+0x244], R59 ;  /* 0x0002443b01007387 */ /* 0x0005e80000100800 */
[----:B------:R3:W-:Y:S04]  /*17240*/  STL [R1+0x248], R57 ;  /* 0x0002483901007387 */ /* 0x0007e80000100800 */
[----:B------:R4:W-:Y:S04]  /*17250*/  STL [R1+0x24c], R71 ;  /* 0x00024c4701007387 */ /* 0x0009e80000100800 */
[----:B------:R4:W-:Y:S01]  /*17260*/  STL [R1+0x250], R69 ;  /* 0x0002504501007387 */ /* 0x0009e20000100800 */
[----:B------:R-:W-:-:S03]  /*17270*/  FADD R232, R52, R232 ;  /* 0x000000e834e87221 */ /* 0x000fc60000000000 */
[----:B------:R4:W-:Y:S04]  /*17280*/  STL [R1+0x254], R67 ;  /* 0x0002544301007387 */ /* 0x0009e80000100800 */
[----:B------:R4:W-:Y:S04]  /*17290*/  STL [R1+0x258], R65 ;  /* 0x0002584101007387 */ /* 0x0009e80000100800 */
[----:B------:R4:W-:Y:S01]  /*172a0*/  STL [R1+0x25c], R79 ;  /* 0x00025c4f01007387 */ /* 0x0009e20000100800 */
[----:B------:R-:W-:-:S03]  /*172b0*/  FADD R23, R53, R23 ;  /* 0x0000001735177221 */ /* 0x000fc60000000000 */
[----:B------:R4:W-:Y:S04]  /*172c0*/  STL [R1+0x260], R77 ;  /* 0x0002604d01007387 */ /* 0x0009e80000100800 */
[----:B------:R4:W-:Y:S04]  /*172d0*/  STL [R1+0x264], R75 ;  /* 0x0002644b01007387 */ /* 0x0009e80000100800 */
[----:B0-----:R-:W4:Y:S04]  /*172e0*/  LDL.LU R0, [R1+0x1ac] ;  /* 0x0001ac0001007983 */ /* 0x001f280000300800 */
[----:B------:R0:W-:Y:S01]  /*172f0*/  STL [R1+0x268], R73 ;  /* 0x0002684901007387 */ /* 0x0001e20000100800 */
[----:B------:R-:W-:-:S03]  /*17300*/  FADD R22, R54, R22 ;  /* 0x0000001636167221 */ /* 0x000fc60000000000 */
[----:B------:R-:W4:Y:S04]  /*17310*/  LDL.LU R2, [R1+0x274] ;  /* 0x0002740001027983 */ /* 0x000f280000300800 */
[----:B------:R0:W-:Y:S04]  /*17320*/  STL [R1+0x26c], R5 ;  /* 0x00026c0501007387 */ /* 0x0001e80000100800 */
[----:B------:R-:W4:Y:S01]  /*17330*/  LDL.LU R3, [R1+0x1b0] ;  /* 0x0001b00001037983 */ /* 0x000f220000300800 */
[----:B------:R-:W-:-:S03]  /*17340*/  FADD R21, R55, R21 ;  /* 0x0000001537157221 */ /* 0x000fc60000000000 */
[----:B------:R0:W-:Y:S04]  /*17350*/  STL [R1+0x270], R7 ;  /* 0x0002700701007387 */ /* 0x0001e80000100800 */
[----:B------:R-:W4:Y:S04]  /*17360*/  LDL.LU R31, [R1+0x278] ;  /* 0x00027800011f7983 */ /* 0x000f280000300800 */
[----:B------:R-:W4:Y:S04]  /*17370*/  LDL.LU R30, [R1+0x1b4] ;  /* 0x0001b400011e7983 */ /* 0x000f280000300800 */
[----:B------:R-:W4:Y:S01]  /*17380*/  LDL.LU R29, [R1+0x27c] ;  /* 0x00027c00011d7983 */ /* 0x000f220000300800 */
[----:B------:R-:W-:-:S03]  /*17390*/  FADD R20, R40, R20 ;  /* 0x0000001428147221 */ /* 0x000fc60000000000 */
[----:B------:R-:W4:Y:S04]  /*173a0*/  LDL.LU R28, [R1+0x1b8] ;  /* 0x0001b800011c7983 */ /* 0x000f280000300800 */
[----:B------:R-:W4:Y:S04]  /*173b0*/  LDL.LU R27, [R1+0x280] ;  /* 0x00028000011b7983 */ /* 0x000f280000300800 */
[----:B------:R-:W4:Y:S01]  /*173c0*/  LDL.LU R26, [R1+0x1bc] ;  /* 0x0001bc00011a7983 */ /* 0x000f220000300800 */
[----:B------:R-:W-:-:S03]  /*173d0*/  FADD R19, R41, R19 ;  /* 0x0000001329137221 */ /* 0x000fc60000000000 */
[----:B------:R-:W4:Y:S04]  /*173e0*/  LDL.LU R25, [R1+0x284] ;  /* 0x0002840001197983 */ /* 0x000f280000300800 */
[----:B------:R-:W4:Y:S04]  /*173f0*/  LDL.LU R24, [R1+0x180] ;  /* 0x0001800001187983 */ /* 0x000f280000300800 */
[----:B------:R-:W4:Y:S04]  /*17400*/  LDL.LU R39, [R1+0x288] ;  /* 0x0002880001277983 */ /* 0x000f280000300800 */
[----:B------:R-:W4:Y:S01]  /*17410*/  LDL.LU R38, [R1+0x184] ;  /* 0x0001840001267983 */ /* 0x000f220000300800 */
[----:B------:R-:W-:-:S03]  /*17420*/  FADD R18, R42, R18 ;  /* 0x000000122a127221 */ /* 0x000fc60000000000 */
[----:B------:R-:W4:Y:S01]  /*17430*/  LDL.LU R37, [R1+0x28c] ;  /* 0x00028c0001257983 */ /* 0x000f220000300800 */
[----:B------:R-:W-:Y:S01]  /*17440*/  FADD R17, R43, R17 ;  /* 0x000000112b117221 */ /* 0x000fe20000000000 */
        /* <DEDUP_REMOVED lines=8> */
[----:B------:R-:W-:-:S02]  /*174d0*/  FADD R8, R36, R8 ;  /* 0x0000000824087221 */ /* 0x000fc40000000000 */
        /* <DEDUP_REMOVED lines=25> */
[----:B--2---:R-:W2:Y:S04]  /*17670*/  LDL.LU R59, [R1+0x2c0] ;  /* 0x0002c000013b7983 */ /* 0x004ea80000300800 */
[----:B------:R-:W2:Y:S04]  /*17680*/  LDL.LU R58, [R1+0x17c] ;  /* 0x00017c00013a7983 */ /* 0x000ea80000300800 */
[----:B---3--:R-:W3:Y:S04]  /*17690*/  LDL.LU R57, [R1+0x2c4] ;  /* 0x0002c40001397983 */ /* 0x008ee80000300800 */
[----:B------:R-:W3:Y:S04]  /*176a0*/  LDL.LU R56, [R1+0x140] ;  /* 0x0001400001387983 */ /* 0x000ee80000300800 */
        /* <DEDUP_REMOVED lines=15> */
[----:B------:R-:W4:Y:S04]  /*177a0*/  LDL.LU R4, [R1+0x120] ;  /* 0x0001200001047983 */ /* 0x000f280000300800 */
[----:B------:R-:W4:Y:S04]  /*177b0*/  LDL.LU R5, [R1+0x2e8] ;  /* 0x0002e80001057983 */ /* 0x000f280000300800 */
[----:B------:R-:W4:Y:S04]  /*177c0*/  LDL.LU R6, [R1+0x124] ;  /* 0x0001240001067983 */ /* 0x000f280000300800 */
[----:B------:R-:W4:Y:S01]  /*177d0*/  LDL.LU R7, [R1+0x2ec] ;  /* 0x0002ec0001077983 */ /* 0x000f220000300800 */
[----:B------:R-:W-:Y:S01]  /*177e0*/  FADD R2, R0, R2 ;  /* 0x0000000200027221 */ /* 0x000fe20000000000 */
[----:B------:R-:W-:Y:S01]  /*177f0*/  FADD R31, R3, R31 ;  /* 0x0000001f031f7221 */ /* 0x000fe20000000000 */
[----:B------:R-:W-:Y:S01]  /*17800*/  FADD R29, R30, R29 ;  /* 0x0000001d1e1d7221 */ /* 0x000fe20000000000 */
[----:B------:R-:W-:Y:S01]  /*17810*/  FADD R27, R28, R27 ;  /* 0x0000001b1c1b7221 */ /* 0x000fe20000000000 */
[----:B------:R-:W-:Y:S01]  /*17820*/  FADD R25, R26, R25 ;  /* 0x000000191a197221 */ /* 0x000fe20000000000 */
[----:B------:R0:W-:Y:S01]  /*17830*/  STL [R1+0x274], R2 ;  /* 0x0002740201007387 */ /* 0x0001e20000100800 */
[----:B------:R-:W-:Y:S01]  /*17840*/  FADD R39, R24, R39 ;  /* 0x0000002718277221 */ /* 0x000fe20000000000 */
[----:B------:R-:W-:-:S02]  /*17850*/  FADD R37, R38, R37 ;  /* 0x0000002526257221 */ /* 0x000fc40000000000 */
[----:B------:R1:W-:Y:S04]  /*17860*/  STL [R1+0x278], R31 ;  /* 0x0002781f01007387 */ /* 0x0003e80000100800 */
[----:B------:R1:W-:Y:S04]  /*17870*/  STL [R1+0x27c], R29 ;  /* 0x00027c1d01007387 */ /* 0x0003e80000100800 */
[----:B------:R1:W-:Y:S04]  /*17880*/  STL [R1+0x280], R27 ;  /* 0x0002801b01007387 */ /* 0x0003e80000100800 */
[----:B------:R1:W-:Y:S04]  /*17890*/  STL [R1+0x284], R25 ;  /* 0x0002841901007387 */ /* 0x0003e80000100800 */
[----:B------:R1:W-:Y:S04]  /*178a0*/  STL [R1+0x288], R39 ;  /* 0x0002882701007387 */ /* 0x0003e80000100800 */
[----:B------:R1:W-:Y:S01]  /*178b0*/  STL [R1+0x28c], R37 ;  /* 0x00028c2501007387 */ /* 0x0003e20000100800 */
[----:B------:R-:W-:Y:S01]  /*178c0*/  FADD R35, R36, R35 ;  /* 0x0000002324237221 */ /* 0x000fe20000000000 */
[----:B------:R-:W-:-:S04]  /*178d0*/  FADD R33, R34, R33 ;  /* 0x0000002122217221 */ /* 0x000fc80000000000 */
        /* <DEDUP_REMOVED lines=38> */
[----:B------:R4:W-:Y:S04]  /*17b40*/  STL [R1+0x2dc], R77 ;  /* 0x0002dc4d01007387 */ /* 0x0009e80000100800 */
[----:B------:R4:W-:Y:S01]  /*17b50*/  STL [R1+0x2e0], R75 ;  /* 0x0002e04b01007387 */ /* 0x0009e20000100800 */
[----:B------:R-:W-:-:S03]  /*17b60*/  FADD R73, R74, R73 ;  /* 0x000000494a497221 */ /* 0x000fc60000000000 */
[----:B------:R-:W4:Y:S04]  /*17b70*/  LDL.LU R0, [R1+0x128] ;  /* 0x0001280001007983 */ /* 0x000f280000300800 */
[----:B------:R4:W-:Y:S01]  /*17b80*/  STL [R1+0x2e4], R73 ;  /* 0x0002e44901007387 */ /* 0x0009e20000100800 */
[----:B------:R-:W-:-:S03]  /*17b90*/  FADD R5, R4, R5 ;  /* 0x0000000504057221 */ /* 0x000fc60000000000 */
[----:B0-----:R-:W4:Y:S04]  /*17ba0*/  LDL.LU R2, [R1+0x2f0] ;  /* 0x0002f00001027983 */ /* 0x001f280000300800 */
[----:B------:R0:W-:Y:S01]  /*17bb0*/  STL [R1+0x2e8], R5 ;  /* 0x0002e80501007387 */ /* 0x0001e20000100800 */
[----:B------:R-:W-:-:S03]  /*17bc0*/  FADD R7, R6, R7 ;  /* 0x0000000706077221 */ /* 0x000fc60000000000 */
[----:B------:R-:W4:Y:S04]  /*17bd0*/  LDL.LU R3, [R1+0x12c] ;  /* 0x00012c0001037983 */ /* 0x000f280000300800 */
[----:B------:R0:W-:Y:S04]  /*17be0*/  STL [R1+0x2ec], R7 ;  /* 0x0002ec0701007387 */ /* 0x0001e80000100800 */
        /* <DEDUP_REMOVED lines=58> */
[----:B------:R-:W4:Y:S01]  /*17f90*/  LDL.LU R7, [R1+0x368] ;  /* 0x0003680001077983 */ /* 0x000f220000300800 */
[----:B------:R-:W-:-:S05]  /*17fa0*/  FADD R2, R0, R2 ;  /* 0x0000000200027221 */ /* 0x000fca0000000000 */
[----:B------:R-:W-:Y:S01]  /*17fb0*/  STL [R1+0x2f0], R2 ;  /* 0x0002f00201007387 */ /* 0x000fe20000100800 */
[----:B------:R-:W-:Y:S01]  /*17fc0*/  FADD R31, R3, R31 ;  /* 0x0000001f031f7221 */ /* 0x000fe20000000000 */
[----:B------:R-:W-:-:S04]  /*17fd0*/  FADD R29, R30, R29 ;  /* 0x0000001d1e1d7221 */ /* 0x000fc80000000000 */
        /* <DEDUP_REMOVED lines=31> */
[----:B--2---:R-:W-:-:S03]  /*181d0*/  FADD R61, R62, R61 ;  /* 0x0000003d3e3d7221 */ /* 0x004fc60000000000 */
[----:B------:R-:W-:Y:S01]  /*181e0*/  STL [R1+0x334], R63 ;  /* 0x0003343f01007387 */ /* 0x000fe20000100800 */
        /* <DEDUP_REMOVED lines=19> */
[----:B------:R-:W-:Y:S04]  /*18320*/  STL [R1+0x35c], R75 ;  /* 0x00035c4b01007387 */ /* 0x000fe80000100800 */
[----:B------:R0:W-:Y:S01]  /*18330*/  STL [R1+0x360], R73 ;  /* 0x0003604901007387 */ /* 0x0001e20000100800 */
[----:B------:R-:W-:-:S03]  /*18340*/  FADD R5, R4, R5 ;  /* 0x0000000504057221 */ /* 0x000fc60000000000 */
[----:B0-----:R-:W2:Y:S01]  /*18350*/  LDL.LU R73, [R1+0xa4] ;  /* 0x0000a40001497983 */ /* 0x001ea20000300800 */
[----:B------:R-:W-:-:S03]  /*18360*/  FADD R7, R6, R7 ;  /* 0x0000000706077221 */ /* 0x000fc60000000000 */
[----:B------:R-:W2:Y:S04]  /*18370*/  LDL.LU R74, [R1+0x36c] ;  /* 0x00036c00014a7983 */ /* 0x000ea80000300800 */
[----:B------:R0:W-:Y:S04]  /*18380*/  STL [R1+0x364], R5 ;  /* 0x0003640501007387 */ /* 0x0001e80000100800 */
[----:B------:R-:W3:Y:S04]  /*18390*/  LDL.LU R75, [R1+0xa8] ;  /* 0x0000a800014b7983 */ /* 0x000ee80000300800 */
[----:B------:R1:W-:Y:S04]  /*183a0*/  STL [R1+0x368], R7 ;  /* 0x0003680701007387 */ /* 0x0003e80000100800 */
        /* <DEDUP_REMOVED lines=58> */
[----:B-1----:R-:W4:Y:S01]  /*18750*/  LDL.LU R7, [R1+0x3e4] ;  /* 0x0003e40001077983 */ /* 0x002f220000300800 */
[----:B--2---:R-:W-:-:S03]  /*18760*/  FADD R74, R73, R74 ;  /* 0x0000004a494a7221 */ /* 0x004fc60000000000 */
[----:B------:R-:W2:Y:S04]  /*18770*/  LDL.LU R73, [R1+0x888] ;  /* 0x0008880001497983 */ /* 0x000ea80000300800 */
[----:B------:R0:W-:Y:S01]  /*18780*/  STL [R1+0x36c], R74 ;  /* 0x00036c4a01007387 */ /* 0x0001e20000100800 */
[----:B---3--:R-:W-:-:S03]  /*18790*/  FADD R76, R75, R76 ;  /* 0x0000004c4b4c7221 */ /* 0x008fc60000000000 */
[----:B0-----:R-:W3:Y:S04]  /*187a0*/  LDL.LU R74, [R1+0x884] ;  /* 0x00088400014a7983 */ /* 0x001ee80000300800 */
[----:B------:R-:W3:Y:S01]  /*187b0*/  LDL.LU R75, [R1+0x880] ;  /* 0x00088000014b7983 */ /* 0x000ee20000300800 */
[----:B----4-:R-:W-:-:S03]  /*187c0*/  FADD R78, R77, R78 ;  /* 0x0000004e4d4e7221 */ /* 0x010fc60000000000 */
[----:B------:R0:W-:Y:S01]  /*187d0*/  STL [R1+0x370], R76 ;  /* 0x0003704c01007387 */ /* 0x0001e20000100800 */
[----:B------:R-:W-:-:S03]  /*187e0*/  FADD R64, R79, R64 ;  /* 0x000000404f407221 */ /* 0x000fc60000000000 */
[----:B0-----:R-:W4:Y:S04]  /*187f0*/  LDL.LU R76, [R1+0x87c] ;  /* 0x00087c00014c7983 */ /* 0x001f280000300800 */
[----:B------:R-:W4:Y:S01]  /*18800*/  LDL.LU R77, [R1+0x878] ;  /* 0x00087800014d7983 */ /* 0x000f220000300800 */
[----:B------:R-:W-:-:S03]  /*18810*/  FADD R66, R65, R66 ;  /* 0x0000004241427221 */ /* 0x000fc60000000000 */
[----:B------:R0:W-:Y:S01]  /*18820*/  STL [R1+0x374], R78 ;  /* 0x0003744e01007387 */ /* 0x0001e20000100800 */
[----:B------:R-:W-:-:S03]  /*18830*/  FADD R68, R67, R68 ;  /* 0x0000004443447221 */ /* 0x000fc60000000000 */
[----:B0-----:R-:W4:Y:S04]  /*18840*/  LDL.LU R78, [R1+0x874] ;  /* 0x00087400014e7983 */ /* 0x001f280000300800 */
[----:B------:R-:W4:Y:S04]  /*18850*/  LDL.LU R79, [R1+0x870] ;  /* 0x00087000014f7983 */ /* 0x000f280000300800 */
[----:B------:R0:W-:Y:S01]  /*18860*/  STL [R1+0x378], R64 ;  /* 0x0003784001007387 */ /* 0x0001e20000100800 */
[----:B------:R-:W-:Y:S01]  /*18870*/  FADD R70, R69, R70 ;  /* 0x0000004645467221 */ /* 0x000fe20000000000 */
[----:B------:R-:W-:-:S02]  /*18880*/  FADD R56, R71, R56 ;  /* 0x0000003847387221 */ /* 0x000fc40000000000 */
[----:B0-----:R-:W4:Y:S04]  /*18890*/  LDL.LU R64, [R1+0x86c] ;  /* 0x00086c0001407983 */ /* 0x001f280000300800 */
[----:B------:R-:W4:Y:S04]  /*188a0*/  LDL.LU R65, [R1+0x868] ;  /* 0x0008680001417983 */ /* 0x000f280000300800 */
[----:B------:R0:W-:Y:S01]  /*188b0*/  STL [R1+0x37c], R66 ;  /* 0x00037c4201007387 */ /* 0x0001e20000100800 */
[----:B------:R-:W-:-:S03]  /*188c0*/  FADD R58, R57, R58 ;  /* 0x0000003a393a7221 */ /* 0x000fc60000000000 */
        /* <DEDUP_REMOVED lines=28> */
[----:B------:R-:W-:Y:S01]  /*18a90*/  FADD R30, R31, R30 ;  /* 0x0000001e1f1e7221 */ /* 0x000fe20000000000 */
[----:B------:R-:W-:Y:S01]  /*18aa0*/  FADD R28, R29, R28 ;  /* 0x0000001c1d1c7221 */ /* 0x000fe20000000000 */
[----:B------:R-:W-:Y:S01]  /*18ab0*/  FADD R26, R27, R26 ;  /* 0x0000001a1b1a7221 */ /* 0x000fe20000000000 */
        /* <DEDUP_REMOVED lines=14> */
[----:B------:R-:W-:Y:S04]  /*18ba0*/  STL [R1+0x3a4], R0 ;  /* 0x0003a40001007387 */ /* 0x000fe80000100800 */
[----:B------:R-:W-:Y:S04]  /*18bb0*/  STL [R1+0x3a8], R3 ;  /* 0x0003a80301007387 */ /* 0x000fe80000100800 */
        /* <DEDUP_REMOVED lines=9> */
[----:B------:R-:W-:Y:S04]  /*18c50*/  STL [R1+0x3c0], R36 ;  /* 0x0003c02401007387 */ /* 0x000fe80000100800 */
[----:B------:R-:W-:Y:S01]  /*18c60*/  STL [R1+0x3c4], R34 ;  /* 0x0003c42201007387 */ /* 0x000fe20000100800 */
[----:B------:R-:W-:-:S03]  /*18c70*/  FADD R5, R4, R5 ;  /* 0x0000000504057221 */ /* 0x000fc60000000000 */
[----:B------:R-:W-:Y:S04]  /*18c80*/  STL [R1+0x3c8], R32 ;  /* 0x0003c82001007387 */ /* 0x000fe80000100800 */
[----:B------:R-:W-:Y:S01]  /*18c90*/  STL [R1+0x3cc], R46 ;  /* 0x0003cc2e01007387 */ /* 0x000fe20000100800 */
[----:B------:R-:W-:-:S03]  /*18ca0*/  FADD R7, R6, R7 ;  /* 0x0000000706077221 */ /* 0x000fc60000000000 */
[----:B------:R-:W-:Y:S04]  /*18cb0*/  STL [R1+0x3d0], R44 ;  /* 0x0003d02c01007387 */ /* 0x000fe80000100800 */
[----:B------:R-:W-:Y:S04]  /*18cc0*/  STL [R1+0x3d4], R42 ;  /* 0x0003d42a01007387 */ /* 0x000fe80000100800 */
[----:B------:R-:W-:Y:S04]  /*18cd0*/  STL [R1+0x3d8], R40 ;  /* 0x0003d82801007387 */ /* 0x000fe80000100800 */
[----:B------:R0:W-:Y:S04]  /*18ce0*/  STL [R1+0x3dc], R54 ;  /* 0x0003dc3601007387 */ /* 0x0001e80000100800 */
[----:B0-----:R-:W2:Y:S04]  /*18cf0*/  LDL.LU R54, [R1+0x20] ;  /* 0x0000200001367983 */ /* 0x001ea80000300800 */
        /* <DEDUP_REMOVED lines=17> */
[----:B------:R-:W4:Y:S04]  /*18e10*/  LDL.LU R41, [R1] ;  /* 0x0000000001297983 */ /* 0x000f280000300800 */
        /* <DEDUP_REMOVED lines=16> */
[----:B--2---:R-:W-:-:S03]  /*18f20*/  FADD R25, R54, R25 ;  /* 0x0000001936197221 */ /* 0x004fc60000000000 */
[----:B------:R-:W2:Y:S04]  /*18f30*/  LDL.LU R54, [R1+0x814] ;  /* 0x0008140001367983 */ /* 0x000ea80000300800 */
[----:B------:R0:W-:Y:S01]  /*18f40*/  STL [R1+0x3e8], R25 ;  /* 0x0003e81901007387 */ /* 0x0001e20000100800 */
[----:B---3--:R-:W-:-:S03]  /*18f50*/  FADD R26, R55, R26 ;  /* 0x0000001a371a7221 */ /* 0x008fc60000000000 */
[----:B0-----:R-:W3:Y:S04]  /*18f60*/  LDL.LU R25, [R1+0x42c] ;  /* 0x00042c0001197983 */ /* 0x001ee80000300800 */
[----:B------:R-:W2:Y:S01]  /*18f70*/  LDL.LU R55, [R1+0x810] ;  /* 0x0008100001377983 */ /* 0x000ea20000300800 */
[----:B----4-:R-:W-:-:S03]  /*18f80*/  FADD R27, R0, R27 ;  /* 0x0000001b001b7221 */ /* 0x010fc60000000000 */
[----:B------:R0:W-:Y:S01]  /*18f90*/  STL [R1+0x3ec], R26 ;  /* 0x0003ec1a01007387 */ /* 0x0001e20000100800 */
[----:B------:R-:W-:-:S03]  /*18fa0*/  FADD R28, R2, R28 ;  /* 0x0000001c021c7221 */ /* 0x000fc60000000000 */
[----:B0-----:R-:W4:Y:S04]  /*18fb0*/  LDL.LU R26, [R1+0x430] ;  /* 0x00043000011a7983 */ /* 0x001f280000300800 */
[----:B------:R0:W-:Y:S01]  /*18fc0*/  STL [R1+0x3f0], R27 ;  /* 0x0003f01b01007387 */ /* 0x0001e20000100800 */
[----:B------:R-:W-:-:S03]  /*18fd0*/  FADD R29, R3, R29 ;  /* 0x0000001d031d7221 */ /* 0x000fc60000000000 */
[----:B0-----:R-:W2:Y:S01]  /*18fe0*/  LDL.LU R27, [R1+0x434] ;  /* 0x00043400011b7983 */ /* 0x001ea20000300800 */
[----:B------:R-:W-:-:S03]  /*18ff0*/  FADD R30, R31, R30 ;  /* 0x0000001e1f1e7221 */ /* 0x000fc60000000000 */
[----:B------:R0:W-:Y:S04]  /*19000*/  STL [R1+0x3f4], R28 ;  /* 0x0003f41c01007387 */ /* 0x0001e80000100800 */
[----:B0-----:R-:W2:Y:S04]  /*19010*/  LDL.LU R28, [R1+0x438] ;  /* 0x00043800011c7983 */ /* 0x001ea80000300800 */
[----:B------:R0:W-:Y:S04]  /*19020*/  STL [R1+0x3f8], R29 ;  /* 0x0003f81d01007387 */ /* 0x0001e80000100800 */
[----:B0-----:R-:W2:Y:S04]  /*19030*/  LDL.LU R29, [R1+0x43c] ;  /* 0x00043c00011d7983 */ /* 0x001ea80000300800 */
[----:B------:R0:W-:Y:S04]  /*19040*/  STL [R1+0x3fc], R30 ;  /* 0x0003fc1e01007387 */ /* 0x0001e80000100800 */
[----:B0-----:R-:W2:Y:S01]  /*19050*/  LDL.LU R30, [R1+0x440] ;  /* 0x00044000011e7983 */ /* 0x001ea20000300800 */
[----:B------:R-:W-:-:S03]  /*19060*/  FADD R5, R4, R5 ;  /* 0x0000000504057221 */ /* 0x000fc60000000000 */
[----:B------:R-:W2:Y:S01]  /*19070*/  LDL.LU R31, [R1+0x444] ;  /* 0x00044400011f7983 */ /* 0x000ea20000300800 */
[----:B------:R-:W-:-:S03]  /*19080*/  FADD R6, R40, R6 ;  /* 0x0000000628067221 */ /* 0x000fc60000000000 */
[----:B------:R-:W2:Y:S04]  /*19090*/  LDL.LU R0, [R1+0x464] ;  /* 0x0004640001007983 */ /* 0x000ea80000300800 */
[----:B------:R-:W2:Y:S01]  /*190a0*/  LDL.LU R2, [R1+0x468] ;  /* 0x0004680001027983 */ /* 0x000ea20000300800 */
[----:B------:R-:W-:-:S03]  /*190b0*/  FADD R7, R41, R7 ;  /* 0x0000000729077221 */ /* 0x000fc60000000000 */
[----:B------:R0:W-:Y:S04]  /*190c0*/  STL [R1+0x400], R5 ;  /* 0x0004000501007387 */ /* 0x0001e80000100800 */
[----:B------:R-:W2:Y:S04]  /*190d0*/  LDL.LU R3, [R1+0x46c] ;  /* 0x00046c0001037983 */ /* 0x000ea80000300800 */
[----:B------:R-:W2:Y:S01]  /*190e0*/  LDL.LU R4, [R1+0x470] ;  /* 0x0004700001047983 */ /* 0x000ea20000300800 */
[----:B------:R-:W-:-:S03]  /*190f0*/  FADD R43, R42, R43 ;  /* 0x0000002b2a2b7221 */ /* 0x000fc60000000000 */
[----:B0-----:R-:W2:Y:S04]  /*19100*/  LDL.LU R5, [R1+0x474] ;  /* 0x0004740001057983 */ /* 0x001ea80000300800 */
[----:B------:R-:W2:Y:S04]  /*19110*/  LDL.LU R40, [R1+0x80c] ;  /* 0x00080c0001287983 */ /* 0x000ea80000300800 */
[----:B------:R0:W-:Y:S01]  /*19120*/  STL [R1+0x404], R6 ;  /* 0x0004040601007387 */ /* 0x0001e20000100800 */
[----:B------:R-:W-:Y:S01]  /*19130*/  FADD R45, R44, R45 ;  /* 0x0000002d2c2d7221 */ /* 0x000fe20000000000 */
[----:B------:R-:W-:-:S02]  /*19140*/  FADD R47, R46, R47 ;  /* 0x0000002f2e2f7221 */ /* 0x000fc40000000000 */
[----:B0-----:R-:W2:Y:S04]  /*19150*/  LDL.LU R6, [R1+0x478] ;  /* 0x0004780001067983 */ /* 0x001ea80000300800 */
[----:B------:R-:W2:Y:S04]  /*19160*/  LDL.LU R41, [R1+0x808] ;  /* 0x0008080001297983 */ /* 0x000ea80000300800 */
[----:B------:R0:W-:Y:S01]  /*19170*/  STL [R1+0x408], R7 ;  /* 0x0004080701007387 */ /* 0x0001e20000100800 */
[----:B------:R-:W-:-:S03]  /*19180*/  FADD R33, R32, R33 ;  /* 0x0000002120217221 */ /* 0x000fc60000000000 */
        /* <DEDUP_REMOVED lines=15> */
[----:B------:R0:W-:Y:S04]  /*19280*/  STL [R1+0x418], R33 ;  /* 0x0004182101007387 */ /* 0x0001e80000100800 */
        /* <DEDUP_REMOVED lines=10> */
[----:B------:R0:W-:Y:S04]  /*19330*/  STL [R1+0x428], R24 ;  /* 0x0004281801007387 */ /* 0x0001e80000100800 */
[----:B0-----:R-:W2:Y:S04]  /*19340*/  LDL.LU R24, [R1+0x7cc] ;  /* 0x0007cc0001187983 */ /* 0x001ea80000300800 */
[----:B------:R-:W2:Y:S01]  /*19350*/  LDL.LU R224, [R1+0x460] ;  /* 0x0004600001e07983 */ /* 0x000ea20000300800 */
[----:B---3--:R-:W-:-:S05]  /*19360*/  FADD R25, R225, R25 ;  /* 0x00000019e1197221 */ /* 0x008fca0000000000 */
[----:B------:R0:W-:Y:S04]  /*19370*/  STL [R1+0x42c], R25 ;  /* 0x00042c1901007387 */ /* 0x0001e80000100800 */
[----:B0-----:R-:W3:Y:S01]  /*19380*/  LDL.LU R25, [R1+0x7c8] ;  /* 0x0007c80001197983 */ /* 0x001ee20000300800 */
[----:B----4-:R-:W-:-:S03]  /*19390*/  FADD R26, R226, R26 ;  /* 0x0000001ae21a7221 */ /* 0x010fc60000000000 */
[----:B------:R-:W4:Y:S04]  /*193a0*/  LDL.LU R225, [R1+0x45c] ;  /* 0x00045c0001e17983 */ /* 0x000f280000300800 */
[----:B------:R0:W-:Y:S01]  /*193b0*/  STL [R1+0x430], R26 ;  /* 0x0004301a01007387 */ /* 0x0001e20000100800 */
[----:B--2---:R-:W-:-:S03]  /*193c0*/  FADD R27, R227, R27 ;  /* 0x0000001be31b7221 */ /* 0x004fc60000000000 */
[----:B0-----:R-:W2:Y:S04]  /*193d0*/  LDL.LU R26, [R1+0x7c4] ;  /* 0x0007c400011a7983 */ /* 0x001ea80000300800 */
[----:B------:R-:W3:Y:S04]  /*193e0*/  LDL.LU R226, [R1+0x458] ;  /* 0x0004580001e27983 */ /* 0x000ee80000300800 */
[----:B------:R0:W-:Y:S01]  /*193f0*/  STL [R1+0x434], R27 ;  /* 0x0004341b01007387 */ /* 0x0001e20000100800 */
[----:B------:R-:W-:-:S03]  /*19400*/  FADD R28, R228, R28 ;  /* 0x0000001ce41c7221 */ /* 0x000fc60000000000 */
[----:B0-----:R-:W2:Y:S04]  /*19410*/  LDL.LU R27, [R1+0x7c0] ;  /* 0x0007c000011b7983 */ /* 0x001ea80000300800 */
[----:B------:R-:W2:Y:S01]  /*19420*/  LDL.LU R227, [R1+0x454] ;  /* 0x0004540001e37983 */ /* 0x000ea20000300800 */
[----:B------:R-:W-:-:S03]  /*19430*/  FADD R29, R229, R29 ;  /* 0x0000001de51d7221 */ /* 0x000fc60000000000 */
[----:B------:R0:W-:Y:S04]  /*19440*/  STL [R1+0x438], R28 ;  /* 0x0004381c01007387 */ /* 0x0001e80000100800 */
[----:B0-----:R-:W2:Y:S01]  /*19450*/  LDL.LU R28, [R1+0x7bc] ;  /* 0x0007bc00011c7983 */ /* 0x001ea20000300800 */
[----:B------:R-:W-:-:S03]  /*19460*/  FADD R30, R230, R30 ;  /* 0x0000001ee61e7221 */ /* 0x000fc60000000000 */
[----:B------:R-:W2:Y:S04]  /*19470*/  LDL.LU R228, [R1+0x450] ;  /* 0x0004500001e47983 */ /* 0x000ea80000300800 */
[----:B------:R0:W-:Y:S04]  /*19480*/  STL [R1+0x43c], R29 ;  /* 0x00043c1d01007387 */ /* 0x0001e80000100800 */
[----:B0-----:R-:W2:Y:S04]  /*19490*/  LDL.LU R29, [R1+0x7b8] ;  /* 0x0007b800011d7983 */ /* 0x001ea80000300800 */
[----:B------:R-:W2:Y:S04]  /*194a0*/  LDL.LU R229, [R1+0x44c] ;  /* 0x00044c0001e57983 */ /* 0x000ea80000300800 */
[----:B------:R0:W-:Y:S04]  /*194b0*/  STL [R1+0x440], R30 ;  /* 0x0004401e01007387 */ /* 0x0001e80000100800 */
[----:B0-----:R-:W2:Y:S04]  /*194c0*/  LDL.LU R30, [R1+0x7b4] ;  /* 0x0007b400011e7983 */ /* 0x001ea80000300800 */
[----:B------:R-:W2:Y:S01]  /*194d0*/  LDL.LU R230, [R1+0x448] ;  /* 0x0004480001e67983 */ /* 0x000ea20000300800 */
[----:B------:R-:W-:Y:S01]  /*194e0*/  FADD R31, R231, R31 ;  /* 0x0000001fe71f7221 */ /* 0x000fe20000000000 */
[----:B------:R-:W-:-:S04]  /*194f0*/  FADD R0, R223, R0 ;  /* 0x00000000df007221 */ /* 0x000fc80000000000 */
[----:B------:R0:W-:Y:S01]  /*19500*/  STL [R1+0x444], R31 ;  /* 0x0004441f01007387 */ /* 0x0001e20000100800 */
[----:B------:R-:W-:Y:S01]  /*19510*/  FADD R2, R208, R2 ;  /* 0x00000002d0027221 */ /* 0x000fe20000000000 */
[----:B------:R-:W-:Y:S02]  /*19520*/  FADD R3, R209, R3 ;  /* 0x00000003d1037221 */ /* 0x000fe40000000000 */
[----:B0-----:R-:W2:Y:S01]  /*19530*/  LDL.LU R31, [R1+0x7b0] ;  /* 0x0007b000011f7983 */ /* 0x001ea20000300800 */
[----:B------:R-:W-:Y:S01]  /*19540*/  FADD R4, R210, R4 ;  /* 0x00000004d2047221 */ /* 0x000fe20000000000 */
[----:B------:R-:W-:Y:S01]  /*19550*/  FADD R224, R222, R224 ;  /* 0x000000e0dee07221 */ /* 0x000fe20000000000 */
[----:B----4-:R-:W-:Y:S01]  /*19560*/  FADD R225, R221, R225 ;  /* 0x000000e1dde17221 */ /* 0x010fe20000000000 */
[----:B---3--:R-:W-:Y:S01]  /*19570*/  FADD R226, R220, R226 ;  /* 0x000000e2dce27221 */ /* 0x008fe20000000000 */
[----:B--2---:R-:W-:Y:S01]  /*19580*/  FADD R227, R219, R227 ;  /* 0x000000e3dbe37221 */ /* 0x004fe20000000000 */
[----:B------:R-:W-:Y:S01]  /*19590*/  FADD R228, R218, R228 ;  /* 0x000000e4dae47221 */ /* 0x000fe20000000000 */
[----:B------:R-:W-:Y:S01]  /*195a0*/  FADD R229, R217, R229 ;  /* 0x000000e5d9e57221 */ /* 0x000fe20000000000 */
[----:B------:R-:W-:-:S05]  /*195b0*/  FADD R230, R216, R230 ;  /* 0x000000e6d8e67221 */ /* 0x000fca0000000000 */
        /* <DEDUP_REMOVED lines=10> */
[----:B0-----:R-:W2:Y:S04]  /*19660*/  LDL.LU R3, [R1+0x480] ;  /* 0x0004800001037983 */ /* 0x001ea80000300800 */
[----:B------:R0:W-:Y:S04]  /*19670*/  STL [R1+0x470], R4 ;  /* 0x0004700401007387 */ /* 0x0001e80000100800 */
[----:B------:R-:W3:Y:S01]  /*19680*/  LDL.LU R2, [R1+0x484] ;  /* 0x0004840001027983 */ /* 0x000ee20000300800 */
[----:B------:R-:W-:Y:S01]  /*19690*/  FADD R5, R211, R5 ;  /* 0x00000005d3057221 */ /* 0x000fe20000000000 */
[----:B------:R-:W-:Y:S01]  /*196a0*/  FADD R6, R212, R6 ;  /* 0x00000006d4067221 */ /* 0x000fe20000000000 */
[----:B------:R-:W-:-:S03]  /*196b0*/  FADD R7, R213, R7 ;  /* 0x00000007d5077221 */ /* 0x000fc60000000000 */
[----:B------:R1:W-:Y:S04]  /*196c0*/  STL [R1+0x474], R5 ;  /* 0x0004740501007387 */ /* 0x0003e80000100800 */
[----:B------:R-:W4:Y:S04]  /*196d0*/  LDL.LU R0, [R1+0x488] ;  /* 0x0004880001007983 */ /* 0x000f280000300800 */
[----:B------:R1:W-:Y:S04]  /*196e0*/  STL [R1+0x478], R6 ;  /* 0x0004780601007387 */ /* 0x0003e80000100800 */
[----:B------:R-:W4:Y:S04]  /*196f0*/  LDL.LU R213, [R1+0x494] ;  /* 0x0004940001d57983 */ /* 0x000f280000300800 */
        /* <DEDUP_REMOVED lines=26> */
[----:B--2---:R-:W-:-:S05]  /*198a0*/  FADD R3, R214, R3 ;  /* 0x00000003d6037221 */ /* 0x004fca0000000000 */
[----:B------:R0:W-:Y:S01]  /*198b0*/  STL [R1+0x480], R3 ;  /* 0x0004800301007387 */ /* 0x0001e20000100800 */
[----:B---3--:R-:W-:-:S03]  /*198c0*/  FADD R2, R215, R2 ;  /* 0x00000002d7027221 */ /* 0x008fc60000000000 */
[----:B0-----:R0:W5:Y:S04]  /*198d0*/  LDL.LU R3, [R1+0x7ac] ;  /* 0x0007ac0001037983 */ /* 0x0011680000300800 */
[----:B------:R-:W2:Y:S04]  /*198e0*/  LDL.LU R214, [R1+0x490] ;  /* 0x0004900001d67983 */ /* 0x000ea80000300800 */
[----:B------:R1:W-:Y:S04]  /*198f0*/  STL [R1+0x484], R2 ;  /* 0x0004840201007387 */ /* 0x0003e80000100800 */
[----:B-1----:R0:W5:Y:S04]  /*19900*/  LDL.LU R2, [R1+0x7a8] ;  /* 0x0007a80001027983 */ /* 0x0021680000300800 */
[----:B------:R-:W3:Y:S01]  /*19910*/  LDL.LU R215, [R1+0x48c] ;  /* 0x00048c0001d77983 */ /* 0x000ee20000300800 */
[----:B----4-:R-:W-:Y:S01]  /*19920*/  FADD R0, R200, R0 ;  /* 0x00000000c8007221 */ /* 0x010fe20000000000 */
[----:B------:R-:W-:Y:S01]  /*19930*/  FADD R213, R203, R213 ;  /* 0x000000d5cbd57221 */ /* 0x000fe20000000000 */
[----:B------:R-:W-:Y:S01]  /*19940*/  FADD R212, R204, R212 ;  /* 0x000000d4ccd47221 */ /* 0x000fe20000000000 */
[----:B------:R-:W-:-:S02]  /*19950*/  FADD R211, R205, R211 ;  /* 0x000000d3cdd37221 */ /* 0x000fc40000000000 */
[----:B------:R1:W-:Y:S01]  /*19960*/  STL [R1+0x488], R0 ;  /* 0x0004880001007387 */ /* 0x0003e20000100800 */
[----:B------:R-:W-:Y:S01]  /*19970*/  FADD R210, R206, R210 ;  /* 0x000000d2ced27221 */ /* 0x000fe20000000000 */
[----:B------:R-:W-:Y:S01]  /*19980*/  FADD R209, R207, R209 ;  /* 0x000000d1cfd17221 */ /* 0x000fe20000000000 */
[----:B------:R-:W-:Y:S01]  /*19990*/  FADD R208, R192, R208 ;  /* 0x000000d0c0d07221 */ /* 0x000fe20000000000 */
[----:B-1----:R0:W5:Y:S01]  /*199a0*/  LDL.LU R0, [R1+0x7a4] ;  /* 0x0007a40001007983 */ /* 0x0021620000300800 */
        /* <DEDUP_REMOVED lines=20> */
[----:B--2---:R-:W-:Y:S01]  /*19af0*/  FADD R214, R202, R214 ;  /* 0x000000d6cad67221 */ /* 0x004fe20000000000 */
[----:B---3--:R-:W-:-:S05]  /*19b00*/  FADD R215, R201, R215 ;  /* 0x000000d7c9d77221 */ /* 0x008fca0000000000 */
        /* <DEDUP_REMOVED lines=25> */
[----:B------:R-:W4:Y:S04]  /*19ca0*/  LDL.LU R202, [R1+0x4fc] ;  /* 0x0004fc0001ca7983 */ /* 0x000f280000300800 */
[----:B------:R0:W-:Y:S04]  /*19cb0*/  STL [R1+0x4f0], R5 ;  /* 0x0004f00501007387 */ /* 0x0001e80000100800 */
[----:B------:R-:W4:Y:S04]  /*19cc0*/  LDL.LU R201, [R1+0x500] ;  /* 0x0005000001c97983 */ /* 0x000f280000300800 */
[----:B------:R0:W-:Y:S04]  /*19cd0*/  STL [R1+0x4f4], R6 ;  /* 0x0004f40601007387 */ /* 0x0001e80000100800 */
[----:B------:R-:W4:Y:S04]  /*19ce0*/  LDL.LU R200, [R1+0x504] ;  /* 0x0005040001c87983 */ /* 0x000f280000300800 */
[----:B------:R0:W-:Y:S04]  /*19cf0*/  STL [R1+0x4f8], R7 ;  /* 0x0004f80701007387 */ /* 0x0001e80000100800 */
[----:B-1----:R-:W4:Y:S04]  /*19d00*/  LDL.LU R215, [R1+0x508] ;  /* 0x0005080001d77983 */ /* 0x002f280000300800 */
[----:B--2---:R-:W2:Y:S04]  /*19d10*/  LDL.LU R214, [R1+0x50c] ;  /* 0x00050c0001d67983 */ /* 0x004ea80000300800 */
[----:B---3--:R-:W3:Y:S04]  /*19d20*/  LDL.LU R213, [R1+0x510] ;  /* 0x0005100001d57983 */ /* 0x008ee80000300800 */
[----:B----4-:R-:W4:Y:S04]  /*19d30*/  LDL.LU R212, [R1+0x514] ;  /* 0x0005140001d47983 */ /* 0x010f280000300800 */
        /* <DEDUP_REMOVED lines=24> */
[----:B------:R-:W-:Y:S01]  /*19ec0*/  FADD R202, R181, R202 ;  /* 0x000000cab5ca7221 */ /* 0x000fe20000000000 */
[----:B------:R-:W-:-:S04]  /*19ed0*/  FADD R201, R182, R201 ;  /* 0x000000c9b6c97221 */ /* 0x000fc80000000000 */
        /* <DEDUP_REMOVED lines=61> */
[----:B------:R-:W4:Y:S04]  /*1a2b0*/  LDL.LU R200, [R1+0x580] ;  /* 0x0005800001c87983 */ /* 0x000f280000300800 */
[----:B------:R1:W-:Y:S04]  /*1a2c0*/  STL [R1+0x574], R7 ;  /* 0x0005740701007387 */ /* 0x0003e80000100800 */
[----:B--2---:R-:W2:Y:S04]  /*1a2d0*/  LDL.LU R215, [R1+0x584] ;  /* 0x0005840001d77983 */ /* 0x004ea80000300800 */
        /* <DEDUP_REMOVED lines=27> */
[----:B------:R-:W-:Y:S01]  /*1a490*/  FADD R202, R148, R202 ;  /* 0x000000ca94ca7221 */ /* 0x000fe20000000000 */
[----:B------:R-:W-:-:S04]  /*1a4a0*/  FADD R201, R149, R201 ;  /* 0x000000c995c97221 */ /* 0x000fc80000000000 */
        /* <DEDUP_REMOVED lines=334> */
[----:B------:R-:W-:Y:S01]  /*1b990*/  FADD R6, R30, R6 ;  /* 0x000000061e067221 */ /* 0x000fe20000000000 */
[----:B------:R-:W-:-:S05]  /*1b9a0*/  FADD R7, R7, R31 ;  /* 0x0000001f07077221 */ /* 0x000fca0000000000 */
[----:B------:R0:W-:Y:S04]  /*1b9b0*/  STL [R1+0x764], R7 ;  /* 0x0007640701007387 */ /* 0x0001e80000100800 */
[----:B------:R0:W-:Y:S04]  /*1b9c0*/  STL [R1+0x75c], R5 ;  /* 0x00075c0501007387 */ /* 0x0001e80000100800 */
[----:B------:R0:W-:Y:S02]  /*1b9d0*/  STL [R1+0x760], R6 ;  /* 0x0007600601007387 */ /* 0x0001e40000100800 */
.L_x_32:
[----:B0-----:R0:W5:Y:S01]  /*1b9e0*/  LDL R6, [R1+0x76c] ;  /* 0x00076c0001067983 */ /* 0x0011620000100800 */
[----:B------:R-:W1:Y:S03]  /*1b9f0*/  LDC R4, c[0x0][0x28c] ;  /* 0x0000a300ff047b82 */ /* 0x000e660000000800 */
[----:B------:R0:W5:Y:S01]  /*1ba00*/  LDL R5, [R1+0x798] ;  /* 0x0007980001057983 */ /* 0x0001620000100800 */
[----:B-1----:R-:W-:-:S13]  /*1ba10*/  ISETP.GE.AND P0, PT, R4, 0x1, PT ;  /* 0x000000010400780c */ /* 0x002fda0003f06270 */
[----:B0-----:R-:W-:Y:S05]  /*1ba20*/  @!P0 BRA `(.L_x_33) ;  /* 0x0000000000808947 */ /* 0x001fea0003800000 */
[----:B------:R-:W2:Y:S02]  /*1ba30*/  LDL R7, [R1+0x780] ;  /* 0x0007800001077983 */ /* 0x000ea40000100800 */
[----:B--2---:R-:W-:-:S13]  /*1ba40*/  R2UR UR7, R7 ;  /* 0x00000000070772ca */ /* 0x004fda00000e0000 */
[----:B------:R-:W-:-:S06]  /*1ba50*/  UISETP.NE.AND UP0, UPT, UR7, 0x3, UPT ;  /* 0x000000030700788c */ /* 0x000fcc000bf05270 */
[----:B------:R-:W-:-:S13]  /*1ba60*/  PLOP3.LUT P0, PT, PT, PT, UP0, 0x80, 0x0 ;  /* 0x000000000000781c */ /* 0x000fda0003f0f008 */
[----:B------:R-:W-:Y:S05]  /*1ba70*/  @!P0 BRA `(.L_x_34) ;  /* 0x0000000000048947 */ /* 0x000fea0003800000 */
[----:B------:R-:W-:Y:S01]  /*1ba80*/  BPT.TRAP 0x1 ;  /* 0x000000040000795c */ /* 0x000fe20000300000 */
.L_x_34:
[----:B------:R-:W2:Y:S01]  /*1ba90*/  LDL R4, [R1+0x77c] ;  /* 0x00077c0001047983 */ /* 0x000ea20000100800 */
[----:B------:R-:W-:Y:S01]  /*1baa0*/  BSSY B0, `(.L_x_35) ;  /* 0x0000012000007945 */ /* 0x000fe20003800000 */
[----:B--2---:R-:W-:-:S13]  /*1bab0*/  ISETP.NE.AND P0, PT, R4, RZ, PT ;  /* 0x000000ff0400720c */ /* 0x004fda0003f05270 */
[----:B------:R-:W-:Y:S05]  /*1bac0*/  @!P0 BRA `(.L_x_36) ;  /* 0x00000000003c8947 */ /* 0x000fea0003800000 */
[----:B------:R-:W2:Y:S01]  /*1bad0*/  LDL R7, [R1+0x784] ;  /* 0x0007840001077983 */ /* 0x000ea20000100800 */
[----:B-----5:R-:W-:Y:S02]  /*1bae0*/  R2UR UR9, R5 ;  /* 0x00000000050972ca */ /* 0x020fe400000e0000 */
[----:B------:R-:W-:Y:S02]  /*1baf0*/  R2UR UR8, R6 ;  /* 0x00000000060872ca */ /* 0x000fe400000e0000 */
[----:B------:R-:W-:-:S09]  /*1bb00*/  R2UR UR10, R3 ;  /* 0x00000000030a72ca */ /* 0x000fd200000e0000 */
[----:B------:R-:W-:-:S04]  /*1bb10*/  UISETP.LT.AND UP0, UPT, UR9, 0x1, UPT ;  /* 0x000000010900788c */ /* 0x000fc8000bf01270 */
[----:B------:R-:W-:-:S04]  /*1bb20*/  USEL UR7, UR9, 0x1, UP0 ;  /* 0x0000000109077887 */ /* 0x000fc80008000000 */
[----:B------:R-:W-:-:S04]  /*1bb30*/  UIADD3 UR7, UR8, UR9, -UR7 ;  /* 0x0000000908077290 */ /* 0x000fc8000fffe807 */
[----:B------:R-:W-:-:S04]  /*1bb40*/  UIMAD.WIDE.U32 UR8, UR7, -0x33333333, URZ ;  /* 0xcccccccd070878a5 */ /* 0x000fc8000f8e003f */
[----:B------:R-:W-:-:S04]  /*1bb50*/  USHF.R.U32.HI UR8, URZ, 0x2, UR9 ;  /* 0x000000023f087899 */ /* 0x000fc80008011609 */
[----:B------:R-:W-:-:S04]  /*1bb60*/  UIMAD UR7, UR8, -0x5, UR7 ;  /* 0xfffffffb080778a4 */ /* 0x000fc8000f8e0207 */
[----:B------:R-:W-:-:S04]  /*1bb70*/  ULEA UR7, UR7, UR10, 0x3 ;  /* 0x0000000a07077291 */ /* 0x000fc8000f8e183f */
[----:B------:R-:W-:-:S06]  /*1bb80*/  UIADD3 UR7, UR7, 0x28, URZ ;  /* 0x0000002807077890 */ /* 0x000fcc000fffe03f */
[----:B------:R-:W-:-:S05]  /*1bb90*/  IMAD.U32 R4, RZ, RZ, UR7 ;  /* 0x00000007ff047e24 */ /* 0x000fca000f8e00ff */
[----:B--2---:R-:W-:-:S04]  /*1bba0*/  PRMT R4, R7, 0x654, R4 ;  /* 0x0000065407047816 */ /* 0x004fc80000000004 */
[----:B------:R0:W-:Y:S03]  /*1bbb0*/  SYNCS.ARRIVE.TRANS64.RED.A1T0 RZ, [R4+URZ], RZ ;  /* 0x000000ff04ff79a7 */ /* 0x0001e6000810043f */
.L_x_36:
[----:B------:R-:W-:Y:S05]  /*1bbc0*/  BSYNC B0 ;  /* 0x0000000000007941 */ /* 0x000fea0003800000 */
.L_x_35:
[----:B-----5:R-:W2:Y:S02]  /*1bbd0*/  LDL R3, [R1+0x788] ;  /* 0x0007880001037983 */ /* 0x020ea40000100800 */
[----:B--2---:R-:W-:-:S13]  /*1bbe0*/  R2UR UR7, R3 ;  /* 0x00000000030772ca */ /* 0x004fda00000e0000 */
[----:B------:R-:W-:-:S06]  /*1bbf0*/  UISETP.GT.U32.AND UP0, UPT, UR7, 0x1, UPT ;  /* 0x000000010700788c */ /* 0x000fcc000bf04070 */
[----:B------:R-:W-:-:S13]  /*1bc00*/  PLOP3.LUT P0, PT, PT, PT, UP0, 0x80, 0x0 ;  /* 0x000000000000781c */ /* 0x000fda0003f0f008 */
[----:B------:R-:W-:Y:S05]  /*1bc10*/  @P0 BRA `(.L_x_33) ;  /* 0x0000000000040947 */ /* 0x000fea0003800000 */
[----:B------:R-:W-:Y:S01]  /*1bc20*/  BPT.TRAP 0x1 ;  /* 0x000000040000795c */ /* 0x000fe20000300000 */
.L_x_33:
[----:B-----5:R-:W2:Y:S01]  /*1bc30*/  LDL.LU R3, [R1+0x794] ;  /* 0x0007940001037983 */ /* 0x020ea20000300800 */
[----:B------:R-:W1:Y:S01]  /*1bc40*/  LDC R7, c[0x0][0x288] ;  /* 0x0000a200ff077b82 */ /* 0x000e620000000800 */
[----:B------:R-:W-:Y:S01]  /*1bc50*/  R2UR UR9, R6 ;  /* 0x00000000060972ca */ /* 0x000fe200000e0000 */
[----:B------:R-:W-:Y:S01]  /*1bc60*/  ULDC UR7, c[0x0][0x284] ;  /* 0x0000a10000077ab9 */ /* 0x000fe20000000800 */
[----:B------:R-:W3:Y:S01]  /*1bc70*/  LDL.LU R24, [R1+0x778] ;  /* 0x0007780001187983 */ /* 0x000ee20000300800 */
[----:B------:R-:W-:Y:S01]  /*1bc80*/  R2UR UR8, R5 ;  /* 0x00000000050872ca */ /* 0x000fe200000e0000 */
[----:B------:R-:W-:Y:S02]  /*1bc90*/  ULDC.64 UR14, c[0x0][0x5d0] ;  /* 0x00017400000e7ab9 */ /* 0x000fe40000000a00 */
[----:B------:R-:W4:Y:S04]  /*1bca0*/  LDL.LU R27, [R1+0x774] ;  /* 0x00077400011b7983 */ /* 0x000f280000300800 */
[----:B------:R-:W4:Y:S01]  /*1bcb0*/  LDL R30, [R1+0x770] ;  /* 0x00077000011e7983 */ /* 0x000f220000100800 */
[----:B------:R-:W0:Y:S05]  /*1bcc0*/  S2R R25, SR_TID.X ;  /* 0x0000000000197919 */ /* 0x000e2a0000002100 */
[----:B------:R-:W-:Y:S01]  /*1bcd0*/  UISETP.GE.U32.AND UP1, UPT, UR8, 0x5, UPT ;  /* 0x000000050800788c */ /* 0x000fe2000bf26070 */
[----:B0-----:R-:W-:-:S02]  /*1bce0*/  SHF.R.U32.HI R5, RZ, 0x2, R25 ;  /* 0x00000002ff057819 */ /* 0x001fc40000011619 */
[----:B------:R-:W-:Y:S02]  /*1bcf0*/  LOP3.LUT R6, R25, 0x60, RZ, 0xc0, !PT ;  /* 0x0000006019067812 */ /* 0x000fe400078ec0ff */
[----:B------:R-:W-:Y:S02]  /*1bd00*/  SHF.R.U32.HI R4, RZ, 0x7, R25 ;  /* 0x00000007ff047819 */ /* 0x000fe40000011619 */
[----:B------:R-:W-:Y:S02]  /*1bd10*/  LOP3.LUT R5, R5, 0x7, RZ, 0xc0, !PT ;  /* 0x0000000705057812 */ /* 0x000fe400078ec0ff */
[----:B------:R-:W-:Y:S02]  /*1bd20*/  SHF.R.U32.HI R6, RZ, 0x1, R6 ;  /* 0x00000001ff067819 */ /* 0x000fe40000011606 */
[----:B------:R-:W-:Y:S02]  /*1bd30*/  LOP3.LUT R4, R4, 0x1, RZ, 0xc0, !PT ;  /* 0x0000000104047812 */ /* 0x000fe400078ec0ff */
[C---:B------:R-:W-:Y:S01]  /*1bd40*/  LOP3.LUT R26, R25.reuse, 0x3, RZ, 0xc0, !PT ;  /* 0x00000003191a7812 */ /* 0x040fe200078ec0ff */
[----:B------:R-:W-:-:S02]  /*1bd50*/  IMAD.SHL.U32 R25, R25, 0x2, RZ ;  /* 0x0000000219197824 */ /* 0x000fc400078e00ff */
[----:B------:R-:W-:Y:S02]  /*1bd60*/  IMAD.SHL.U32 R29, R4, 0x40, RZ ;  /* 0x00000040041d7824 */ /* 0x000fe400078e00ff */
[----:B-1----:R-:W-:-:S03]  /*1bd70*/  IMAD R26, R26, -0x2, R7 ;  /* 0xfffffffe1a1a7824 */ /* 0x002fc600078e0207 */
[--C-:B------:R-:W-:Y:S02]  /*1bd80*/  LOP3.LUT R29, R29, 0x40, R5.reuse, 0xe2, !PT ;  /* 0x000000401d1d7812 */ /* 0x100fe400078ee205 */
[----:B--2---:R-:W-:Y:S02]  /*1bd90*/  R2UR UR13, R3 ;  /* 0x00000000030d72ca */ /* 0x004fe400000e0000 */
[----:B------:R-:W-:Y:S01]  /*1bda0*/  IADD3 R3, RZ, -R6, -R5 ;  /* 0x80000006ff037210 */ /* 0x000fe20007ffe805 */
[----:B------:R-:W-:Y:S02]  /*1bdb0*/  IMAD.MOV.U32 R5, RZ, RZ, -0x1 ;  /* 0xffffffffff057424 */ /* 0x000fe400078e00ff */
[----:B---3--:R-:W-:Y:S02]  /*1bdc0*/  IMAD R24, R24, 0xb0, RZ ;  /* 0x000000b018187824 */ /* 0x008fe400078e02ff */
[----:B------:R-:W-:Y:S02]  /*1bdd0*/  IMAD R3, R4, -0x40, R3 ;  /* 0xffffffc004037824 */ /* 0x000fe400078e0203 */
[C---:B----4-:R-:W-:Y:S01]  /*1bde0*/  IMAD.SHL.U32 R4, R27.reuse, 0x200, RZ ;  /* 0x000002001b047824 */ /* 0x050fe200078e00ff */
[----:B------:R-:W-:Y:S01]  /*1bdf0*/  ISETP.GE.AND P0, PT, R24, R7, PT ;  /* 0x000000071800720c */ /* 0x000fe20003f06270 */
[----:B------:R-:W-:Y:S01]  /*1be00*/  IMAD.IADD R26, R26, 0x1, -R24 ;  /* 0x000000011a1a7824 */ /* 0x000fe200078e0a18 */
[----:B------:R-:W-:Y:S01]  /*1be10*/  R2UR UR16, R30 ;  /* 0x000000001e1072ca */ /* 0x000fe200000e0000 */
[----:B------:R-:W-:Y:S01]  /*1be20*/  IMAD.WIDE R46, R27, 0x200, RZ ;  /* 0x000002001b2e7825 */ /* 0x000fe200078e02ff */
[----:B------:R-:W-:-:S02]  /*1be30*/  IADD3 R3, -R4, UR7, R3 ;  /* 0x0000000704037c10 */ /* 0x000fc4000fffe103 */
[----:B------:R-:W-:Y:S01]  /*1be40*/  ISETP.GE.OR P0, PT, R4, UR7, P0 ;  /* 0x0000000704007c0c */ /* 0x000fe20008706670 */
[----:B------:R-:W-:Y:S01]  /*1be50*/  UIADD3 UR7, UR8, UR9, URZ ;  /* 0x0000000908077290 */ /* 0x000fe2000fffe03f */
[----:B------:R-:W-:Y:S02]  /*1be60*/  LOP3.LUT R24, R24, 0x6, R25, 0xf8, !PT ;  /* 0x0000000618187812 */ /* 0x000fe400078ef819 */
[----:B------:R-:W-:Y:S01]  /*1be70*/  LOP3.LUT R29, R46, R29, R6, 0xfe, !PT ;  /* 0x0000001d2e1d7212 */ /* 0x000fe200078efe06 */
[----:B------:R-:W-:Y:S01]  /*1be80*/  UISETP.GT.U32.AND UP0, UPT, UR7, 0x4, UPT ;  /* 0x000000040700788c */ /* 0x000fe2000bf04070 */
[--C-:B------:R-:W-:Y:S01]  /*1be90*/  SHF.R.S32.HI R25, RZ, 0x1f, R24.reuse ;  /* 0x0000001fff197819 */ /* 0x100fe20000011418 */
[----:B------:R-:W-:Y:S02]  /*1bea0*/  IMAD.U32 R6, RZ, RZ, UR14 ;  /* 0x0000000eff067e24 */ /* 0x000fe4000f8e00ff */
[----:B------:R-:W-:Y:S02]  /*1beb0*/  UISETP.LT.U32.AND UP0, UPT, UR8, 0x5, UP0 ;  /* 0x000000050800788c */ /* 0x000fe40008701070 */
[----:B------:R-:W-:Y:S01]  /*1bec0*/  @UP1 UIMAD.WIDE.U32 UR8, UR7, -0x33333333, URZ ;  /* 0xcccccccd070818a5 */ /* 0x000fe2000f8e003f */
[----:B------:R-:W-:Y:S01]  /*1bed0*/  IMAD.WIDE.U32 R6, R6, UR16, R24 ;  /* 0x0000001006067c25 */ /* 0x000fe2000f8e0018 */
[----:B------:R-:W-:-:S02]  /*1bee0*/  USEL UR12, URZ, 0x1, !UP0 ;  /* 0x000000013f0c7887 */ /* 0x000fc4000c000000 */
[----:B------:R-:W-:Y:S02]  /*1bef0*/  @UP1 USHF.R.U32.HI UR8, URZ, 0x2, UR9 ;  /* 0x000000023f081899 */ /* 0x000fe40008011609 */
[----:B------:R-:W-:Y:S02]  /*1bf00*/  ULOP3.LUT UR13, UR13, UR12, URZ, 0x3c, !UPT ;  /* 0x0000000c0d0d7292 */ /* 0x000fe4000f8e3c3f */
[----:B------:R-:W-:Y:S02]  /*1bf10*/  USHF.R.S32.HI UR11, URZ, 0x1f, UR16 ;  /* 0x0000001f3f0b7899 */ /* 0x000fe40008011410 */
[----:B------:R-:W-:Y:S02]  /*1bf20*/  @UP1 ULOP3.LUT UR13, UR13, 0x1, UR8, 0x78, !UPT ;  /* 0x000000010d0d1892 */ /* 0x000fe4000f8e7808 */
[----:B------:R-:W-:-:S04]  /*1bf30*/  UIMAD UR10, UR11, UR14, URZ ;  /* 0x0000000e0b0a72a4 */ /* 0x000fc8000f8e023f */
[----:B------:R-:W-:Y:S01]  /*1bf40*/  IMAD.U32 R4, RZ, RZ, UR13 ;  /* 0x0000000dff047e24 */ /* 0x000fe2000f8e00ff */
[----:B------:R-:W-:-:S04]  /*1bf50*/  UIMAD UR10, UR16, UR15, UR10 ;  /* 0x0000000f100a72a4 */ /* 0x000fc8000f8e020a */
[----:B------:R0:W-:Y:S02]  /*1bf60*/  STL [R1+0x794], R4 ;  /* 0x0007940401007387 */ /* 0x0001e40000100800 */
[----:B------:R-:W-:Y:S02]  /*1bf70*/  VIADD R7, R7, UR10 ;  /* 0x0000000a07077c36 */ /* 0x000fe40008000000 */
[----:B------:R0:W-:Y:S01]  /*1bf80*/  STL [R1+0x40], R5 ;  /* 0x0000400501007387 */ /* 0x0001e20000100800 */
[----:B------:R-:W-:Y:S05]  /*1bf90*/  @P0 BRA `(.L_x_37) ;  /* 0x000002ac001c0947 */ /* 0x000fea0003800000 */
[----:B0-----:R-:W0:Y:S01]  /*1bfa0*/  LDC.64 R4, c[0x0][0x5c8] ;  /* 0x00017200ff047b82 */ /* 0x001e220000000a00 */
[----:B------:R-:W-:Y:S01]  /*1bfb0*/  FSETP.NEU.AND P0, PT, RZ, UR5, PT ;  /* 0x00000005ff007c0b */ /* 0x000fe2000bf0d000 */
[----:B------:R-:W-:Y:S01]  /*1bfc0*/  BSSY B0, `(.L_x_37) ;  /* 0x0002ac4000007945 */ /* 0x000fe20003800000 */
[-C--:B0-----:R-:W-:Y:S02]  /*1bfd0*/  IMAD R27, R47, R4.reuse, RZ ;  /* 0x000000042f1b7224 */ /* 0x081fe400078e02ff */
[----:B------:R-:W-:-:S04]  /*1bfe0*/  IMAD.WIDE.U32 R6, R29, R4, R6 ;  /* 0x000000041d067225 */ /* 0x000fc800078e0006 */
[----:B------:R-:W-:-:S04]  /*1bff0*/  IMAD R27, R29, R5, R27 ;  /* 0x000000051d1b7224 */ /* 0x000fc800078e021b */
[----:B------:R-:W-:Y:S01]  /*1c000*/  IMAD.IADD R27, R7, 0x1, R27 ;  /* 0x00000001071b7824 */ /* 0x000fe200078e021b */
[----:B------:R-:W-:Y:S06]  /*1c010*/  @!P0 BRA `(.L_x_38) ;  /* 0x0000018c00c48947 */ /* 0x000fec0003800000 */
[----:B------:R-:W-:Y:S01]  /*1c020*/  ISETP.GE.AND P5, PT, R3, 0x189, PT ;  /* 0x000001890300780c */ /* 0x000fe20003fa6270 */
[----:B------:R-:W-:Y:S01]  /*1c030*/  ULDC.64 UR8, c[0x0][0x5b8] ;  /* 0x00016e0000087ab9 */ /* 0x000fe20000000a00 */
[----:B------:R-:W-:Y:S01]  /*1c040*/  R2UR UR10, R30 ;  /* 0x000000001e0a72ca */ /* 0x000fe200000e0000 */
[----:B------:R-:W2:Y:S01]  /*1c050*/  LDL.LU R56, [R1+0x240] ;  /* 0x0002400001387983 */ /* 0x000ea20000300800 */
[C---:B------:R-:W-:Y:S02]  /*1c060*/  ISETP.LT.OR P4, PT, R26.reuse, 0x1, !P5 ;  /* 0x000000011a00780c */ /* 0x040fe40006f81670 */
[C---:B------:R-:W-:Y:S01]  /*1c070*/  ISETP.LT.OR P0, PT, R26.reuse, 0x2, !P5 ;  /* 0x000000021a00780c */ /* 0x040fe20006f01670 */
[----:B------:R-:W3:Y:S01]  /*1c080*/  LDL.LU R37, [R1+0x244] ;  /* 0x0002440001257983 */ /* 0x000ee20000300800 */
[----:B------:R-:W-:Y:S02]  /*1c090*/  ISETP.LT.OR P3, PT, R26, 0x9, !P5 ;  /* 0x000000091a00780c */ /* 0x000fe40006f61670 */
[----:B------:R-:W-:-:S02]  /*1c0a0*/  LOP3.LUT R28, R28, 0xf7ffffff, RZ, 0xc0, !PT ;  /* 0xf7ffffff1c1c7812 */ /* 0x000fc400078ec0ff */
[----:B------:R-:W-:-:S05]  /*1c0b0*/  LOP3.LUT R0, R0, 0xfffffffd, RZ, 0xc0, !PT ;  /* 0xfffffffd00007812 */ /* 0x000fca00078ec0ff */
[----:B------:R-:W0:Y:S01]  /*1c0c0*/  @!P4 LDC.64 R30, c[0x0][0x5c0] ;  /* 0x00017000ff1ecb82 */ /* 0x000e220000000a00 */
[----:B------:R-:W-:Y:S01]  /*1c0d0*/  @!P4 IMAD.MOV.U32 R32, RZ, RZ, R6 ;  /* 0x000000ffff20c224 */ /* 0x000fe200078e0006 */
[----:B------:R-:W-:Y:S01]  /*1c0e0*/  @P0 LOP3.LUT R28, R28, 0x8000000, RZ, 0xfc, !PT ;  /* 0x080000001c1c0812 */ /* 0x000fe200078efcff */
[----:B------:R-:W-:Y:S01]  /*1c0f0*/  @!P4 IMAD.MOV.U32 R33, RZ, RZ, R27 ;  /* 0x000000ffff21c224 */ /* 0x000fe200078e001b */
[----:B------:R-:W-:Y:S01]  /*1c100*/  @P4 LOP3.LUT R0, R0, 0x2, RZ, 0xfc, !PT ;  /* 0x0000000200004812 */ /* 0x000fe200078efcff */
[----:B------:R-:W-:Y:S02]  /*1c110*/  @!P4 IMAD R36, R5, 0x180, RZ ;  /* 0x000001800524c824 */ /* 0x000fe400078e02ff */
[----:B------:R-:W-:Y:S01]  /*1c120*/  @!P4 IMAD.WIDE.U32 R32, R4, 0x180, R32 ;  /* 0x000001800420c825 */ /* 0x000fe200078e0020 */
[----:B------:R-:W1:Y:S01]  /*1c130*/  @!P0 LDC.64 R34, c[0x0][0x5c0] ;  /* 0x00017000ff228b82 */ /* 0x000e620000000a00 */
[----:B------:R-:W-:Y:S02]  /*1c140*/  LOP3.LUT R0, R0, 0xfffffff7, RZ, 0xc0, !PT ;  /* 0xfffffff700007812 */ /* 0x000fe400078ec0ff */
[----:B------:R-:W-:-:S02]  /*1c150*/  @!P4 IMAD.IADD R33, R33, 0x1, R36 ;  /* 0x000000012121c824 */ /* 0x000fc400078e0224 */
[----:B------:R-:W-:Y:S01]  /*1c160*/  @!P0 IMAD R36, R5, 0x180, RZ ;  /* 0x0000018005248824 */ /* 0x000fe200078e02ff */
[----:B------:R-:W-:-:S04]  /*1c170*/  @P3 LOP3.LUT R0, R0, 0x8, RZ, 0xfc, !PT ;  /* 0x0000000800003812 */ /* 0x000fc800078efcff */
[----:B------:R-:W-:Y:S02]  /*1c180*/  LOP3.LUT R0, R0, 0xfffffffb, RZ, 0xc0, !PT ;  /* 0xfffffffb00007812 */ /* 0x000fe400078ec0ff */
[----:B0-----:R-:W-:Y:S01]  /*1c190*/  @!P4 IADD3 R40, P1, P2, R32, UR52, R30 ;  /* 0x000000342028cc10 */ /* 0x001fe2000fa3e01e */
[----:B------:R-:W-:-:S03]  /*1c1a0*/  @!P0 IMAD.MOV.U32 R30, RZ, RZ, R6 ;  /* 0x000000ffff1e8224 */ /* 0x000fc600078e0006 */
[----:B------:R-:W-:Y:S01]  /*1c1b0*/  @!P4 IADD3.X R41, R33, UR6, R31, P1, P2 ;  /* 0x000000062129cc10 */ /* 0x000fe20008fe441f */
[----:B------:R-:W-:Y:S01]  /*1c1c0*/  @!P0 IMAD.MOV.U32 R31, RZ, RZ, R27 ;  /* 0x000000ffff1f8224 */ /* 0x000fe200078e001b */
[----:B------:R-:W0:Y:S01]  /*1c1d0*/  @!P3 LDC.64 R32, c[0x0][0x5c0] ;  /* 0x00017000ff20bb82 */ /* 0x000e220000000a00 */
[----:B------:R-:W-:-:S04]  /*1c1e0*/  @!P0 IMAD.WIDE.U32 R30, R4, 0x180, R30 ;  /* 0x00000180041e8825 */ /* 0x000fc800078e001e */
[----:B------:R-:W-:Y:S01]  /*1c1f0*/  @!P0 IMAD.IADD R31, R31, 0x1, R36 ;  /* 0x000000011f1f8824 */ /* 0x000fe200078e0224 */
[----:B-1----:R-:W-:Y:S01]  /*1c200*/  @!P0 IADD3 R38, P1, P2, R30, UR52, R34 ;  /* 0x000000341e268c10 */ /* 0x002fe2000fa3e022 */
[----:B------:R-:W-:Y:S02]  /*1c210*/  @!P3 IMAD.MOV.U32 R30, RZ, RZ, R6 ;  /* 0x000000ffff1eb224 */ /* 0x000fe400078e0006 */
[----:B------:R-:W-:Y:S01]  /*1c220*/  @!P3 IMAD R34, R5, 0x180, RZ ;  /* 0x000001800522b824 */ /* 0x000fe200078e02ff */
[----:B------:R-:W-:Y:S01]  /*1c230*/  @!P0 IADD3.X R39, R31, UR6, R35, P1, P2 ;  /* 0x000000061f278c10 */ /* 0x000fe20008fe4423 */
[----:B------:R-:W-:Y:S01]  /*1c240*/  @!P3 IMAD.MOV.U32 R31, RZ, RZ, R27 ;  /* 0x000000ffff1fb224 */ /* 0x000fe200078e001b */
[----:B------:R-:W-:Y:S01]  /*1c250*/  ISETP.LT.OR P0, PT, R26, 0xa, !P5 ;  /* 0x0000000a1a00780c */ /* 0x000fe20006f01670 */
[----:B------:R-:W-:-:S04]  /*1c260*/  @!P3 IMAD.WIDE.U32 R30, R4, 0x180, R30 ;  /* 0x00000180041eb825 */ /* 0x000fc800078e001e */
[----:B------:R-:W-:Y:S01]  /*1c270*/  @!P3 IMAD.IADD R31, R31, 0x1, R34 ;  /* 0x000000011f1fb824 */ /* 0x000fe200078e0222 */
[----:B0-----:R-:W-:-:S07]  /*1c280*/  @!P3 IADD3 R42, P1, P2, R30, UR52, R32 ;  /* 0x000000341e2abc10 */ /* 0x001fce000fa3e020 */
[----:B------:R-:W-:Y:S01]  /*1c290*/  @!P0 IMAD.MOV.U32 R32, RZ, RZ, R6 ;  /* 0x000000ffff208224 */ /* 0x000fe200078e0006 */
[----:B------:R-:W-:Y:S01]  /*1c2a0*/  @!P3 IADD3.X R43, R31, UR6, R33, P1, P2 ;  /* 0x000000061f2bbc10 */ /* 0x000fe20008fe4421 */
[----:B------:R-:W-:Y:S01]  /*1c2b0*/  @!P0 IMAD.MOV.U32 R33, RZ, RZ, R27 ;  /* 0x000000ffff218224 */ /* 0x000fe200078e001b */
[----:B------:R-:W0:Y:S01]  /*1c2c0*/  @!P0 LDC.64 R30, c[0x0][0x5c0] ;  /* 0x00017000ff1e8b82 */ /* 0x000e220000000a00 */
[----:B------:R-:W-:Y:S01]  /*1c2d0*/  @!P0 IMAD R34, R5, 0x180, RZ ;  /* 0x0000018005228824 */ /* 0x000fe200078e02ff */
[----:B------:R-:W-:Y:S01]  /*1c2e0*/  @P0 LOP3.LUT R0, R0, 0x4, RZ, 0xfc, !PT ;  /* 0x0000000400000812 */ /* 0x000fe200078efcff */
[----:B------:R-:W-:-:S04]  /*1c2f0*/  @!P0 IMAD.WIDE.U32 R32, R4, 0x180, R32 ;  /* 0x0000018004208825 */ /* 0x000fc800078e0020 */
[----:B------:R-:W-:Y:S01]  /*1c300*/  @!P0 IMAD.IADD R33, R33, 0x1, R34 ;  /* 0x0000000121218824 */ /* 0x000fe200078e0222 */
[----:B0-----:R-:W-:Y:S01]  /*1c310*/  @!P0 IADD3 R44, P1, P2, R32, UR52, R30 ;  /* 0x00000034202c8c10 */ /* 0x001fe2000fa3e01e */
[----:B------:R-:W-:Y:S01]  /*1c320*/  IMAD.U32 R30, RZ, RZ, UR8 ;  /* 0x00000008ff1e7e24 */ /* 0x000fe2000f8e00ff */
[----:B------:R-:W-:Y:S02]  /*1c330*/  UIMAD UR8, UR11, UR8, URZ ;  /* 0x000000080b0872a4 */ /* 0x000fe4000f8e023f */
[----:B------:R-:W-:Y:S01]  /*1c340*/  @!P0 IADD3.X R45, R33, UR6, R31, P1, P2 ;  /* 0x00000006212d8c10 */ /* 0x000fe20008fe441f */
[----:B------:R-:W-:Y:S01]  /*1c350*/  IMAD.WIDE.U32 R24, R30, UR10, R24 ;  /* 0x0000000a1e187c25 */ /* 0x000fe2000f8e0018 */
[----:B------:R-:W-:Y:S01]  /*1c360*/  UIMAD UR8, UR10, UR9, UR8 ;  /* 0x000000090a0872a4 */ /* 0x000fe2000f8e0208 */
[----:B------:R-:W-:Y:S02]  /*1c370*/  ISETP.GE.AND P0, PT, R3, 0x1, PT ;  /* 0x000000010300780c */ /* 0x000fe40003f06270 */
[----:B------:R-:W-:Y:S01]  /*1c380*/  IMAD.MOV.U32 R30, RZ, RZ, R24 ;  /* 0x000000ffff1e7224 */ /* 0x000fe200078e0018 */
[----:B------:R-:W-:-:S02]  /*1c390*/  ULDC.64 UR10, c[0x0][0x5a8] ;  /* 0x00016a00000a7ab9 */ /* 0x000fc40000000a00 */
[----:B------:R-:W-:Y:S01]  /*1c3a0*/  VIADD R31, R25, UR8 ;  /* 0x00000008191f7c36 */ /* 0x000fe20008000000 */
[----:B------:R-:W-:Y:S02]  /*1c3b0*/  ULDC.64 UR8, c[0x0][0x5b0] ;  /* 0x00016c0000087ab9 */ /* 0x000fe40000000a00 */
[----:B------:R-:W-:Y:S02]  /*1c3c0*/  IMAD R32, R47, UR8, RZ ;  /* 0x000000082f207c24 */ /* 0x000fe4000f8e02ff */
[----:B------:R-:W-:-:S04]  /*1c3d0*/  IMAD.WIDE.U32 R24, R29, UR8, R30 ;  /* 0x000000081d187c25 */ /* 0x000fc8000f8e001e */
[----:B------:R-:W-:Y:S01]  /*1c3e0*/  IMAD R32, R29, UR9, R32 ;  /* 0x000000091d207c24 */ /* 0x000fe2000f8e0220 */
[----:B------:R-:W-:-:S04]  /*1c3f0*/  IADD3 R24, P1, R24, UR10, RZ ;  /* 0x0000000a18187c10 */ /* 0x000fc8000ff3e0ff */
[--C-:B------:R-:W-:Y:S02]  /*1c400*/  IADD3.X R25, R25, UR11, R32.reuse, P1, !PT ;  /* 0x0000000b19197c10 */ /* 0x100fe40008ffe420 */
[----:B------:R-:W-:Y:S02]  /*1c410*/  ISETP.LT.OR P1, PT, R26, 0x1, !P0 ;  /* 0x000000011a00780c */ /* 0x000fe40004721670 */
[----:B------:R-:W-:-:S11]  /*1c420*/  PRMT R32, RZ, 0x7610, R32 ;  /* 0x00007610ff207816 */ /* 0x000fd60000000020 */
[----:B------:R-:W4:Y:S02]  /*1c430*/  @!P1 LDG.E.U8 R32, desc[UR54][R24.64] ;  /* 0x0000003618209981 */ /* 0x000f24000c1e1100 */
[----:B----4-:R-:W-:-:S04]  /*1c440*/  LOP3.LUT R32, R32, 0xff, RZ, 0xc0, !PT ;  /* 0x000000ff20207812 */ /* 0x010fc800078ec0ff */
[----:B------:R-:W-:-:S05]  /*1c450*/  F2FP.F16.E4M3.UNPACK_B R32, R32 ;  /* 0x00000020ff20723e */ /* 0x000fca00020006ff */
[----:B------:R-:W-:-:S05]  /*1c460*/  HADD2.F32 R32, -RZ, R32.H0_H0 ;  /* 0x20000020ff207230 */ /* 0x000fca0000004100 */
[----:B------:R-:W-:-:S04]  /*1c470*/  FMUL R32, R32, UR5 ;  /* 0x0000000520207c20 */ /* 0x000fc80008400000 */
[----:B------:R-:W-:Y:S02]  /*1c480*/  FFMA R8, R8, UR4, R32 ;  /* 0x0000000408087c23 */ /* 0x000fe40008000020 */
[----:B------:R-:W0:Y:S03]  /*1c490*/  @!P1 LDC.64 R32, c[0x0][0x5c0] ;  /* 0x00017000ff209b82 */ /* 0x000e260000000a00 */
[----:B------:R-:W-:Y:S02]  /*1c4a0*/  F2FP.SATFINITE.E4M3.F32.PACK_AB_MERGE_C R8, RZ, R8, RZ ;  /* 0x00000008ff08723e */ /* 0x000fe400048070ff */
[----:B0-----:R-:W-:-:S05]  /*1c4b0*/  @!P1 IADD3 R32, P2, R6, R32, RZ ;  /* 0x0000002006209210 */ /* 0x001fca0007f5e0ff */
[----:B------:R-:W-:-:S05]  /*1c4c0*/  @!P1 IMAD.X R33, R27, 0x1, R33, P2 ;  /* 0x000000011b219824 */ /* 0x000fca00010e0621 */
[----:B------:R0:W-:Y:S01]  /*1c4d0*/  @!P1 STG.E.U8 desc[UR54][R32.64], R8 ;  /* 0x0000000820009986 */ /* 0x0001e2000c101136 */
[----:B------:R-:W-:Y:S02]  /*1c4e0*/  ISETP.LT.OR P1, PT, R26, 0x2, !P0 ;  /* 0x000000021a00780c */ /* 0x000fe40004721670 */
[----:B0-----:R-:W-:-:S11]  /*1c4f0*/  PRMT R8, RZ, 0x7610, R8 ;  /* 0x00007610ff087816 */ /* 0x001fd60000000008 */
[----:B------:R-:W0:Y:S01]  /*1c500*/  @!P1 LDC.64 R32, c[0x0][0x5c0] ;  /* 0x00017000ff209b82 */ /* 0x000e220000000a00 */
[----:B------:R-:W4:Y:S01]  /*1c510*/  @!P1 LDG.E.U8 R8, desc[UR54][R24.64+0x1] ;  /* 0x0000013618089981 */ /* 0x000f22000c1e1100 */
[----:B0-----:R-:W-:-:S05]  /*1c520*/  @!P1 IADD3 R32, P2, R6, R32, RZ ;  /* 0x0000002006209210 */ /* 0x001fca0007f5e0ff */
[----:B------:R-:W-:Y:S01]  /*1c530*/  @!P1 IMAD.X R33, R27, 0x1, R33, P2 ;  /* 0x000000011b219824 */ /* 0x000fe200010e0621 */
[----:B------:R-:W-:Y:S02]  /*1c540*/  ISETP.GE.AND P2, PT, R3, 0x9, PT ;  /* 0x000000090300780c */ /* 0x000fe40003f46270 */
[----:B----4-:R-:W-:-:S04]  /*1c550*/  LOP3.LUT R8, R8, 0xff, RZ, 0xc0, !PT ;  /* 0x000000ff08087812 */ /* 0x010fc800078ec0ff */
[----:B------:R-:W-:-:S05]  /*1c560*/  F2FP.F16.E4M3.UNPACK_B R8, R8 ;  /* 0x00000008ff08723e */ /* 0x000fca00020006ff */
[----:B------:R-:W-:-:S05]  /*1c570*/  HADD2.F32 R8, -RZ, R8.H0_H0 ;  /* 0x20000008ff087230 */ /* 0x000fca0000004100 */
[----:B------:R-:W-:-:S04]  /*1c580*/  FMUL R8, R8, UR5 ;  /* 0x0000000508087c20 */ /* 0x000fc80008400000 */
[----:B------:R-:W-:-:S05]  /*1c590*/  FFMA R9, R9, UR4, R8 ;  /* 0x0000000409097c23 */ /* 0x000fca0008000008 */
[----:B------:R-:W-:-:S05]  /*1c5a0*/  F2FP.SATFINITE.E4M3.F32.PACK_AB_MERGE_C R9, RZ, R9, RZ ;  /* 0x00000009ff09723e */ /* 0x000fca00048070ff */
[----:B------:R0:W-:Y:S01]  /*1c5b0*/  @!P1 STG.E.U8 desc[UR54][R32.64+0x1], R9 ;  /* 0x0000010920009986 */ /* 0x0001e2000c101136 */
[----:B------:R-:W-:-:S05]  /*1c5c0*/  IADD3 R8, P1, R29, 0x8, RZ ;  /* 0x000000081d087810 */ /* 0x000fca0007f3e0ff */
[----:B0-----:R-:W-:-:S04]  /*1c5d0*/  IMAD.X R32, RZ, RZ, R47, P1 ;  /* 0x000000ffff207224 */ /* 0x001fc800008e062f */
[----:B------:R-:W-:-:S04]  /*1c5e0*/  IMAD R32, R32, UR8, RZ ;  /* 0x0000000820207c24 */ /* 0x000fc8000f8e02ff */
[C---:B------:R-:W-:Y:S02]  /*1c5f0*/  IMAD R32, R8.reuse, UR9, R32 ;  /* 0x0000000908207c24 */ /* 0x040fe4000f8e0220 */
[----:B------:R-:W-:-:S03]  /*1c600*/  IMAD.WIDE.U32 R8, R8, UR8, R30 ;  /* 0x0000000808087c25 */ /* 0x000fc6000f8e001e */
        /* <DEDUP_REMOVED lines=12> */
[----:B0-----:R-:W-:-:S04]  /*1c6d0*/  @!P1 IADD3 R32, P3, P4, R6, UR52, R32 ;  /* 0x0000003406209c10 */ /* 0x001fc8000fc7e020 */
[----:B------:R-:W-:-:S05]  /*1c6e0*/  @!P1 IADD3.X R33, R27, UR6, R33, P3, P4 ;  /* 0x000000061b219c10 */ /* 0x000fca0009fe8421 */
[----:B------:R0:W-:Y:S01]  /*1c6f0*/  @!P1 STG.E.U8 desc[UR54][R32.64], R10 ;  /* 0x0000000a20009986 */ /* 0x0001e2000c101136 */
[----:B------:R-:W-:Y:S02]  /*1c700*/  ISETP.LT.OR P1, PT, R26, 0x2, !P2 ;  /* 0x000000021a00780c */ /* 0x000fe40005721670 */
[----:B0-----:R-:W-:-:S11]  /*1c710*/  PRMT R10, RZ, 0x7610, R10 ;  /* 0x00007610ff0a7816 */ /* 0x001fd6000000000a */
[----:B------:R-:W0:Y:S01]  /*1c720*/  @!P1 LDC.64 R32, c[0x0][0x5c0] ;  /* 0x00017000ff209b82 */ /* 0x000e220000000a00 */
[----:B------:R-:W4:Y:S01]  /*1c730*/  @!P1 LDG.E.U8 R10, desc[UR54][R8.64+0x1] ;  /* 0x00000136080a9981 */ /* 0x000f22000c1e1100 */
[----:B------:R-:W-:Y:S02]  /*1c740*/  ISETP.LT.OR P5, PT, R26, 0x11, !P5 ;  /* 0x000000111a00780c */ /* 0x000fe40006fa1670 */
[----:B0-----:R-:W-:-:S04]  /*1c750*/  @!P1 IADD3 R32, P3, P4, R6, UR52, R32 ;  /* 0x0000003406209c10 */ /* 0x001fc8000fc7e020 */
[----:B------:R-:W-:-:S07]  /*1c760*/  @!P1 IADD3.X R33, R27, UR6, R33, P3, P4 ;  /* 0x000000061b219c10 */ /* 0x000fce0009fe8421 */
[----:B------:R-:W-:Y:S01]  /*1c770*/  @!P5 IMAD R34, R5, 0x180, RZ ;  /* 0x000001800522d824 */ /* 0x000fe200078e02ff */
[----:B----4-:R-:W-:-:S04]  /*1c780*/  LOP3.LUT R10, R10, 0xff, RZ, 0xc0, !PT ;  /* 0x000000ff0a0a7812 */ /* 0x010fc800078ec0ff */
[----:B------:R-:W-:-:S05]  /*1c790*/  F2FP.F16.E4M3.UNPACK_B R10, R10 ;  /* 0x0000000aff0a723e */ /* 0x000fca00020006ff */
[----:B------:R-:W-:-:S05]  /*1c7a0*/  HADD2.F32 R10, -RZ, R10.H0_H0 ;  /* 0x2000000aff0a7230 */ /* 0x000fca0000004100 */
[----:B------:R-:W-:-:S04]  /*1c7b0*/  FMUL R10, R10, UR5 ;  /* 0x000000050a0a7c20 */ /* 0x000fc80008400000 */
[----:B------:R-:W-:-:S05]  /*1c7c0*/  FFMA R11, R11, UR4, R10 ;  /* 0x000000040b0b7c23 */ /* 0x000fca000800000a */
[----:B------:R-:W-:-:S05]  /*1c7d0*/  F2FP.SATFINITE.E4M3.F32.PACK_AB_MERGE_C R11, RZ, R11, RZ ;  /* 0x0000000bff0b723e */ /* 0x000fca00048070ff */
[----:B------:R0:W-:Y:S02]  /*1c7e0*/  @!P1 STG.E.U8 desc[UR54][R32.64+0x1], R11 ;  /* 0x0000010b20009986 */ /* 0x0001e4000c101136 */
[----:B0-----:R-:W0:Y:S01]  /*1c7f0*/  @!P5 LDC.64 R10, c[0x0][0x5c0] ;  /* 0x00017000ff0adb82 */ /* 0x001e220000000a00 */
[----:B------:R-:W-:Y:S02]  /*1c800*/  @!P5 IMAD.MOV.U32 R32, RZ, RZ, R6 ;  /* 0x000000ffff20d224 */ /* 0x000fe400078e0006 */
[----:B------:R-:W-:Y:S02]  /*1c810*/  @!P5 IMAD.MOV.U32 R33, RZ, RZ, R27 ;  /* 0x000000ffff21d224 */ /* 0x000fe400078e001b */
[----:B------:R-:W-:-:S04]  /*1c820*/  @!P5 IMAD.WIDE.U32 R32, R4, 0x180, R32 ;  /* 0x000001800420d825 */ /* 0x000fc800078e0020 */
[----:B------:R-:W-:Y:S01]  /*1c830*/  @!P5 IMAD.IADD R33, R33, 0x1, R34 ;  /* 0x000000012121d824 */ /* 0x000fe200078e0222 */
[----:B0-----:R-:W-:-:S04]  /*1c840*/  @!P5 IADD3 R54, P1, P3, R32, UR52, R10 ;  /* 0x000000342036dc10 */ /* 0x001fc8000fb3e00a */
[----:B------:R-:W-:Y:S02]  /*1c850*/  @!P5 IADD3.X R55, R33, UR6, R11, P1, P3 ;  /* 0x000000062137dc10 */ /* 0x000fe40008fe640b */
        /* <DEDUP_REMOVED lines=19> */
[----:B----4-:R-:W-:-:S04]  /*1c990*/  LOP3.LUT R12, R12, 0xff, RZ, 0xc0, !PT ;  /* 0x000000ff0c0c7812 */ /* 0x010fc800078ec0ff */
[----:B------:R-:W-:-:S05]  /*1c9a0*/  F2FP.F16.E4M3.UNPACK_B R12, R12 ;  /* 0x0000000cff0c723e */ /* 0x000fca00020006ff */
[----:B------:R-:W-:-:S05]  /*1c9b0*/  HADD2.F32 R12, -RZ, R12.H0_H0 ;  /* 0x2000000cff0c7230 */ /* 0x000fca0000004100 */
[----:B------:R-:W-:-:S04]  /*1c9c0*/  FMUL R12, R12, UR5 ;  /* 0x000000050c0c7c20 */ /* 0x000fc80008400000 */
[----:B------:R-:W-:-:S05]  /*1c9d0*/  FFMA R13, R13, UR4, R12 ;  /* 0x000000040d0d7c23 */ /* 0x000fca000800000c */
[----:B------:R-:W-:-:S05]  /*1c9e0*/  F2FP.SATFINITE.E4M3.F32.PACK_AB_MERGE_C R13, RZ, R13, RZ ;  /* 0x0000000dff0d723e */ /* 0x000fca00048070ff */
[----:B------:R0:W-:Y:S01]  /*1c9f0*/  @!P1 STG.E.U8 desc[UR54][R10.64+0x9], R13 ;  /* 0x0000090d0a009986 */ /* 0x0001e2000c101136 */
[----:B------:R-:W-:-:S13]  /*1ca00*/  ISETP.LT.OR P1, PT, R26, 0x9, !P2 ;  /* 0x000000091a00780c */ /* 0x000fda0005721670 */
[----:B0-----:R-:W0:Y:S02]  /*1ca10*/  @!P1 LDC.64 R10, c[0x0][0x5c0] ;  /* 0x00017000ff0a9b82 */ /* 0x001e240000000a00 */
[--C-:B0-----:R-:W-:Y:S02]  /*1ca20*/  @!P1 IADD3 R32, P3, P4, R6, UR52, R10.reuse ;  /* 0x0000003406209c10 */ /* 0x101fe4000fc7e00a */
[----:B------:R-:W-:-:S06]  /*1ca30*/  PRMT R10, RZ, 0x7610, R10 ;  /* 0x00007610ff0a7816 */ /* 0x000fcc000000000a */
[----:B------:R-:W4:Y:S01]  /*1ca40*/  @!P1 LDG.E.U8 R10, desc[UR54][R8.64+0x8] ;  /* 0x00000836080a9981 */ /* 0x000f22000c1e1100 */
[----:B------:R-:W-:Y:S02]  /*1ca50*/  @!P1 IADD3.X R33, R27, UR6, R11, P3, P4 ;  /* 0x000000061b219c10 */ /* 0x000fe40009fe840b */
[----:B------:R-:W-:Y:S02]  /*1ca60*/  ISETP.LT.OR P4, PT, R26, 0xa, !P2 ;  /* 0x0000000a1a00780c */ /* 0x000fe40005781670 */
[----:B------:R-:W-:-:S04]  /*1ca70*/  LOP3.LUT R0, R0, 0xffffff7f, RZ, 0xc0, !PT ;  /* 0xffffff7f00007812 */ /* 0x000fc800078ec0ff */
[----:B------:R-:W-:Y:S02]  /*1ca80*/  @P5 LOP3.LUT R0, R0, 0x80, RZ, 0xfc, !PT ;  /* 0x0000008000005812 */ /* 0x000fe400078efcff */
[----:B----4-:R-:W-:-:S04]  /*1ca90*/  LOP3.LUT R10, R10, 0xff, RZ, 0xc0, !PT ;  /* 0x000000ff0a0a7812 */ /* 0x010fc800078ec0ff */
[----:B------:R-:W-:-:S05]  /*1caa0*/  F2FP.F16.E4M3.UNPACK_B R10, R10 ;  /* 0x0000000aff0a723e */ /* 0x000fca00020006ff */
[----:B------:R-:W-:-:S05]  /*1cab0*/  HADD2.F32 R10, -RZ, R10.H0_H0 ;  /* 0x2000000aff0a7230 */ /* 0x000fca0000004100 */
[----:B------:R-:W-:-:S04]  /*1cac0*/  FMUL R10, R10, UR5 ;  /* 0x000000050a0a7c20 */ /* 0x000fc80008400000 */
[----:B------:R-:W-:Y:S02]  /*1cad0*/  FFMA R14, R14, UR4, R10 ;  /* 0x000000040e0e7c23 */ /* 0x000fe4000800000a */
[----:B------:R-:W0:Y:S03]  /*1cae0*/  @!P4 LDC.64 R10, c[0x0][0x5c0] ;  /* 0x00017000ff0acb82 */ /* 0x000e260000000a00 */
[----:B------:R-:W-:-:S05]  /*1caf0*/  F2FP.SATFINITE.E4M3.F32.PACK_AB_MERGE_C R14, RZ, R14, RZ ;  /* 0x0000000eff0e723e */ /* 0x000fca00048070ff */
[----:B------:R1:W-:Y:S01]  /*1cb00*/  @!P1 STG.E.U8 desc[UR54][R32.64+0x8], R14 ;  /* 0x0000080e20009986 */ /* 0x0003e2000c101136 */
[----:B------:R-:W-:Y:S02]  /*1cb10*/  ISETP.GE.AND P1, PT, R3, 0x81, PT ;  /* 0x000000810300780c */ /* 0x000fe40003f26270 */
[----:B0-----:R-:W-:-:S04]  /*1cb20*/  @!P4 IADD3 R12, P3, P5, R6, UR52, R10 ;  /* 0x00000034060ccc10 */ /* 0x001fc8000fd7e00a */
[----:B------:R-:W-:Y:S02]  /*1cb30*/  @!P4 IADD3.X R13, R27, UR6, R11, P3, P5 ;  /* 0x000000061b0dcc10 */ /* 0x000fe40009fea40b */
[----:B------:R-:W-:-:S13]  /*1cb40*/  ISETP.LT.OR P3, PT, R26, 0x1, !P1 ;  /* 0x000000011a00780c */ /* 0x000fda0004f61670 */
[----:B------:R-:W1:Y:S02]  /*1cb50*/  @!P3 LDC.64 R10, c[0x0][0x5c0] ;  /* 0x00017000ff0abb82 */ /* 0x000e640000000a00 */
[--C-:B-1----:R-:W-:Y:S02]  /*1cb60*/  @!P3 IADD3 R32, P5, P6, R6, UR56, R10.reuse ;  /* 0x000000380620bc10 */ /* 0x102fe4000febe00a */
[----:B------:R-:W-:-:S06]  /*1cb70*/  PRMT R10, RZ, 0x7610, R10 ;  /* 0x00007610ff0a7816 */ /* 0x000fcc000000000a */
[----:B------:R-:W4:Y:S01]  /*1cb80*/  @!P4 LDG.E.U8 R10, desc[UR54][R8.64+0x9] ;  /* 0x00000936080ac981 */ /* 0x000f22000c1e1100 */
[----:B------:R-:W-:Y:S02]  /*1cb90*/  @!P3 IADD3.X R33, R27, UR53, R11, P5, P6 ;  /* 0x000000351b21bc10 */ /* 0x000fe4000afec40b */
        /* <DEDUP_REMOVED lines=14> */
[----:B------:R-:W-:-:S06]  /*1cc80*/  PRMT R12, RZ, 0x7610, R12 ;  /* 0x00007610ff0c7816 */ /* 0x000fcc000000000c */
[----:B------:R-:W4:Y:S01]  /*1cc90*/  @!P3 LDG.E.U8 R12, desc[UR54][R10.64] ;  /* 0x000000360a0cb981 */ /* 0x000f22000c1e1100 */
[----:B------:R-:W-:Y:S02]  /*1cca0*/  ISETP.LT.OR P4, PT, R26, 0x2, !P1 ;  /* 0x000000021a00780c */ /* 0x000fe40004f81670 */
[----:B------:R-:W-:Y:S02]  /*1ccb0*/  PRMT R14, RZ, 0x7610, R14 ;  /* 0x00007610ff0e7816 */ /* 0x000fe4000000000e */
[----:B----4-:R-:W-:-:S04]  /*1ccc0*/  LOP3.LUT R12, R12, 0xff, RZ, 0xc0, !PT ;  /* 0x000000ff0c0c7812 */ /* 0x010fc800078ec0ff */
[----:B------:R-:W-:-:S05]  /*1ccd0*/  F2FP.F16.E4M3.UNPACK_B R12, R12 ;  /* 0x0000000cff0c723e */ /* 0x000fca00020006ff */
[----:B------:R-:W-:-:S05]  /*1cce0*/  HADD2.F32 R12, -RZ, R12.H0_H0 ;  /* 0x2000000cff0c7230 */ /* 0x000fca0000004100 */
[----:B------:R-:W-:-:S04]  /*1ccf0*/  FMUL R12, R12, UR5 ;  /* 0x000000050c0c7c20 */ /* 0x000fc80008400000 */
[----:B------:R-:W-:Y:S02]  /*1cd00*/  FFMA R16, R16, UR4, R12 ;  /* 0x0000000410107c23 */ /* 0x000fe4000800000c */
[----:B------:R-:W0:Y:S03]  /*1cd10*/  @!P4 LDC.64 R12, c[0x0][0x5c0] ;  /* 0x00017000ff0ccb82 */ /* 0x000e260000000a00 */
[----:B------:R-:W-:-:S05]  /*1cd20*/  F2FP.SATFINITE.E4M3.F32.PACK_AB_MERGE_C R16, RZ, R16, RZ ;  /* 0x00000010ff10723e */ /* 0x000fca00048070ff */
[----:B------:R1:W-:Y:S04]  /*1cd30*/  @!P3 STG.E.U8 desc[UR54][R32.64], R16 ;  /* 0x000000102000b986 */ /* 0x0003e8000c101136 */
[----:B------:R-:W4:Y:S01]  /*1cd40*/  @!P4 LDG.E.U8 R14, desc[UR54][R10.64+0x1] ;  /* 0x000001360a0ec981 */ /* 0x000f22000c1e1100 */
[----:B0-----:R-:W-:-:S04]  /*1cd50*/  @!P4 IADD3 R12, P5, P6, R6, UR56, R12 ;  /* 0x00000038060ccc10 */ /* 0x001fc8000febe00c */
[----:B------:R-:W-:Y:S02]  /*1cd60*/  @!P4 IADD3.X R13, R27, UR53, R13, P5, P6 ;  /* 0x000000351b0dcc10 */ /* 0x000fe4000afec40d */
[----:B------:R-:W-:-:S04]  /*1cd70*/  ISETP.GE.AND P0, PT, R3, 0x89, PT ;  /* 0x000000890300780c */ /* 0x000fc80003f06270 */
[----:B------:R-:W-:Y:S01]  /*1cd80*/  ISETP.LT.OR P3, PT, R26, 0x1, !P0 ;  /* 0x000000011a00780c */ /* 0x000fe20004761670 */
[----:B-1----:R-:W-:-:S12]  /*1cd90*/  IMAD.U32 R16, RZ, RZ, UR52 ;  /* 0x00000034ff107e24 */ /* 0x002fd8000f8e00ff */
[----:B------:R-:W-:Y:S02]  /*1cda0*/  @!P3 IADD3 R16, P5, P6, R16, UR56, R6 ;  /* 0x000000381010bc10 */ /* 0x000fe4000febe006 */
[----:B----4-:R-:W-:-:S04]  /*1cdb0*/  LOP3.LUT R14, R14, 0xff, RZ, 0xc0, !PT ;  /* 0x000000ff0e0e7812 */ /* 0x010fc800078ec0ff */
[----:B------:R-:W-:-:S05]  /*1cdc0*/  F2FP.F16.E4M3.UNPACK_B R14, R14 ;  /* 0x0000000eff0e723e */ /* 0x000fca00020006ff */
[----:B------:R-:W-:-:S05]  /*1cdd0*/  HADD2.F32 R14, -RZ, R14.H0_H0 ;  /* 0x2000000eff0e7230 */ /* 0x000fca0000004100 */
[----:B------:R-:W-:-:S04]  /*1cde0*/  FMUL R14, R14, UR5 ;  /* 0x000000050e0e7c20 */ /* 0x000fc80008400000 */
[----:B------:R-:W-:-:S05]  /*1cdf0*/  FFMA R17, R17, UR4, R14 ;  /* 0x0000000411117c23 */ /* 0x000fca000800000e */
[----:B------:R-:W-:-:S05]  /*1ce00*/  F2FP.SATFINITE.E4M3.F32.PACK_AB_MERGE_C R17, RZ, R17, RZ ;  /* 0x00000011ff11723e */ /* 0x000fca00048070ff */
[----:B------:R0:W-:Y:S02]  /*1ce10*/  @!P4 STG.E.U8 desc[UR54][R12.64+0x1], R17 ;  /* 0x000001110c00c986 */ /* 0x0001e4000c101136 */
[----:B0-----:R-:W-:-:S05]  /*1ce20*/  IADD3 R12, P4, R29, 0x88, RZ ;  /* 0x000000881d0c7810 */ /* 0x001fca0007f9e0ff */
[----:B------:R-:W-:-:S04]  /*1ce30*/  IMAD.X R14, RZ, RZ, R47, P4 ;  /* 0x000000ffff0e7224 */ /* 0x000fc800020e062f */
[----:B------:R-:W-:-:S04]  /*1ce40*/  IMAD R14, R14, UR8, RZ ;  /* 0x000000080e0e7c24 */ /* 0x000fc8000f8e02ff */
[C---:B------:R-:W-:Y:S02]  /*1ce50*/  IMAD R14, R12.reuse, UR9, R14 ;  /* 0x000000090c0e7c24 */ /* 0x040fe4000f8e020e */
[----:B------:R-:W-:-:S03]  /*1ce60*/  IMAD.WIDE.U32 R12, R12, UR8, R30 ;  /* 0x000000080c0c7c25 */ /* 0x000fc6000f8e001e */
[----:B------:R-:W-:-:S04]  /*1ce70*/  IADD3 R12, P4, R12, UR10, RZ ;  /* 0x0000000a0c0c7c10 */ /* 0x000fc8000ff9e0ff */
[----:B------:R-:W-:Y:S02]  /*1ce80*/  IADD3.X R13, R13, UR11, R14, P4, !PT ;  /* 0x0000000b0d0d7c10 */ /* 0x000fe4000a7fe40e */
[----:B------:R-:W0:Y:S02]  /*1ce90*/  @!P3 LDC.64 R14, c[0x0][0x5c0] ;  /* 0x00017000ff0ebb82 */ /* 0x000e240000000a00 */
[----:B0-----:R-:W-:Y:S02]  /*1cea0*/  @!P3 IADD3 R14, P4, R16, R14, RZ ;  /* 0x0000000e100eb210 */ /* 0x001fe40007f9e0ff */
[----:B------:R-:W-:-:S06]  /*1ceb0*/  PRMT R16, RZ, 0x7610, R16 ;  /* 0x00007610ff107816 */ /* 0x000fcc0000000010 */
[----:B------:R-:W4:Y:S01]  /*1cec0*/  @!P3 LDG.E.U8 R16, desc[UR54][R12.64] ;  /* 0x000000360c10b981 */ /* 0x000f22000c1e1100 */
[----:B------:R-:W-:Y:S01]  /*1ced0*/  IMAD.U32 R32, RZ, RZ, UR6 ;  /* 0x00000006ff207e24 */ /* 0x000fe2000f8e00ff */
[----:B------:R-:W-:-:S04]  /*1cee0*/  LOP3.LUT R28, R28, 0xfbffffff, RZ, 0xc0, !PT ;  /* 0xfbffffff1c1c7812 */ /* 0x000fc800078ec0ff */
[----:B------:R-:W-:Y:S02]  /*1cef0*/  @!P3 IADD3.X R32, R32, UR53, R27, P5, P6 ;  /* 0x000000352020bc10 */ /* 0x000fe4000afec41b */
[----:B------:R-:W-:-:S03]  /*1cf00*/  @P2 LOP3.LUT R28, R28, 0x4000000, RZ, 0xfc, !PT ;  /* 0x040000001c1c2812 */ /* 0x000fc600078efcff */
[----:B------:R-:W-:Y:S01]  /*1cf10*/  @!P3 IMAD.X R15, R32, 0x1, R15, P4 ;  /* 0x00000001200fb824 */ /* 0x000fe200020e060f */
[----:B------:R-:W-:Y:S02]  /*1cf20*/  ISETP.LT.OR P4, PT, R26, 0x2, !P0 ;  /* 0x000000021a00780c */ /* 0x000fe40004781670 */
[----:B------:R-:W-:Y:S02]  /*1cf30*/  LOP3.LUT R28, R28, 0xdfffffff, RZ, 0xc0, !PT ;  /* 0xdfffffff1c1c7812 */ /* 0x000fe400078ec0ff */
[----:B------:R-:W-:Y:S02]  /*1cf40*/  ISETP.GE.AND P2, PT, R3, 0x189, PT ;  /* 0x000001890300780c */ /* 0x000fe40003f46270 */
[----:B------:R-:W-:Y:S02]  /*1cf50*/  @P1 LOP3.LUT R28, R28, 0x20000000, RZ, 0xfc, !PT ;  /* 0x200000001c1c1812 */ /* 0x000fe400078efcff */
[----:B------:R-:W-:-:S05]  /*1cf60*/  ISETP.LT.OR P1, PT, R26, 0x12, !P2 ;  /* 0x000000121a00780c */ /* 0x000fca0005721670 */
[----:B------:R-:W0:Y:S01]  /*1cf70*/  @!P4 LDC.64 R32, c[0x0][0x5c0] ;  /* 0x00017000ff20cb82 */ /* 0x000e220000000a00 */
[----:B------:R-:W-:-:S07]  /*1cf80*/  IMAD.U32 R34, RZ, RZ, UR6 ;  /* 0x00000006ff227e24 */ /* 0x000fce000f8e00ff */
[----:B------:R-:W-:Y:S01]  /*1cf90*/  @!P1 IMAD.MOV.U32 R17, RZ, RZ, R27 ;  /* 0x000000ffff119224 */ /* 0x000fe200078e001b */
[----:B----4-:R-:W-:-:S04]  /*1cfa0*/  LOP3.LUT R16, R16, 0xff, RZ, 0xc0, !PT ;  /* 0x000000ff10107812 */ /* 0x010fc800078ec0ff */
[----:B------:R-:W-:-:S05]  /*1cfb0*/  F2FP.F16.E4M3.UNPACK_B R16, R16 ;  /* 0x00000010ff10723e */ /* 0x000fca00020006ff */
[----:B------:R-:W-:-:S05]  /*1cfc0*/  HADD2.F32 R16, -RZ, R16.H0_H0 ;  /* 0x20000010ff107230 */ /* 0x000fca0000004100 */
[----:B------:R-:W-:-:S04]  /*1cfd0*/  FMUL R16, R16, UR5 ;  /* 0x0000000510107c20 */ /* 0x000fc80008400000 */
[----:B------:R-:W-:-:S05]  /*1cfe0*/  FFMA R18, R18, UR4, R16 ;  /* 0x0000000412127c23 */ /* 0x000fca0008000010 */
[----:B------:R-:W-:-:S05]  /*1cff0*/  F2FP.SATFINITE.E4M3.F32.PACK_AB_MERGE_C R18, RZ, R18, RZ ;  /* 0x00000012ff12723e */ /* 0x000fca00048070ff */
[----:B------:R1:W-:Y:S01]  /*1d000*/  @!P3 STG.E.U8 desc[UR54][R14.64], R18 ;  /* 0x000000120e00b986 */ /* 0x0003e2000c101136 */
[----:B------:R-:W-:Y:S01]  /*1d010*/  IMAD.U32 R16, RZ, RZ, UR52 ;  /* 0x00000034ff107e24 */ /* 0x000fe2000f8e00ff */
[----:B-1----:R-:W1:Y:S04]  /*1d020*/  @!P1 LDC.64 R14, c[0x0][0x5c0] ;  /* 0x00017000ff0e9b82 */ /* 0x002e680000000a00 */
[----:B------:R-:W-:-:S04]  /*1d030*/  @!P4 IADD3 R16, P5, P6, R16, UR56, R6 ;  /* 0x000000381010cc10 */ /* 0x000fc8000febe006 */
[----:B0-----:R-:W-:Y:S01]  /*1d040*/  @!P4 IADD3 R32, P3, R16, R32, RZ ;  /* 0x000000201020c210 */ /* 0x001fe20007f7e0ff */
[----:B------:R-:W-:-:S04]  /*1d050*/  @!P1 IMAD.MOV.U32 R16, RZ, RZ, R6 ;  /* 0x000000ffff109224 */ /* 0x000fc800078e0006 */
[----:B------:R-:W-:Y:S01]  /*1d060*/  @!P1 IMAD.WIDE.U32 R16, R4, 0x180, R16 ;  /* 0x0000018004109825 */ /* 0x000fe200078e0010 */
[----:B------:R-:W-:Y:S02]  /*1d070*/  @!P4 IADD3.X R34, R34, UR53, R27, P5, P6 ;  /* 0x000000352222cc10 */ /* 0x000fe4000afec41b */
[--C-:B-1----:R-:W-:Y:S02]  /*1d080*/  @!P1 IADD3 R50, P5, P6, R16, UR52, R14.reuse ;  /* 0x0000003410329c10 */ /* 0x102fe4000febe00e */
[----:B------:R-:W-:-:S06]  /*1d090*/  PRMT R14, RZ, 0x7610, R14 ;  /* 0x00007610ff0e7816 */ /* 0x000fcc000000000e */
[----:B------:R-:W4:Y:S01]  /*1d0a0*/  @!P4 LDG.E.U8 R14, desc[UR54][R12.64+0x1] ;  /* 0x000001360c0ec981 */ /* 0x000f22000c1e1100 */
[----:B------:R-:W-:-:S04]  /*1d0b0*/  @!P1 IMAD R18, R5, 0x180, RZ ;  /* 0x0000018005129824 */ /* 0x000fc800078e02ff */
[----:B------:R-:W-:-:S05]  /*1d0c0*/  @!P1 IMAD.IADD R17, R17, 0x1, R18 ;  /* 0x0000000111119824 */ /* 0x000fca00078e0212 */
[----:B------:R-:W-:Y:S02]  /*1d0d0*/  @!P1 IADD3.X R51, R17, UR6, R15, P5, P6 ;  /* 0x0000000611339c10 */ /* 0x000fe4000afec40f */
[----:B------:R-:W-:Y:S01]  /*1d0e0*/  ISETP.LT.OR P6, PT, R26, 0x19, !P2 ;  /* 0x000000191a00780c */ /* 0x000fe200057c1670 */
[----:B------:R-:W-:Y:S01]  /*1d0f0*/  @!P4 IMAD.X R33, R34, 0x1, R33, P3 ;  /* 0x000000012221c824 */ /* 0x000fe200018e0621 */
[----:B------:R-:W-:-:S11]  /*1d100*/  LOP3.LUT R0, R0, 0xffffffdf, RZ, 0xc0, !PT ;  /* 0xffffffdf00007812 */ /* 0x000fd600078ec0ff */
[----:B------:R-:W-:Y:S02]  /*1d110*/  @!P6 IMAD.MOV.U32 R16, RZ, RZ, R6 ;  /* 0x000000ffff10e224 */ /* 0x000fe400078e0006 */
[----:B------:R-:W-:Y:S02]  /*1d120*/  @!P6 IMAD.MOV.U32 R17, RZ, RZ, R27 ;  /* 0x000000ffff11e224 */ /* 0x000fe400078e001b */
[----:B------:R-:W-:Y:S02]  /*1d130*/  @!P6 IMAD R18, R5, 0x180, RZ ;  /* 0x000001800512e824 */ /* 0x000fe400078e02ff */
[----:B------:R-:W-:Y:S01]  /*1d140*/  @!P6 IMAD.WIDE.U32 R16, R4, 0x180, R16 ;  /* 0x000001800410e825 */ /* 0x000fe200078e0010 */
[----:B------:R-:W-:-:S03]  /*1d150*/  @P1 LOP3.LUT R0, R0, 0x20, RZ, 0xfc, !PT ;  /* 0x0000002000001812 */ /* 0x000fc600078efcff */
[----:B------:R-:W-:Y:S01]  /*1d160*/  @!P6 IMAD.IADD R17, R17, 0x1, R18 ;  /* 0x000000011111e824 */ /* 0x000fe200078e0212 */
[----:B------:R-:W-:Y:S02]  /*1d170*/  LOP3.LUT P1, RZ, R28, 0x20000000, RZ, 0xc0, !PT ;  /* 0x200000001cff7812 */ /* 0x000fe4000782c0ff */
[----:B----4-:R-:W-:-:S04]  /*1d180*/  LOP3.LUT R14, R14, 0xff, RZ, 0xc0, !PT ;  /* 0x000000ff0e0e7812 */ /* 0x010fc800078ec0ff */
[----:B------:R-:W-:-:S05]  /*1d190*/  F2FP.F16.E4M3.UNPACK_B R14, R14 ;  /* 0x0000000eff0e723e */ /* 0x000fca00020006ff */
[----:B------:R-:W-:-:S05]  /*1d1a0*/  HADD2.F32 R14, -RZ, R14.H0_H0 ;  /* 0x2000000eff0e7230 */ /* 0x000fca0000004100 */
[----:B------:R-:W-:-:S04]  /*1d1b0*/  FMUL R14, R14, UR5 ;  /* 0x000000050e0e7c20 */ /* 0x000fc80008400000 */
[----:B------:R-:W-:Y:S02]  /*1d1c0*/  FFMA R19, R19, UR4, R14 ;  /* 0x0000000413137c23 */ /* 0x000fe4000800000e */
[----:B------:R-:W0:Y:S03]  /*1d1d0*/  @!P6 LDC.64 R14, c[0x0][0x5c0] ;  /* 0x00017000ff0eeb82 */ /* 0x000e260000000a00 */
[----:B------:R-:W-:-:S05]  /*1d1e0*/  F2FP.SATFINITE.E4M3.F32.PACK_AB_MERGE_C R19, RZ, R19, RZ ;  /* 0x00000013ff13723e */ /* 0x000fca00048070ff */
[----:B------:R-:W-:Y:S01]  /*1d1f0*/  @!P4 STG.E.U8 desc[UR54][R32.64+0x1], R19 ;  /* 0x000001132000c986 */ /* 0x000fe2000c101136 */
[----:B0-----:R-:W-:-:S04]  /*1d200*/  @!P6 IADD3 R52, P3, P4, R16, UR52, R14 ;  /* 0x000000341034ec10 */ /* 0x001fc8000fc7e00e */
[----:B------:R-:W-:Y:S02]  /*1d210*/  @!P6 IADD3.X R53, R17, UR6, R15, P3, P4 ;  /* 0x000000061135ec10 */ /* 0x000fe40009fe840f */
[----:B------:R-:W-:Y:S02]  /*1d220*/  ISETP.LT.OR P3, PT, R26, 0x9, !P1 ;  /* 0x000000091a00780c */ /* 0x000fe40004f61670 */
[----:B------:R-:W-:-:S11]  /*1d230*/  PRMT R14, RZ, 0x7610, R14 ;  /* 0x00007610ff0e7816 */ /* 0x000fd6000000000e */
[----:B------:R-:W4:Y:S01]  /*1d240*/  @!P3 LDG.E.U8 R14, desc[UR54][R10.64+0x8] ;  /* 0x000008360a0eb981 */ /* 0x000f22000c1e1100 */
[----:B------:R-:W-:Y:S02]  /*1d250*/  PRMT R16, RZ, 0x7610, R16 ;  /* 0x00007610ff107816 */ /* 0x000fe40000000010 */
        /* <DEDUP_REMOVED lines=10> */
[----:B------:R-:W-:-:S13]  /*1d300*/  ISETP.LT.OR P3, PT, R26, 0xa, !P1 ;  /* 0x0000000a1a00780c */ /* 0x000fda0004f61670 */
[----:B------:R-:W4:Y:S01]  /*1d310*/  @!P3 LDG.E.U8 R16, desc[UR54][R10.64+0x9] ;  /* 0x000009360a10b981 */ /* 0x000f22000c1e1100 */
[----:B0-----:R-:W0:Y:S02]  /*1d320*/  @!P3 LDC.64 R14, c[0x0][0x5c0] ;  /* 0x00017000ff0ebb82 */ /* 0x001e240000000a00 */
[----:B0-----:R-:W-:-:S04]  /*1d330*/  @!P3 IADD3 R14, P4, P5, R6, UR56, R14 ;  /* 0x00000038060ebc10 */ /* 0x001fc8000fd9e00e */
[----:B------:R-:W-:Y:S01]  /*1d340*/  @!P3 IADD3.X R15, R27, UR53, R15, P4, P5 ;  /* 0x000000351b0fbc10 */ /* 0x000fe2000a7ea40f */
[----:B------:R-:W-:Y:S01]  /*1d350*/  IMAD.U32 R17, RZ, RZ, UR6 ;  /* 0x00000006ff117e24 */ /* 0x000fe2000f8e00ff */
        /* <DEDUP_REMOVED lines=8> */
[----:B0-----:R-:W0:Y:S01]  /*1d3e0*/  @!P3 LDC.64 R14, c[0x0][0x5c0] ;  /* 0x00017000ff0ebb82 */ /* 0x001e220000000a00 */
[----:B------:R-:W-:-:S05]  /*1d3f0*/  IMAD.U32 R16, RZ, RZ, UR52 ;  /* 0x00000034ff107e24 */ /* 0x000fca000f8e00ff */
[----:B------:R-:W-:-:S04]  /*1d400*/  @!P3 IADD3 R16, P4, P5, R16, UR56, R6 ;  /* 0x000000381010bc10 */ /* 0x000fc8000fd9e006 */
[----:B------:R-:W-:Y:S02]  /*1d410*/  @!P3 IADD3.X R17, R17, UR53, R27, P4, P5 ;  /* 0x000000351111bc10 */ /* 0x000fe4000a7ea41b */
[----:B0-----:R-:W-:Y:S02]  /*1d420*/  @!P3 IADD3 R14, P4, R16, R14, RZ ;  /* 0x0000000e100eb210 */ /* 0x001fe40007f9e0ff */
[----:B------:R-:W-:-:S06]  /*1d430*/  PRMT R16, RZ, 0x7610, R16 ;  /* 0x00007610ff107816 */ /* 0x000fcc0000000010 */
[----:B------:R-:W4:Y:S01]  /*1d440*/  @!P3 LDG.E.U8 R16, desc[UR54][R12.64+0x8] ;  /* 0x000008360c10b981 */ /* 0x000f22000c1e1100 */
[----:B------:R-:W-:Y:S01]  /*1d450*/  @!P3 IMAD.X R15, R17, 0x1, R15, P4 ;  /* 0x00000001110fb824 */ /* 0x000fe200020e060f */
[----:B------:R-:W-:Y:S02]  /*1d460*/  ISETP.LT.OR P4, PT, R26, 0xa, !P0 ;  /* 0x0000000a1a00780c */ /* 0x000fe40004781670 */
[----:B------:R-:W-:Y:S01]  /*1d470*/  ISETP.GE.AND P0, PT, R3, 0x101, PT ;  /* 0x000001010300780c */ /* 0x000fe20003f06270 */
[----:B------:R-:W-:Y:S01]  /*1d480*/  IMAD.U32 R18, RZ, RZ, UR52 ;  /* 0x00000034ff127e24 */ /* 0x000fe2000f8e00ff */
[----:B------:R-:W-:Y:S01]  /*1d490*/  LOP3.LUT R0, R0, 0xffffffbf, RZ, 0xc0, !PT ;  /* 0xffffffbf00007812 */ /* 0x000fe200078ec0ff */
[----:B------:R-:W-:Y:S01]  /*1d4a0*/  IMAD.U32 R20, RZ, RZ, UR6 ;  /* 0x00000006ff147e24 */ /* 0x000fe2000f8e00ff */
[----:B------:R-:W-:Y:S02]  /*1d4b0*/  LOP3.LUT R28, R28, 0xefffffff, RZ, 0xc0, !PT ;  /* 0xefffffff1c1c7812 */ /* 0x000fe400078ec0ff */
[----:B------:R-:W-:-:S05]  /*1d4c0*/  @P6 LOP3.LUT R0, R0, 0x40, RZ, 0xfc, !PT ;  /* 0x0000004000006812 */ /* 0x000fca00078efcff */
[----:B------:R-:W-:Y:S02]  /*1d4d0*/  @!P4 IADD3 R18, P5, P6, R18, UR56, R6 ;  /* 0x000000381212cc10 */ /* 0x000fe4000febe006 */
[----:B------:R-:W-:Y:S02]  /*1d4e0*/  @P1 LOP3.LUT R28, R28, 0x10000000, RZ, 0xfc, !PT ;  /* 0x100000001c1c1812 */ /* 0x000fe400078efcff */
        /* <DEDUP_REMOVED lines=8> */
[----:B------:R-:W-:Y:S01]  /*1d570*/  ISETP.LT.OR P3, PT, R26, 0x1, !P0 ;  /* 0x000000011a00780c */ /* 0x000fe20004761670 */
[----:B0-----:R-:W0:-:S12]  /*1d580*/  @!P4 LDC.64 R16, c[0x0][0x5c0] ;  /* 0x00017000ff10cb82 */ /* 0x001e180000000a00 */
[----:B------:R-:W1:Y:S01]  /*1d590*/  @!P3 LDC.64 R14, c[0x0][0x5c0] ;  /* 0x00017000ff0ebb82 */ /* 0x000e620000000a00 */
[----:B0-----:R-:W-:Y:S02]  /*1d5a0*/  @!P4 IADD3 R16, P5, R18, R16, RZ ;  /* 0x000000101210c210 */ /* 0x001fe40007fbe0ff */
[--C-:B-1----:R-:W-:Y:S02]  /*1d5b0*/  @!P3 IADD3 R18, P1, P6, R6, UR58, R14.reuse ;  /* 0x0000003a0612bc10 */ /* 0x102fe4000fe3e00e */
[----:B------:R-:W-:-:S06]  /*1d5c0*/  PRMT R14, RZ, 0x7610, R14 ;  /* 0x00007610ff0e7816 */ /* 0x000fcc000000000e */
[----:B------:R-:W4:Y:S01]  /*1d5d0*/  @!P4 LDG.E.U8 R14, desc[UR54][R12.64+0x9] ;  /* 0x000009360c0ec981 */ /* 0x000f22000c1e1100 */
[----:B------:R-:W-:Y:S01]  /*1d5e0*/  @!P4 IMAD.X R17, R20, 0x1, R17, P5 ;  /* 0x000000011411c824 */ /* 0x000fe200028e0611 */
[----:B------:R-:W-:Y:S02]  /*1d5f0*/  @!P3 IADD3.X R19, R27, UR57, R15, P1, P6 ;  /* 0x000000391b13bc10 */ /* 0x000fe40008fec40f */
        /* <DEDUP_REMOVED lines=17> */
[----:B----4-:R-:W-:-:S04]  /*1d710*/  LOP3.LUT R16, R16, 0xff, RZ, 0xc0, !PT ;  /* 0x000000ff10107812 */ /* 0x010fc800078ec0ff */
[----:B------:R-:W-:-:S05]  /*1d720*/  F2FP.F16.E4M3.UNPACK_B R16, R16 ;  /* 0x00000010ff10723e */ /* 0x000fca00020006ff */
[----:B------:R-:W-:-:S05]  /*1d730*/  HADD2.F32 R16, -RZ, R16.H0_H0 ;  /* 0x20000010ff107230 */ /* 0x000fca0000004100 */
[----:B------:R-:W-:-:S04]  /*1d740*/  FMUL R16, R16, UR5 ;  /* 0x0000000510107c20 */ /* 0x000fc80008400000 */
[----:B------:R-:W-:Y:S02]  /*1d750*/  FFMA R232, R232, UR4, R16 ;  /* 0x00000004e8e87c23 */ /* 0x000fe40008000010 */
[----:B------:R-:W0:Y:S03]  /*1d760*/  @!P4 LDC.64 R16, c[0x0][0x5c0] ;  /* 0x00017000ff10cb82 */ /* 0x000e260000000a00 */
[----:B------:R-:W-:-:S05]  /*1d770*/  F2FP.SATFINITE.E4M3.F32.PACK_AB_MERGE_C R232, RZ, R232, RZ ;  /* 0x000000e8ffe8723e */ /* 0x000fca00048070ff */
[----:B------:R1:W-:Y:S02]  /*1d780*/  @!P3 STG.E.U8 desc[UR54][R18.64], R232 ;  /* 0x000000e81200b986 */ /* 0x0003e4000c101136 */
[----:B-1----:R-:W-:-:S06]  /*1d790*/  PRMT R18, RZ, 0x7610, R18 ;  /* 0x00007610ff127816 */ /* 0x002fcc0000000012 */
[----:B------:R-:W4:Y:S01]  /*1d7a0*/  @!P4 LDG.E.U8 R18, desc[UR54][R14.64+0x1] ;  /* 0x000001360e12c981 */ /* 0x000f22000c1e1100 */
[----:B0-----:R-:W-:-:S04]  /*1d7b0*/  @!P4 IADD3 R16, P5, P6, R6, UR58, R16 ;  /* 0x0000003a0610cc10 */ /* 0x001fc8000febe010 */
[----:B------:R-:W-:Y:S02]  /*1d7c0*/  @!P4 IADD3.X R17, R27, UR57, R17, P5, P6 ;  /* 0x000000391b11cc10 */ /* 0x000fe4000afec411 */
[----:B------:R-:W-:-:S04]  /*1d7d0*/  ISETP.GE.AND P0, PT, R3, 0x109, PT ;  /* 0x000001090300780c */ /* 0x000fc80003f06270 */
[----:B------:R-:W-:Y:S01]  /*1d7e0*/  ISETP.LT.OR P3, PT, R26, 0x1, !P0 ;  /* 0x000000011a00780c */ /* 0x000fe20004761670 */
[----:B------:R-:W-:-:S12]  /*1d7f0*/  IMAD.U32 R20, RZ, RZ, UR52 ;  /* 0x00000034ff147e24 */ /* 0x000fd8000f8e00ff */
        /* <DEDUP_REMOVED lines=19> */
[----:B------:R-:W-:-:S05]  /*1d930*/  IMAD.U32 R21, RZ, RZ, UR6 ;  /* 0x00000006ff157e24 */ /* 0x000fca000f8e00ff */
[----:B------:R-:W-:-:S05]  /*1d940*/  @!P3 IADD3.X R21, R21, UR57, R27, P5, P6 ;  /* 0x000000391515bc10 */ /* 0x000fca000afec41b */
[----:B------:R-:W-:Y:S01]  /*1d950*/  @!P3 IMAD.X R19, R21, 0x1, R19, P4 ;  /* 0x000000011513b824 */ /* 0x000fe200020e0613 */
[----:B------:R-:W-:-:S13]  /*1d960*/  ISETP.LT.OR P4, PT, R26, 0x2, !P0 ;  /* 0x000000021a00780c */ /* 0x000fda0004781670 */
[----:B------:R-:W0:Y:S01]  /*1d970*/  @!P4 LDC.64 R32, c[0x0][0x5c0] ;  /* 0x00017000ff20cb82 */ /* 0x000e220000000a00 */
        /* <DEDUP_REMOVED lines=9> */
[----:B------:R-:W-:-:S12]  /*1da10*/  IMAD.U32 R20, RZ, RZ, UR52 ;  /* 0x00000034ff147e24 */ /* 0x000fd8000f8e00ff */
[----:B-1----:R-:W1:Y:S01]  /*1da20*/  @!P3 LDC.64 R18, c[0x0][0x5c0] ;  /* 0x00017000ff12bb82 */ /* 0x002e620000000a00 */
[----:B------:R-:W-:Y:S01]  /*1da30*/  @!P4 IADD3 R20, P5, P6, R20, UR58, R6 ;  /* 0x0000003a1414cc10 */ /* 0x000fe2000febe006 */
[----:B------:R-:W-:-:S03]  /*1da40*/  @!P3 IMAD.MOV.U32 R21, RZ, RZ, R27 ;  /* 0x000000ffff15b224 */ /* 0x000fc600078e001b */
        /* <DEDUP_REMOVED lines=15> */
[----:B------:R-:W-:Y:S01]  /*1db40*/  @!P6 IMAD.WIDE.U32 R20, R4, 0x180, R20 ;  /* 0x000001800414e825 */ /* 0x000fe200078e0014 */
[----:B------:R-:W-:Y:S02]  /*1db50*/  @P3 LOP3.LUT R28, R28, 0x200000, RZ, 0xfc, !PT ;  /* 0x002000001c1c3812 */ /* 0x000fe400078efcff */
[----:B------:R-:W-:Y:S02]  /*1db60*/  ISETP.GE.AND P3, PT, R3, 0x101, PT ;  /* 0x000001010300780c */ /* 0x000fe40003f66270 */
        /* <DEDUP_REMOVED lines=8> */
[----:B-1----:R-:W-:-:S04]  /*1dbf0*/  @!P6 IMAD R32, R5, 0x180, RZ ;  /* 0x000001800520e824 */ /* 0x002fc800078e02ff */
[----:B------:R-:W-:Y:S01]  /*1dc00*/  @!P6 IMAD.IADD R21, R21, 0x1, R32 ;  /* 0x000000011515e824 */ /* 0x000fe200078e0220 */
[----:B0-----:R-:W-:-:S04]  /*1dc10*/  @!P6 IADD3 R66, P4, P5, R20, UR52, R18 ;  /* 0x000000341442ec10 */ /* 0x001fc8000fd9e012 */
[----:B------:R-:W-:Y:S02]  /*1dc20*/  @!P6 IADD3.X R67, R21, UR6, R19, P4, P5 ;  /* 0x000000061543ec10 */ /* 0x000fe4000a7ea413 */
[----:B------:R-:W-:Y:S02]  /*1dc30*/  ISETP.LT.OR P4, PT, R26, 0x9, !P3 ;  /* 0x000000091a00780c */ /* 0x000fe40005f81670 */
[----:B------:R-:W-:-:S11]  /*1dc40*/  PRMT R18, RZ, 0x7610, R18 ;  /* 0x00007610ff127816 */ /* 0x000fd60000000012 */
[----:B------:R-:W4:Y:S01]  /*1dc50*/  @!P4 LDG.E.U8 R18, desc[UR54][R14.64+0x8] ;  /* 0x000008360e12c981 */ /* 0x000f22000c1e1100 */
[----:B------:R-:W-:-:S04]  /*1dc60*/  LOP3.LUT R0, R0, 0xffffbfff, RZ, 0xc0, !PT ;  /* 0xffffbfff00007812 */ /* 0x000fc800078ec0ff */
[----:B------:R-:W-:Y:S02]  /*1dc70*/  @P6 LOP3.LUT R0, R0, 0x4000, RZ, 0xfc, !PT ;  /* 0x0000400000006812 */ /* 0x000fe400078efcff */
        /* <DEDUP_REMOVED lines=15> */
[----:B------:R-:W-:Y:S02]  /*1dd70*/  @!P4 IADD3.X R19, R27, UR57, R19, P5, P6 ;  /* 0x000000391b13cc10 */ /* 0x000fe4000afec413 */
[----:B------:R-:W-:Y:S01]  /*1dd80*/  ISETP.LT.OR P5, PT, R26, 0x9, !P0 ;  /* 0x000000091a00780c */ /* 0x000fe200047a1670 */
[----:B------:R-:W-:Y:S01]  /*1dd90*/  IMAD.U32 R21, RZ, RZ, UR6 ;  /* 0x00000006ff157e24 */ /* 0x000fe2000f8e00ff */
        /* <DEDUP_REMOVED lines=16> */
[----:B----4-:R-:W-:-:S04]  /*1dea0*/  LOP3.LUT R20, R20, 0xff, RZ, 0xc0, !PT ;  /* 0x000000ff14147812 */ /* 0x010fc800078ec0ff */
[----:B------:R-:W-:-:S05]  /*1deb0*/  F2FP.F16.E4M3.UNPACK_B R20, R20 ;  /* 0x00000014ff14723e */ /* 0x000fca00020006ff */
[----:B------:R-:W-:-:S05]  /*1dec0*/  HADD2.F32 R20, -RZ, R20.H0_H0 ;  /* 0x20000014ff147230 */ /* 0x000fca0000004100 */
[----:B------:R-:W-:-:S04]  /*1ded0*/  FMUL R20, R20, UR5 ;  /* 0x0000000514147c20 */ /* 0x000fc80008400000 */
[----:B--2---:R-:W-:Y:S01]  /*1dee0*/  FFMA R20, R56, UR4, R20 ;  /* 0x0000000438147c23 */ /* 0x004fe20008000014 */
[----:B------:R-:W-:Y:S02]  /*1def0*/  IMAD.U32 R21, RZ, RZ, UR52 ;  /* 0x00000034ff157e24 */ /* 0x000fe4000f8e00ff */
[----:B------:R-:W-:Y:S01]  /*1df00*/  IMAD.U32 R32, RZ, RZ, UR6 ;  /* 0x00000006ff207e24 */ /* 0x000fe2000f8e00ff */
[----:B------:R-:W-:Y:S01]  /*1df10*/  ISETP.GE.AND P3, PT, R3, 0x181, PT ;  /* 0x000001810300780c */ /* 0x000fe20003f66270 */
[----:B------:R-:W2:Y:S01]  /*1df20*/  LDL.LU R56, [R1+0x248] ;  /* 0x0002480001387983 */ /* 0x000ea20000300800 */
[----:B------:R-:W-:-:S05]  /*1df30*/  F2FP.SATFINITE.E4M3.F32.PACK_AB_MERGE_C R20, RZ, R20, RZ ;  /* 0x00000014ff14723e */ /* 0x000fca00048070ff */
[----:B------:R0:W-:Y:S02]  /*1df40*/  @!P5 STG.E.U8 desc[UR54][R18.64+0x8], R20 ;  /* 0x000008141200d986 */ /* 0x0001e4000c101136 */
[----:B0-----:R-:W-:Y:S01]  /*1df50*/  PRMT R20, RZ, 0x7610, R20 ;  /* 0x00007610ff147816 */ /* 0x001fe20000000014 */
[----:B------:R-:W0:Y:S05]  /*1df60*/  @!P4 LDC.64 R18, c[0x0][0x5c0] ;  /* 0x00017000ff12cb82 */ /* 0x000e2a0000000a00 */
[----:B------:R-:W4:Y:S01]  /*1df70*/  @!P4 LDG.E.U8 R20, desc[UR54][R16.64+0x9] ;  /* 0x000009361014c981 */ /* 0x000f22000c1e1100 */
[----:B------:R-:W-:-:S04]  /*1df80*/  @!P4 IADD3 R21, P0, P6, R21, UR58, R6 ;  /* 0x0000003a1515cc10 */ /* 0x000fc8000fe1e006 */
[----:B------:R-:W-:Y:S02]  /*1df90*/  @!P4 IADD3.X R32, R32, UR57, R27, P0, P6 ;  /* 0x000000392020cc10 */ /* 0x000fe400087ec41b */
[----:B0-----:R-:W-:-:S05]  /*1dfa0*/  @!P4 IADD3 R18, P5, R21, R18, RZ ;  /* 0x000000121512c210 */ /* 0x001fca0007fbe0ff */
[----:B------:R-:W-:Y:S01]  /*1dfb0*/  @!P4 IMAD.X R19, R32, 0x1, R19, P5 ;  /* 0x000000012013c824 */ /* 0x000fe200028e0613 */
[----:B----4-:R-:W-:-:S04]  /*1dfc0*/  LOP3.LUT R20, R20, 0xff, RZ, 0xc0, !PT ;  /* 0x000000ff14147812 */ /* 0x010fc800078ec0ff */
[----:B------:R-:W-:-:S05]  /*1dfd0*/  F2FP.F16.E4M3.UNPACK_B R20, R20 ;  /* 0x00000014ff14723e */ /* 0x000fca00020006ff */
[----:B------:R-:W-:-:S05]  /*1dfe0*/  HADD2.F32 R20, -RZ, R20.H0_H0 ;  /* 0x20000014ff147230 */ /* 0x000fca0000004100 */
[----:B------:R-:W-:-:S04]  /*1dff0*/  FMUL R20, R20, UR5 ;  /* 0x0000000514147c20 */ /* 0x000fc80008400000 */
[----:B---3--:R-:W-:Y:S01]  /*1e000*/  FFMA R20, R37, UR4, R20 ;  /* 0x0000000425147c23 */ /* 0x008fe20008000014 */
[----:B------:R-:W-:Y:S01]  /*1e010*/  ISETP.LT.OR P0, PT, R26, 0x22, !P2 ;  /* 0x000000221a00780c */ /* 0x000fe20005701670 */
[----:B------:R-:W3:Y:S03]  /*1e020*/  LDL.LU R37, [R1+0x24c] ;  /* 0x00024c0001257983 */ /* 0x000ee60000300800 */
[----:B------:R-:W-:-:S05]  /*1e030*/  F2FP.SATFINITE.E4M3.F32.PACK_AB_MERGE_C R20, RZ, R20, RZ ;  /* 0x00000014ff14723e */ /* 0x000fca00048070ff */
[----:B------:R0:W-:Y:S01]  /*1e040*/  @!P4 STG.E.U8 desc[UR54][R18.64+0x9], R20 ;  /* 0x000009141200c986 */ /* 0x0001e2000c101136 */
[----:B------:R-:W-:-:S13]  /*1e050*/  ISETP.LT.OR P4, PT, R26, 0x1, !P3 ;  /* 0x000000011a00780c */ /* 0x000fda0005f81670 */
[----:B0-----:R-:W0:Y:S01]  /*1e060*/  @!P4 LDC.64 R18, c[0x0][0x5c0] ;  /* 0x00017000ff12cb82 */ /* 0x001e220000000a00 */
[----:B------:R-:W-:Y:S02]  /*1e070*/  @!P4 IMAD.MOV.U32 R20, RZ, RZ, R6 ;  /* 0x000000ffff14c224 */ /* 0x000fe400078e0006 */
[----:B------:R-:W-:Y:S02]  /*1e080*/  @!P4 IMAD.MOV.U32 R21, RZ, RZ, R27 ;  /* 0x000000ffff15c224 */ /* 0x000fe400078e001b */
[----:B------:R-:W-:-:S04]  /*1e090*/  @!P4 IMAD.WIDE.U32 R20, R4, 0x180, R20 ;  /* 0x000001800414c825 */ /* 0x000fc800078e0014 */
[----:B------:R-:W-:Y:S01]  /*1e0a0*/  @!P4 IMAD R32, R5, 0x180, RZ ;  /* 0x000001800520c824 */ /* 0x000fe200078e02ff */
[----:B0-----:R-:W-:-:S04]  /*1e0b0*/  @!P4 IADD3 R20, P5, R20, R18, RZ ;  /* 0x000000121414c210 */ /* 0x001fc80007fbe0ff */
[----:B------:R-:W-:Y:S02]  /*1e0c0*/  @!P4 IADD3.X R21, R19, R21, R32, P5, !PT ;  /* 0x000000151315c210 */ /* 0x000fe40002ffe420 */
[----:B------:R-:W-:-:S05]  /*1e0d0*/  IADD3 R18, P5, R29, 0x180, RZ ;  /* 0x000001801d127810 */ /* 0x000fca0007fbe0ff */
[----:B------:R-:W-:-:S04]  /*1e0e0*/  IMAD.X R32, RZ, RZ, R47, P5 ;  /* 0x000000ffff207224 */ /* 0x000fc800028e062f */
[----:B------:R-:W-:-:S04]  /*1e0f0*/  IMAD R32, R32, UR8, RZ ;  /* 0x0000000820207c24 */ /* 0x000fc8000f8e02ff */
[C---:B------:R-:W-:Y:S02]  /*1e100*/  IMAD R32, R18.reuse, UR9, R32 ;  /* 0x0000000912207c24 */ /* 0x040fe4000f8e0220 */
[----:B------:R-:W-:-:S03]  /*1e110*/  IMAD.WIDE.U32 R18, R18, UR8, R30 ;  /* 0x0000000812127c25 */ /* 0x000fc6000f8e001e */
[----:B------:R-:W-:-:S04]  /*1e120*/  IADD3 R18, P5, R18, UR10, RZ ;  /* 0x0000000a12127c10 */ /* 0x000fc8000ffbe0ff */
[--C-:B------:R-:W-:Y:S02]  /*1e130*/  IADD3.X R19, R19, UR11, R32.reuse, P5, !PT ;  /* 0x0000000b13137c10 */ /* 0x100fe4000affe420 */
[----:B------:R-:W-:-:S06]  /*1e140*/  PRMT R32, RZ, 0x7610, R32 ;  /* 0x00007610ff207816 */ /* 0x000fcc0000000020 */
[----:B------:R-:W4:Y:S02]  /*1e150*/  @!P4 LDG.E.U8 R32, desc[UR54][R18.64] ;  /* 0x000000361220c981 */ /* 0x000f24000c1e1100 */
[----:B----4-:R-:W-:-:S04]  /*1e160*/  LOP3.LUT R32, R32, 0xff, RZ, 0xc0, !PT ;  /* 0x000000ff20207812 */ /* 0x010fc800078ec0ff */
[----:B------:R-:W-:-:S05]  /*1e170*/  F2FP.F16.E4M3.UNPACK_B R32, R32 ;  /* 0x00000020ff20723e */ /* 0x000fca00020006ff */
[----:B------:R-:W-:-:S05]  /*1e180*/  HADD2.F32 R32, -RZ, R32.H0_H0 ;  /* 0x20000020ff207230 */ /* 0x000fca0000004100 */
[----:B------:R-:W-:-:S04]  /*1e190*/  FMUL R32, R32, UR5 ;  /* 0x0000000520207c20 */ /* 0x000fc80008400000 */
[----:B--2---:R-:W-:Y:S01]  /*1e1a0*/  FFMA R32, R56, UR4, R32 ;  /* 0x0000000438207c23 */ /* 0x004fe20008000020 */
[----:B------:R-:W-:Y:S01]  /*1e1b0*/  @!P0 IMAD R36, R5, 0x180, RZ ;  /* 0x0000018005248824 */ /* 0x000fe200078e02ff */
[----:B------:R-:W-:Y:S01]  /*1e1c0*/  LOP3.LUT R0, R0, 0xffffdfff, RZ, 0xc0, !PT ;  /* 0xffffdfff00007812 */ /* 0x000fe200078ec0ff */
[----:B------:R-:W2:Y:S02]  /*1e1d0*/  LDL.LU R56, [R1+0x250] ;  /* 0x0002500001387983 */ /* 0x000ea40000300800 */
[----:B------:R-:W-:Y:S02]  /*1e1e0*/  F2FP.SATFINITE.E4M3.F32.PACK_AB_MERGE_C R32, RZ, R32, RZ ;  /* 0x00000020ff20723e */ /* 0x000fe400048070ff */
[----:B------:R-:W-:Y:S01]  /*1e1f0*/  @P0 LOP3.LUT R0, R0, 0x2000, RZ, 0xfc, !PT ;  /* 0x0000200000000812 */ /* 0x000fe200078efcff */
[----:B------:R-:W4:Y:S04]  /*1e200*/  LDL.LU R57, [R1+0x254] ;  /* 0x0002540001397983 */ /* 0x000f280000300800 */
        /* <DEDUP_REMOVED lines=9> */
[----:B------:R-:W0:Y:S01]  /*1e2a0*/  @!P0 LDC.64 R20, c[0x0][0x5c0] ;  /* 0x00017000ff148b82 */ /* 0x000e220000000a00 */
[----:B------:R-:W-:Y:S02]  /*1e2b0*/  @!P0 IMAD.MOV.U32 R32, RZ, RZ, R6 ;  /* 0x000000ffff208224 */ /* 0x000fe400078e0006 */
[----:B------:R-:W-:Y:S02]  /*1e2c0*/  @!P0 IMAD.MOV.U32 R33, RZ, RZ, R27 ;  /* 0x000000ffff218224 */ /* 0x000fe400078e001b */
[----:B------:R-:W-:-:S03]  /*1e2d0*/  @!P0 IMAD.WIDE.U32 R32, R4, 0x180, R32 ;  /* 0x0000018004208825 */ /* 0x000fc600078e0020 */
[--C-:B0-----:R-:W-:Y:S02]  /*1e2e0*/  @!P0 IADD3 R64, P5, P6, R32, UR52, R20.reuse ;  /* 0x0000003420408c10 */ /* 0x101fe4000febe014 */
[----:B------:R-:W-:-:S06]  /*1e2f0*/  PRMT R20, RZ, 0x7610, R20 ;  /* 0x00007610ff147816 */ /* 0x000fcc0000000014 */
[----:B------:R-:W5:Y:S01]  /*1e300*/  @!P4 LDG.E.U8 R20, desc[UR54][R18.64+0x1] ;  /* 0x000001361214c981 */ /* 0x000f62000c1e1100 */
[----:B------:R-:W-:-:S05]  /*1e310*/  @!P0 IMAD.IADD R33, R33, 0x1, R36 ;  /* 0x0000000121218824 */ /* 0x000fca00078e0224 */
[----:B------:R-:W-:Y:S02]  /*1e320*/  @!P0 IADD3.X R65, R33, UR6, R21, P5, P6 ;  /* 0x0000000621418c10 */ /* 0x000fe4000afec415 */
[----:B------:R-:W-:Y:S02]  /*1e330*/  ISETP.LT.OR P0, PT, R26, 0x29, !P2 ;  /* 0x000000291a00780c */ /* 0x000fe40005701670 */
[----:B------:R-:W-:-:S11]  /*1e340*/  LOP3.LUT R0, R0, 0xfffbffff, RZ, 0xc0, !PT ;  /* 0xfffbffff00007812 */ /* 0x000fd600078ec0ff */
[----:B------:R-:W-:Y:S02]  /*1e350*/  @!P0 IMAD.MOV.U32 R32, RZ, RZ, R6 ;  /* 0x000000ffff208224 */ /* 0x000fe400078e0006 */
[----:B------:R-:W-:Y:S02]  /*1e360*/  @!P0 IMAD.MOV.U32 R33, RZ, RZ, R27 ;  /* 0x000000ffff218224 */ /* 0x000fe400078e001b */
[----:B------:R-:W-:Y:S02]  /*1e370*/  @!P0 IMAD R36, R5, 0x180, RZ ;  /* 0x0000018005248824 */ /* 0x000fe400078e02ff */
[----:B------:R-:W-:-:S04]  /*1e380*/  @!P0 IMAD.WIDE.U32 R32, R4, 0x180, R32 ;  /* 0x0000018004208825 */ /* 0x000fc800078e0020 */
[----:B------:R-:W-:Y:S01]  /*1e390*/  @!P0 IMAD.IADD R33, R33, 0x1, R36 ;  /* 0x0000000121218824 */ /* 0x000fe200078e0224 */
[----:B------:R-:W-:Y:S02]  /*1e3a0*/  @P0 LOP3.LUT R0, R0, 0x40000, RZ, 0xfc, !PT ;  /* 0x0004000000000812 */ /* 0x000fe400078efcff */
[----:B-----5:R-:W-:-:S04]  /*1e3b0*/  LOP3.LUT R20, R20, 0xff, RZ, 0xc0, !PT ;  /* 0x000000ff14147812 */ /* 0x020fc800078ec0ff */
[----:B------:R-:W-:-:S05]  /*1e3c0*/  F2FP.F16.E4M3.UNPACK_B R20, R20 ;  /* 0x00000014ff14723e */ /* 0x000fca00020006ff */
[----:B------:R-:W-:-:S05]  /*1e3d0*/  HADD2.F32 R20, -RZ, R20.H0_H0 ;  /* 0x20000014ff147230 */ /* 0x000fca0000004100 */
[----:B------:R-:W-:-:S04]  /*1e3e0*/  FMUL R20, R20, UR5 ;  /* 0x0000000514147c20 */ /* 0x000fc80008400000 */
[----:B---3--:R-:W-:Y:S02]  /*1e3f0*/  FFMA R37, R37, UR4, R20 ;  /* 0x0000000425257c23 */ /* 0x008fe40008000014 */
[----:B------:R-:W0:Y:S02]  /*1e400*/  @!P0 LDC.64 R20, c[0x0][0x5c0] ;  /* 0x00017000ff148b82 */ /* 0x000e240000000a00 */
[----:B0-----:R-:W-:-:S04]  /*1e410*/  @!P0 IADD3 R72, P5, P6, R32, UR52, R20 ;  /* 0x0000003420488c10 */ /* 0x001fc8000febe014 */
[----:B------:R-:W-:Y:S02]  /*1e420*/  @!P0 IADD3.X R73, R33, UR6, R21, P5, P6 ;  /* 0x0000000621498c10 */ /* 0x000fe4000afec415 */
[----:B------:R-:W-:-:S13]  /*1e430*/  ISETP.LT.OR P0, PT, R26, 0x2a, !P2 ;  /* 0x0000002a1a00780c */ /* 0x000fda0005701670 */
[----:B------:R-:W0:Y:S01]  /*1e440*/  @!P0 LDC.64 R20, c[0x0][0x5c0] ;  /* 0x00017000ff148b82 */ /* 0x000e220000000a00 */
[----:B------:R-:W-:Y:S01]  /*1e450*/  F2FP.SATFINITE.E4M3.F32.PACK_AB_MERGE_C R37, RZ, R37, RZ ;  /* 0x00000025ff25723e */ /* 0x000fe200048070ff */
[----:B------:R-:W-:Y:S02]  /*1e460*/  @!P0 IMAD.MOV.U32 R32, RZ, RZ, R6 ;  /* 0x000000ffff208224 */ /* 0x000fe400078e0006 */
[----:B------:R-:W-:Y:S02]  /*1e470*/  @!P0 IMAD.MOV.U32 R33, RZ, RZ, R27 ;  /* 0x000000ffff218224 */ /* 0x000fe400078e001b */
[----:B------:R1:W-:Y:S01]  /*1e480*/  @!P4 STG.E.U8 desc[UR54][R34.64+0x1], R37 ;  /* 0x000001252200c986 */ /* 0x0003e2000c101136 */
[----:B------:R-:W-:Y:S01]  /*1e490*/  @!P0 IMAD.WIDE.U32 R32, R4, 0x180, R32 ;  /* 0x0000018004208825 */ /* 0x000fe200078e0020 */
[C---:B------:R-:W-:Y:S02]  /*1e4a0*/  LOP3.LUT P6, RZ, R0.reuse, 0x2, RZ, 0xc0, !PT ;  /* 0x0000000200ff7812 */ /* 0x040fe400078cc0ff */
[----:B------:R-:W-:Y:S01]  /*1e4b0*/  LOP3.LUT R0, R0, 0xfffdffff, RZ, 0xc0, !PT ;  /* 0xfffdffff00007812 */ /* 0x000fe200078ec0ff */
[----:B-1----:R-:W-:-:S04]  /*1e4c0*/  @!P0 IMAD R34, R5, 0x180, RZ ;  /* 0x0000018005228824 */ /* 0x002fc800078e02ff */
[----:B------:R-:W-:Y:S01]  /*1e4d0*/  @!P0 IMAD.IADD R33, R33, 0x1, R34 ;  /* 0x0000000121218824 */ /* 0x000fe200078e0222 */
[----:B0-----:R-:W-:Y:S02]  /*1e4e0*/  @!P0 IADD3 R74, P4, P5, R32, UR52, R20 ;  /* 0x00000034204a8c10 */ /* 0x001fe4000fd9e014 */
[----:B------:R-:W-:Y:S02]  /*1e4f0*/  @P0 LOP3.LUT R0, R0, 0x20000, RZ, 0xfc, !PT ;  /* 0x0002000000000812 */ /* 0x000fe400078efcff */
[----:B------:R-:W-:Y:S02]  /*1e500*/  @!P0 IADD3.X R75, R33, UR6, R21, P4, P5 ;  /* 0x00000006214b8c10 */ /* 0x000fe4000a7ea415 */
[----:B------:R-:W-:-:S13]  /*1e510*/  ISETP.LT.OR P0, PT, R26, 0x31, !P2 ;  /* 0x000000311a00780c */ /* 0x000fda0005701670 */
[----:B------:R-:W0:Y:S01]  /*1e520*/  @!P0 LDC.64 R20, c[0x0][0x5c0] ;  /* 0x00017000ff148b82 */ /* 0x000e220000000a00 */
[----:B------:R-:W-:Y:S01]  /*1e530*/  @!P0 IMAD.MOV.U32 R32, RZ, RZ, R6 ;  /* 0x000000ffff208224 */ /* 0x000fe200078e0006 */
[----:B------:R-:W-:Y:S01]  /*1e540*/  IADD3 R29, P4, R29, 0x188, RZ ;  /* 0x000001881d1d7810 */ /* 0x000fe20007f9e0ff */
[----:B------:R-:W-:Y:S02]  /*1e550*/  @!P0 IMAD.MOV.U32 R33, RZ, RZ, R27 ;  /* 0x000000ffff218224 */ /* 0x000fe400078e001b */
[----:B------:R-:W-:Y:S02]  /*1e560*/  @!P0 IMAD R34, R5, 0x180, RZ ;  /* 0x0000018005228824 */ /* 0x000fe400078e02ff */
[----:B------:R-:W-:-:S04]  /*1e570*/  @!P0 IMAD.WIDE.U32 R32, R4, 0x180, R32 ;  /* 0x0000018004208825 */ /* 0x000fc800078e0020 */
[----:B------:R-:W-:Y:S02]  /*1e580*/  IMAD.X R46, RZ, RZ, R47, P4 ;  /* 0x000000ffff2e7224 */ /* 0x000fe400020e062f */
[----:B------:R-:W-:Y:S02]  /*1e590*/  @!P0 IMAD.IADD R33, R33, 0x1, R34 ;  /* 0x0000000121218824 */ /* 0x000fe400078e0222 */
[----:B------:R-:W-:Y:S01]  /*1e5a0*/  IMAD.WIDE.U32 R30, R29, UR8, R30 ;  /* 0x000000081d1e7c25 */ /* 0x000fe2000f8e001e */
[----:B0-----:R-:W-:-:S03]  /*1e5b0*/  @!P0 IADD3 R108, P4, P5, R32, UR52, R20 ;  /* 0x00000034206c8c10 */ /* 0x001fc6000fd9e014 */
[----:B------:R-:W-:Y:S01]  /*1e5c0*/  IMAD R20, R46, UR8, RZ ;  /* 0x000000082e147c24 */ /* 0x000fe2000f8e02ff */
[----:B------:R-:W-:-:S03]  /*1e5d0*/  @!P0 IADD3.X R109, R33, UR6, R21, P4, P5 ;  /* 0x00000006216d8c10 */ /* 0x000fc6000a7ea415 */
[----:B------:R-:W-:Y:S01]  /*1e5e0*/  IMAD R29, R29, UR9, R20 ;  /* 0x000000091d1d7c24 */ /* 0x000fe2000f8e0214 */
[----:B------:R-:W-:-:S04]  /*1e5f0*/  IADD3 R20, P4, R30, UR10, RZ ;  /* 0x0000000a1e147c10 */ /* 0x000fc8000ff9e0ff */
[--C-:B------:R-:W-:Y:S02]  /*1e600*/  IADD3.X R21, R31, UR11, R29.reuse, P4, !PT ;  /* 0x0000000b1f157c10 */ /* 0x100fe4000a7fe41d */
[----:B------:R-:W-:-:S06]  /*1e610*/  PRMT R29, RZ, 0x7610, R29 ;  /* 0x00007610ff1d7816 */ /* 0x000fcc000000001d */
[----:B------:R-:W3:Y:S01]  /*1e620*/  @!P6 LDG.E.U8 R29, desc[UR54][R20.64] ;  /* 0x00000036141de981 */ /* 0x000ee2000c1e1100 */
[----:B------:R-:W-:-:S04]  /*1e630*/  LOP3.LUT R0, R0, 0xffbfffff, RZ, 0xc0, !PT ;  /* 0xffbfffff00007812 */ /* 0x000fc800078ec0ff */
[----:B------:R-:W-:Y:S02]  /*1e640*/  @P0 LOP3.LUT R0, R0, 0x400000, RZ, 0xfc, !PT ;  /* 0x0040000000000812 */ /* 0x000fe400078efcff */
[----:B------:R-:W-:-:S13]  /*1e650*/  ISETP.LT.OR P0, PT, R26, 0x32, !P2 ;  /* 0x000000321a00780c */ /* 0x000fda0005701670 */
[----:B------:R-:W0:Y:S01]  /*1e660*/  @!P0 LDC.64 R30, c[0x0][0x5c0] ;  /* 0x00017000ff1e8b82 */ /* 0x000e220000000a00 */
[----:B------:R-:W-:Y:S02]  /*1e670*/  @!P0 IMAD.MOV.U32 R32, RZ, RZ, R6 ;  /* 0x000000ffff208224 */ /* 0x000fe400078e0006 */
[----:B------:R-:W-:Y:S02]  /*1e680*/  @!P0 IMAD.MOV.U32 R33, RZ, RZ, R27 ;  /* 0x000000ffff218224 */ /* 0x000fe400078e001b */
[----:B------:R-:W-:Y:S01]  /*1e690*/  @!P0 IMAD.WIDE.U32 R32, R4, 0x180, R32 ;  /* 0x0000018004208825 */ /* 0x000fe200078e0020 */
[----:B------:R-:W-:-:S04]  /*1e6a0*/  LOP3.LUT R0, R0, 0xffdfffff, RZ, 0xc0, !PT ;  /* 0xffdfffff00007812 */ /* 0x000fc800078ec0ff */
[----:B------:R-:W-:Y:S02]  /*1e6b0*/  @P0 LOP3.LUT R0, R0, 0x200000, RZ, 0xfc, !PT ;  /* 0x0020000000000812 */ /* 0x000fe400078efcff */
[----:B0-----:R-:W-:Y:S02]  /*1e6c0*/  @!P0 IADD3 R104, P4, P5, R32, UR52, R30 ;  /* 0x0000003420688c10 */ /* 0x001fe4000fd9e01e */
[----:B---3--:R-:W-:-:S04]  /*1e6d0*/  LOP3.LUT R29, R29, 0xff, RZ, 0xc0, !PT ;  /* 0x000000ff1d1d7812 */ /* 0x008fc800078ec0ff */
[----:B------:R-:W-:-:S05]  /*1e6e0*/  F2FP.F16.E4M3.UNPACK_B R29, R29 ;  /* 0x0000001dff1d723e */ /* 0x000fca00020006ff */
[----:B------:R-:W-:-:S05]  /*1e6f0*/  HADD2.F32 R29, -RZ, R29.H0_H0 ;  /* 0x2000001dff1d7230 */ /* 0x000fca0000004100 */
[----:B------:R-:W-:-:S04]  /*1e700*/  FMUL R29, R29, UR5 ;  /* 0x000000051d1d7c20 */ /* 0x000fc80008400000 */
[----:B--2---:R-:W-:Y:S01]  /*1e710*/  FFMA R34, R56, UR4, R29 ;  /* 0x0000000438227c23 */ /* 0x004fe2000800001d */
[----:B------:R-:W-:Y:S01]  /*1e720*/  @!P0 IMAD R29, R5, 0x180, RZ ;  /* 0x00000180051d8824 */ /* 0x000fe200078e02ff */
[----:B------:R-:W-:Y:S01]  /*1e730*/  ISETP.LT.OR P2, PT, R26, 0x39, !P2 ;  /* 0x000000391a00780c */ /* 0x000fe20005741670 */
[----:B------:R-:W2:Y:S02]  /*1e740*/  LDL.LU R56, [R1+0x258] ;  /* 0x0002580001387983 */ /* 0x000ea40000300800 */
[----:B------:R-:W-:-:S05]  /*1e750*/  @!P0 IMAD.IADD R29, R33, 0x1, R29 ;  /* 0x00000001211d8824 */ /* 0x000fca00078e021d */
[----:B------:R-:W-:Y:S02]  /*1e760*/  @!P0 IADD3.X R105, R29, UR6, R31, P4, P5 ;  /* 0x000000061d698c10 */ /* 0x000fe4000a7ea41f */
[----:B------:R-:W-:Y:S02]  /*1e770*/  LOP3.LUT P0, RZ, R28, 0x8000000, RZ, 0xc0, !PT ;  /* 0x080000001cff7812 */ /* 0x000fe4000780c0ff */
[----:B------:R-:W-:Y:S02]  /*1e780*/  F2FP.SATFINITE.E4M3.F32.PACK_AB_MERGE_C R31, RZ, R34, RZ ;  /* 0x00000022ff1f723e */ /* 0x000fe400048070ff */
[----:B------:R-:W-:-:S03]  /*1e790*/  PRMT R29, RZ, 0x7610, R29 ;  /* 0x00007610ff1d7816 */ /* 0x000fc6000000001d */
[----:B------:R0:W-:Y:S06]  /*1e7a0*/  @!P6 STG.E.U8 desc[UR54][R40.64], R31 ;  /* 0x0000001f2800e986 */ /* 0x0001ec000c101136 */
[----:B------:R-:W3:Y:S02]  /*1e7b0*/  @!P0 LDG.E.U8 R29, desc[UR54][R20.64+0x1] ;  /* 0x00000136141d8981 */ /* 0x000ee4000c1e1100 */
[----:B---3--:R-:W-:-:S04]  /*1e7c0*/  LOP3.LUT R29, R29, 0xff, RZ, 0xc0, !PT ;  /* 0x000000ff1d1d7812 */ /* 0x008fc800078ec0ff */
[----:B------:R-:W-:-:S05]  /*1e7d0*/  F2FP.F16.E4M3.UNPACK_B R29, R29 ;  /* 0x0000001dff1d723e */ /* 0x000fca00020006ff */
[----:B------:R-:W-:-:S05]  /*1e7e0*/  HADD2.F32 R29, -RZ, R29.H0_H0 ;  /* 0x2000001dff1d7230 */ /* 0x000fca0000004100 */
[----:B------:R-:W-:-:S04]  /*1e7f0*/  FMUL R29, R29, UR5 ;  /* 0x000000051d1d7c20 */ /* 0x000fc80008400000 */
[----:B----4-:R-:W-:Y:S01]  /*1e800*/  FFMA R29, R57, UR4, R29 ;  /* 0x00000004391d7c23 */ /* 0x010fe2000800001d */
[----:B------:R-:W-:Y:S01]  /*1e810*/  LOP3.LUT P1, RZ, R28, 0x10000000, RZ, 0xc0, !PT ;  /* 0x100000001cff7812 */ /* 0x000fe2000782c0ff */
        /* <DEDUP_REMOVED lines=8> */
[----:B-1----:R-:W-:Y:S01]  /*1e8a0*/  @!P0 IMAD R29, R5, 0x180, RZ ;  /* 0x00000180051d8824 */ /* 0x002fe200078e02ff */
[----:B0-----:R-:W-:-:S04]  /*1e8b0*/  @!P0 IADD3 R34, P4, R32, R30, RZ ;  /* 0x0000001e20228210 */ /* 0x001fc80007f9e0ff */
[----:B------:R-:W-:Y:S02]  /*1e8c0*/  @!P0 IADD3.X R35, R31, R33, R29, P4, !PT ;  /* 0x000000211f238210 */ /* 0x000fe400027fe41d */
[----:B------:R-:W0:Y:S01]  /*1e8d0*/  @!P2 LDC.64 R30, c[0x0][0x5c0] ;  /* 0x00017000ff1eab82 */ /* 0x000e220000000a00 */
[----:B------:R-:W-:Y:S02]  /*1e8e0*/  @!P2 IMAD.MOV.U32 R32, RZ, RZ, R6 ;  /* 0x000000ffff20a224 */ /* 0x000fe400078e0006 */
[----:B------:R-:W-:Y:S02]  /*1e8f0*/  @!P2 IMAD.MOV.U32 R33, RZ, RZ, R27 ;  /* 0x000000ffff21a224 */ /* 0x000fe400078e001b */
[----:B------:R-:W-:Y:S02]  /*1e900*/  @!P2 IMAD R29, R5, 0x180, RZ ;  /* 0x00000180051da824 */ /* 0x000fe400078e02ff */
[----:B------:R-:W-:-:S04]  /*1e910*/  @!P2 IMAD.WIDE.U32 R32, R4, 0x180, R32 ;  /* 0x000001800420a825 */ /* 0x000fc800078e0020 */
[----:B------:R-:W-:Y:S01]  /*1e920*/  @!P2 IMAD.IADD R29, R33, 0x1, R29 ;  /* 0x00000001211da824 */ /* 0x000fe200078e021d */
[----:B0-----:R-:W-:-:S04]  /*1e930*/  @!P2 IADD3 R110, P4, P5, R32, UR52, R30 ;  /* 0x00000034206eac10 */ /* 0x001fc8000fd9e01e */
[----:B------:R-:W-:Y:S02]  /*1e940*/  @!P2 IADD3.X R111, R29, UR6, R31, P4, P5 ;  /* 0x000000061d6fac10 */ /* 0x000fe4000a7ea41f */
[----:B------:R-:W-:-:S06]  /*1e950*/  PRMT R29, RZ, 0x7610, R29 ;  /* 0x00007610ff1d7816 */ /* 0x000fcc000000001d */
[----:B------:R-:W4:Y:S01]  /*1e960*/  @!P0 LDG.E.U8 R29, desc[UR54][R18.64+0x8] ;  /* 0x00000836121d8981 */ /* 0x000f22000c1e1100 */
[----:B------:R-:W-:Y:S02]  /*1e970*/  LOP3.LUT R28, R28, 0xfeffffff, RZ, 0xc0, !PT ;  /* 0xfeffffff1c1c7812 */ /* 0x000fe400078ec0ff */
[----:B------:R-:W-:Y:S02]  /*1e980*/  LOP3.LUT R0, R0, 0xfbffffff, RZ, 0xc0, !PT ;  /* 0xfbffffff00007812 */ /* 0x000fe400078ec0ff */
[----:B------:R-:W-:Y:S02]  /*1e990*/  @P3 LOP3.LUT R28, R28, 0x1000000, RZ, 0xfc, !PT ;  /* 0x010000001c1c3812 */ /* 0x000fe400078efcff */
[----:B------:R-:W-:Y:S02]  /*1e9a0*/  @P2 LOP3.LUT R0, R0, 0x4000000, RZ, 0xfc, !PT ;  /* 0x0400000000002812 */ /* 0x000fe400078efcff */
[----:B----4-:R-:W-:-:S04]  /*1e9b0*/  LOP3.LUT R29, R29, 0xff, RZ, 0xc0, !PT ;  /* 0x000000ff1d1d7812 */ /* 0x010fc800078ec0ff */
[----:B------:R-:W-:-:S05]  /*1e9c0*/  F2FP.F16.E4M3.UNPACK_B R29, R29 ;  /* 0x0000001dff1d723e */ /* 0x000fca00020006ff */
[----:B------:R-:W-:-:S05]  /*1e9d0*/  HADD2.F32 R29, -RZ, R29.H0_H0 ;  /* 0x2000001dff1d7230 */ /* 0x000fca0000004100 */
[----:B------:R-:W-:-:S04]  /*1e9e0*/  FMUL R29, R29, UR5 ;  /* 0x000000051d1d7c20 */ /* 0x000fc80008400000 */
[----:B--2---:R-:W-:Y:S01]  /*1e9f0*/  FFMA R29, R56, UR4, R29 ;  /* 0x00000004381d7c23 */ /* 0x004fe2000800001d */
[----:B------:R-:W-:Y:S01]  /*1ea00*/  LOP3.LUT R0, R0, 0xff7fffff, RZ, 0xc0, !PT ;  /* 0xff7fffff00007812 */ /* 0x000fe200078ec0ff */
[----:B------:R-:W2:Y:S03]  /*1ea10*/  LDL.LU R56, [R1+0x260] ;  /* 0x0002600001387983 */ /* 0x000ea60000300800 */
[----:B------:R-:W-:-:S05]  /*1ea20*/  F2FP.SATFINITE.E4M3.F32.PACK_AB_MERGE_C R29, RZ, R29, RZ ;  /* 0x0000001dff1d723e */ /* 0x000fca00048070ff */
[----:B------:R0:W-:Y:S01]  /*1ea30*/  @!P0 STG.E.U8 desc[UR54][R34.64+0x8], R29 ;  /* 0x0000081d22008986 */ /* 0x0001e2000c101136 */
[----:B------:R-:W-:-:S13]  /*1ea40*/  ISETP.LT.OR P0, PT, R26, 0xa, !P3 ;  /* 0x0000000a1a00780c */ /* 0x000fda0005f01670 */
[----:B------:R-:W1:Y:S01]  /*1ea50*/  @!P0 LDC.64 R30, c[0x0][0x5c0] ;  /* 0x00017000ff1e8b82 */ /* 0x000e620000000a00 */
[----:B------:R-:W-:Y:S01]  /*1ea60*/  ISETP.GE.AND P3, PT, R3, 0x189, PT ;  /* 0x000001890300780c */ /* 0x000fe20003f66270 */
[----:B------:R-:W-:Y:S02]  /*1ea70*/  @!P0 IMAD.MOV.U32 R32, RZ, RZ, R6 ;  /* 0x000000ffff208224 */ /* 0x000fe400078e0006 */
[----:B------:R-:W-:Y:S01]  /*1ea80*/  @!P0 IMAD.MOV.U32 R33, RZ, RZ, R27 ;  /* 0x000000ffff218224 */ /* 0x000fe200078e001b */
[----:B------:R-:W-:Y:S01]  /*1ea90*/  ISETP.LT.OR P2, PT, R26, 0x3a, !P3 ;  /* 0x0000003a1a00780c */ /* 0x000fe20005f41670 */
[----:B------:R-:W-:-:S04]  /*1eaa0*/  @!P0 IMAD.WIDE.U32 R32, R4, 0x180, R32 ;  /* 0x0000018004208825 */ /* 0x000fc800078e0020 */
[----:B0-----:R-:W-:Y:S01]  /*1eab0*/  @!P0 IMAD R29, R5, 0x180, RZ ;  /* 0x00000180051d8824 */ /* 0x001fe200078e02ff */
[----:B-1----:R-:W-:-:S04]  /*1eac0*/  @!P0 IADD3 R34, P4, R32, R30, RZ ;  /* 0x0000001e20228210 */ /* 0x002fc80007f9e0ff */
[----:B------:R-:W-:-:S03]  /*1ead0*/  @!P0 IADD3.X R35, R31, R33, R29, P4, !PT ;  /* 0x000000211f238210 */ /* 0x000fc600027fe41d */
        /* <DEDUP_REMOVED lines=10> */
[----:B------:R-:W-:Y:S02]  /*1eb80*/  @P2 LOP3.LUT R0, R0, 0x800000, RZ, 0xfc, !PT ;  /* 0x0080000000002812 */ /* 0x000fe400078efcff */
[----:B------:R-:W-:-:S13]  /*1eb90*/  ISETP.LT.OR P2, PT, R26, 0x41, !P3 ;  /* 0x000000411a00780c */ /* 0x000fda0005f41670 */
[----:B------:R-:W0:Y:S01]  /*1eba0*/  @!P2 LDC.64 R30, c[0x0][0x5c0] ;  /* 0x00017000ff1eab82 */ /* 0x000e220000000a00 */
[----:B------:R-:W-:Y:S02]  /*1ebb0*/  @!P2 IMAD.MOV.U32 R32, RZ, RZ, R6 ;  /* 0x000000ffff20a224 */ /* 0x000fe400078e0006 */
[----:B------:R-:W-:Y:S01]  /*1ebc0*/  @!P2 IMAD.MOV.U32 R33, RZ, RZ, R27 ;  /* 0x000000ffff21a224 */ /* 0x000fe200078e001b */
[----:B------:R-:W-:Y:S01]  /*1ebd0*/  LOP3.LUT P5, RZ, R0, 0x8, RZ, 0xc0, !PT ;  /* 0x0000000800ff7812 */ /* 0x000fe200078ac0ff */
[----:B------:R-:W-:Y:S01]  /*1ebe0*/  @!P2 IMAD.WIDE.U32 R32, R4, 0x180, R32 ;  /* 0x000001800420a825 */ /* 0x000fe200078e0020 */
[----:B----4-:R-:W-:-:S04]  /*1ebf0*/  LOP3.LUT R29, R29, 0xff, RZ, 0xc0, !PT ;  /* 0x000000ff1d1d7812 */ /* 0x010fc800078ec0ff */
[----:B------:R-:W-:-:S05]  /*1ec00*/  F2FP.F16.E4M3.UNPACK_B R29, R29 ;  /* 0x0000001dff1d723e */ /* 0x000fca00020006ff */
[----:B------:R-:W-:-:S05]  /*1ec10*/  HADD2.F32 R29, -RZ, R29.H0_H0 ;  /* 0x2000001dff1d7230 */ /* 0x000fca0000004100 */
[----:B------:R-:W-:-:S04]  /*1ec20*/  FMUL R29, R29, UR5 ;  /* 0x000000051d1d7c20 */ /* 0x000fc80008400000 */
[----:B---3--:R-:W-:Y:S01]  /*1ec30*/  FFMA R29, R57, UR4, R29 ;  /* 0x00000004391d7c23 */ /* 0x008fe2000800001d */
[----:B------:R-:W-:Y:S01]  /*1ec40*/  LOP3.LUT R22, R22, 0xffffffdf, RZ, 0xc0, !PT ;  /* 0xffffffdf16167812 */ /* 0x000fe200078ec0ff */
[----:B------:R-:W3:Y:S03]  /*1ec50*/  LDL.LU R57, [R1+0x264] ;  /* 0x0002640001397983 */ /* 0x000ee60000300800 */
[----:B------:R-:W-:-:S05]  /*1ec60*/  F2FP.SATFINITE.E4M3.F32.PACK_AB_MERGE_C R29, RZ, R29, RZ ;  /* 0x0000001dff1d723e */ /* 0x000fca00048070ff */
[----:B------:R1:W-:Y:S01]  /*1ec70*/  @!P0 STG.E.U8 desc[UR54][R34.64+0x9], R29 ;  /* 0x0000091d22008986 */ /* 0x0003e2000c101136 */
[----:B0-----:R-:W-:Y:S01]  /*1ec80*/  @!P2 IADD3 R160, P0, P4, R32, UR52, R30 ;  /* 0x0000003420a0ac10 */ /* 0x001fe2000fc1e01e */
[----:B-1----:R-:W-:-:S04]  /*1ec90*/  @!P2 IMAD R29, R5, 0x180, RZ ;  /* 0x00000180051da824 */ /* 0x002fc800078e02ff */
[----:B------:R-:W-:-:S05]  /*1eca0*/  @!P2 IMAD.IADD R29, R33, 0x1, R29 ;  /* 0x00000001211da824 */ /* 0x000fca00078e021d */
[----:B------:R-:W-:Y:S02]  /*1ecb0*/  @!P2 IADD3.X R161, R29, UR6, R31, P0, P4 ;  /* 0x000000061da1ac10 */ /* 0x000fe400087e841f */
[----:B------:R-:W-:-:S06]  /*1ecc0*/  PRMT R29, RZ, 0x7610, R29 ;  /* 0x00007610ff1d7816 */ /* 0x000fcc000000001d */
[----:B------:R-:W4:Y:S01]  /*1ecd0*/  @!P5 LDG.E.U8 R29, desc[UR54][R20.64+0x8] ;  /* 0x00000836141dd981 */ /* 0x000f22000c1e1100 */
[----:B------:R-:W-:Y:S02]  /*1ece0*/  @P2 LOP3.LUT R22, R22, 0x20, RZ, 0xfc, !PT ;  /* 0x0000002016162812 */ /* 0x000fe400078efcff */
[----:B------:R-:W-:-:S13]  /*1ecf0*/  ISETP.LT.OR P2, PT, R26, 0x42, !P3 ;  /* 0x000000421a00780c */ /* 0x000fda0005f41670 */
[----:B------:R-:W0:Y:S01]  /*1ed00*/  @!P2 LDC.64 R30, c[0x0][0x5c0] ;  /* 0x00017000ff1eab82 */ /* 0x000e220000000a00 */
[----:B------:R-:W-:Y:S02]  /*1ed10*/  @!P2 IMAD.MOV.U32 R32, RZ, RZ, R6 ;  /* 0x000000ffff20a224 */ /* 0x000fe400078e0006 */
[----:B------:R-:W-:Y:S02]  /*1ed20*/  @!P2 IMAD.MOV.U32 R33, RZ, RZ, R27 ;  /* 0x000000ffff21a224 */ /* 0x000fe400078e001b */
[----:B------:R-:W-:-:S03]  /*1ed30*/  @!P2 IMAD.WIDE.U32 R32, R4, 0x180, R32 ;  /* 0x000001800420a825 */ /* 0x000fc600078e0020 */
[----:B0-----:R-:W-:Y:S02]  /*1ed40*/  @!P2 IADD3 R158, P0, P4, R32, UR52, R30 ;  /* 0x00000034209eac10 */ /* 0x001fe4000fc1e01e */
[----:B------:R-:W-:Y:S02]  /*1ed50*/  LOP3.LUT P6, RZ, R0, 0x4, RZ, 0xc0, !PT ;  /* 0x0000000400ff7812 */ /* 0x000fe400078cc0ff */
[----:B----4-:R-:W-:-:S04]  /*1ed60*/  LOP3.LUT R29, R29, 0xff, RZ, 0xc0, !PT ;  /* 0x000000ff1d1d7812 */ /* 0x010fc800078ec0ff */
[----:B------:R-:W-:-:S05]  /*1ed70*/  F2FP.F16.E4M3.UNPACK_B R29, R29 ;  /* 0x0000001dff1d723e */ /* 0x000fca00020006ff */
[----:B------:R-:W-:-:S05]  /*1ed80*/  HADD2.F32 R29, -RZ, R29.H0_H0 ;  /* 0x2000001dff1d7230 */ /* 0x000fca0000004100 */
[----:B------:R-:W-:-:S04]  /*1ed90*/  FMUL R29, R29, UR5 ;  /* 0x000000051d1d7c20 */ /* 0x000fc80008400000 */
[----:B--2---:R-:W-:Y:S01]  /*1eda0*/  FFMA R34, R56, UR4, R29 ;  /* 0x0000000438227c23 */ /* 0x004fe2000800001d */
[----:B------:R-:W-:Y:S01]  /*1edb0*/  LOP3.LUT R22, R22, 0xffffffef, RZ, 0xc0, !PT ;  /* 0xffffffef16167812 */ /* 0x000fe200078ec0ff */
[----:B------:R-:W2:Y:S03]  /*1edc0*/  LDL.LU R56, [R1+0x268] ;  /* 0x0002680001387983 */ /* 0x000ea60000300800 */
[----:B------:R-:W-:Y:S01]  /*1edd0*/  F2FP.SATFINITE.E4M3.F32.PACK_AB_MERGE_C R34, RZ, R34, RZ ;  /* 0x00000022ff22723e */ /* 0x000fe200048070ff */
[----:B------:R-:W-:-:S04]  /*1ede0*/  @!P2 IMAD R29, R5, 0x180, RZ ;  /* 0x00000180051da824 */ /* 0x000fc800078e02ff */
[----:B------:R-:W-:Y:S01]  /*1edf0*/  @!P5 STG.E.U8 desc[UR54][R42.64+0x8], R34 ;  /* 0x000008222a00d986 */ /* 0x000fe2000c101136 */
[----:B------:R-:W-:Y:S01]  /*1ee00*/  ISETP.LT.OR P5, PT, R26, 0x49, !P3 ;  /* 0x000000491a00780c */ /* 0x000fe20005fa1670 */
[----:B------:R-:W-:-:S05]  /*1ee10*/  @!P2 IMAD.IADD R29, R33, 0x1, R29 ;  /* 0x00000001211da824 */ /* 0x000fca00078e021d */
[----:B------:R-:W-:-:S07]  /*1ee20*/  @!P2 IADD3.X R159, R29, UR6, R31, P0, P4 ;  /* 0x000000061d9fac10 */ /* 0x000fce00087e841f */
        /* <DEDUP_REMOVED lines=10> */
[----:B------:R-:W-:-:S04]  /*1eed0*/  @P2 LOP3.LUT R22, R22, 0x10, RZ, 0xfc, !PT ;  /* 0x0000001016162812 */ /* 0x000fc800078efcff */
[----:B------:R-:W-:-:S04]  /*1eee0*/  LOP3.LUT R22, R22, 0xffffff7f, RZ, 0xc0, !PT ;  /* 0xffffff7f16167812 */ /* 0x000fc800078ec0ff */
[----:B------:R-:W-:Y:S02]  /*1eef0*/  @P5 LOP3.LUT R22, R22, 0x80, RZ, 0xfc, !PT ;  /* 0x0000008016165812 */ /* 0x000fe400078efcff */
[----:B------:R-:W-:-:S13]  /*1ef00*/  ISETP.LT.OR P5, PT, R26, 0x4a, !P3 ;  /* 0x0000004a1a00780c */ /* 0x000fda0005fa1670 */
[----:B------:R-:W0:Y:S01]  /*1ef10*/  @!P5 LDC.64 R30, c[0x0][0x5c0] ;  /* 0x00017000ff1edb82 */ /* 0x000e220000000a00 */
[----:B------:R-:W-:Y:S02]  /*1ef20*/  @!P5 IMAD.MOV.U32 R32, RZ, RZ, R6 ;  /* 0x000000ffff20d224 */ /* 0x000fe400078e0006 */
[----:B------:R-:W-:Y:S02]  /*1ef30*/  @!P5 IMAD.MOV.U32 R33, RZ, RZ, R27 ;  /* 0x000000ffff21d224 */ /* 0x000fe400078e001b */
[----:B------:R-:W-:-:S03]  /*1ef40*/  @!P5 IMAD.WIDE.U32 R32, R4, 0x180, R32 ;  /* 0x000001800420d825 */ /* 0x000fc600078e0020 */
[----:B0-----:R-:W-:Y:S02]  /*1ef50*/  @!P5 IADD3 R162, P0, P4, R32, UR52, R30 ;  /* 0x0000003420a2dc10 */ /* 0x001fe4000fc1e01e */
[----:B----4-:R-:W-:-:S04]  /*1ef60*/  LOP3.LUT R29, R29, 0xff, RZ, 0xc0, !PT ;  /* 0x000000ff1d1d7812 */ /* 0x010fc800078ec0ff */
[----:B------:R-:W-:-:S05]  /*1ef70*/  F2FP.F16.E4M3.UNPACK_B R29, R29 ;  /* 0x0000001dff1d723e */ /* 0x000fca00020006ff */
[----:B------:R-:W-:-:S05]  /*1ef80*/  HADD2.F32 R29, -RZ, R29.H0_H0 ;  /* 0x2000001dff1d7230 */ /* 0x000fca0000004100 */
[----:B------:R-:W-:-:S04]  /*1ef90*/  FMUL R29, R29, UR5 ;  /* 0x000000051d1d7c20 */ /* 0x000fc80008400000 */
[----:B---3--:R-:W-:Y:S02]  /*1efa0*/  FFMA R29, R57, UR4, R29 ;  /* 0x00000004391d7c23 */ /* 0x008fe4000800001d */
[----:B------:R-:W3:Y:S03]  /*1efb0*/  LDL.LU R57, [R1+0x26c] ;  /* 0x00026c0001397983 */ /* 0x000ee60000300800 */
[----:B------:R-:W-:-:S05]  /*1efc0*/  F2FP.SATFINITE.E4M3.F32.PACK_AB_MERGE_C R29, RZ, R29, RZ ;  /* 0x0000001dff1d723e */ /* 0x000fca00048070ff */
[----:B------:R0:W-:Y:S01]  /*1efd0*/  @!P6 STG.E.U8 desc[UR54][R44.64+0x9], R29 ;  /* 0x0000091d2c00e986 */ /* 0x0001e2000c101136 */
[----:B------:R-:W-:Y:S01]  /*1efe0*/  ISETP.GE.AND P6, PT, R3, 0x1, PT ;  /* 0x000000010300780c */ /* 0x000fe20003fc6270 */
[----:B0-----:R-:W-:-:S04]  /*1eff0*/  @!P5 IMAD R29, R5, 0x180, RZ ;  /* 0x00000180051dd824 */ /* 0x001fc800078e02ff */
[----:B------:R-:W-:-:S05]  /*1f000*/  @!P5 IMAD.IADD R29, R33, 0x1, R29 ;  /* 0x00000001211dd824 */ /* 0x000fca00078e021d */
[----:B------:R-:W-:Y:S02]  /*1f010*/  @!P5 IADD3.X R163, R29, UR6, R31, P0, P4 ;  /* 0x000000061da3dc10 */ /* 0x000fe400087e841f */
[----:B------:R-:W-:Y:S02]  /*1f020*/  ISETP.LT.OR P0, PT, R26, 0x11, !P6 ;  /* 0x000000111a00780c */ /* 0x000fe40007701670 */
[----:B------:R-:W-:-:S11]  /*1f030*/  PRMT R29, RZ, 0x7610, R29 ;  /* 0x00007610ff1d7816 */ /* 0x000fd6000000001d */
[----:B------:R-:W4:Y:S01]  /*1f040*/  @!P0 LDG.E.U8 R29, desc[UR54][R24.64+0x10] ;  /* 0x00001036181d8981 */ /* 0x000f22000c1e1100 */
[----:B------:R-:W0:Y:S02]  /*1f050*/  @!P0 LDC.64 R30, c[0x0][0x5c0] ;  /* 0x00017000ff1e8b82 */ /* 0x000e240000000a00 */
[----:B0-----:R-:W-:-:S05]  /*1f060*/  @!P0 IADD3 R30, P4, R6, R30, RZ ;  /* 0x0000001e061e8210 */ /* 0x001fca0007f9e0ff */
[----:B------:R-:W-:Y:S01]  /*1f070*/  @!P0 IMAD.X R31, R27, 0x1, R31, P4 ;  /* 0x000000011b1f8824 */ /* 0x000fe200020e061f */
        /* <DEDUP_REMOVED lines=9> */
[----:B------:R-:W-:Y:S02]  /*1f110*/  ISETP.LT.OR P0, PT, R26, 0x12, !P6 ;  /* 0x000000121a00780c */ /* 0x000fe40007701670 */
[----:B0-----:R-:W-:-:S11]  /*1f120*/  PRMT R29, RZ, 0x7610, R29 ;  /* 0x00007610ff1d7816 */ /* 0x001fd6000000001d */
[----:B------:R-:W0:Y:S01]  /*1f130*/  @!P0 LDC.64 R30, c[0x0][0x5c0] ;  /* 0x00017000ff1e8b82 */ /* 0x000e220000000a00 */
[----:B------:R-:W4:Y:S01]  /*1f140*/  @!P0 LDG.E.U8 R29, desc[UR54][R24.64+0x11] ;  /* 0x00001136181d8981 */ /* 0x000f22000c1e1100 */
[----:B------:R-:W-:Y:S02]  /*1f150*/  @P5 LOP3.LUT R22, R22, 0x40, RZ, 0xfc, !PT ;  /* 0x0000004016165812 */ /* 0x000fe400078efcff */
[----:B------:R-:W-:Y:S02]  /*1f160*/  ISETP.LT.OR P5, PT, R26, 0x51, !P3 ;  /* 0x000000511a00780c */ /* 0x000fe40005fa1670 */
[----:B0-----:R-:W-:-:S05]  /*1f170*/  @!P0 IADD3 R30, P4, R6, R30, RZ ;  /* 0x0000001e061e8210 */ /* 0x001fca0007f9e0ff */
[----:B------:R-:W-:-:S06]  /*1f180*/  @!P0 IMAD.X R31, R27, 0x1, R31, P4 ;  /* 0x000000011b1f8824 */ /* 0x000fcc00020e061f */
[----:B------:R-:W-:Y:S02]  /*1f190*/  @!P5 IMAD.MOV.U32 R32, RZ, RZ, R6 ;  /* 0x000000ffff20d224 */ /* 0x000fe400078e0006 */
[----:B------:R-:W-:Y:S02]  /*1f1a0*/  @!P5 IMAD.MOV.U32 R33, RZ, RZ, R27 ;  /* 0x000000ffff21d224 */ /* 0x000fe400078e001b */
[----:B------:R-:W-:Y:S01]  /*1f1b0*/  @!P5 IMAD.WIDE.U32 R32, R4, 0x180, R32 ;  /* 0x000001800420d825 */ /* 0x000fe200078e0020 */
[----:B------:R-:W-:Y:S02]  /*1f1c0*/  LOP3.LUT P2, RZ, R28, 0x4000000, RZ, 0xc0, !PT ;  /* 0x040000001cff7812 */ /* 0x000fe4000784c0ff */
        /* <DEDUP_REMOVED lines=8> */
[----:B------:R0:W-:Y:S02]  /*1f250*/  @!P0 STG.E.U8 desc[UR54][R30.64+0x11], R29 ;  /* 0x0000111d1e008986 */ /* 0x0001e4000c101136 */
[----:B0-----:R-:W0:Y:S01]  /*1f260*/  @!P5 LDC.64 R30, c[0x0][0x5c0] ;  /* 0x00017000ff1edb82 */ /* 0x001e220000000a00 */
[----:B------:R-:W-:-:S04]  /*1f270*/  @!P5 IMAD R29, R5, 0x180, RZ ;  /* 0x00000180051dd824 */ /* 0x000fc800078e02ff */
[----:B------:R-:W-:Y:S01]  /*1f280*/  @!P5 IMAD.IADD R29, R33, 0x1, R29 ;  /* 0x00000001211dd824 */ /* 0x000fe200078e021d */
[----:B0-----:R-:W-:-:S04]  /*1f290*/  @!P5 IADD3 R210, P0, P4, R32, UR52, R30 ;  /* 0x0000003420d2dc10 */ /* 0x001fc8000fc1e01e */
[----:B------:R-:W-:Y:S02]  /*1f2a0*/  @!P5 IADD3.X R211, R29, UR6, R31, P0, P4 ;  /* 0x000000061dd3dc10 */ /* 0x000fe400087e841f */
[----:B------:R-:W-:Y:S02]  /*1f2b0*/  ISETP.LT.OR P0, PT, R26, 0x11, !P2 ;  /* 0x000000111a00780c */ /* 0x000fe40005701670 */
[----:B------:R-:W-:-:S11]  /*1f2c0*/  PRMT R29, RZ, 0x7610, R29 ;  /* 0x00007610ff1d7816 */ /* 0x000fd6000000001d */
[----:B------:R-:W4:Y:S01]  /*1f2d0*/  @!P0 LDG.E.U8 R29, desc[UR54][R8.64+0x10] ;  /* 0x00001036081d8981 */ /* 0x000f22000c1e1100 */
[----:B------:R-:W0:Y:S01]  /*1f2e0*/  @!P0 LDC.64 R30, c[0x0][0x5c0] ;  /* 0x00017000ff1e8b82 */ /* 0x000e220000000a00 */
[----:B------:R-:W-:Y:S02]  /*1f2f0*/  @P5 LOP3.LUT R23, R23, 0x1000000, RZ, 0xfc, !PT ;  /* 0x0100000017175812 */ /* 0x000fe400078efcff */
[----:B0-----:R-:W-:-:S04]  /*1f300*/  @!P0 IADD3 R30, P4, P5, R6, UR52, R30 ;  /* 0x00000034061e8c10 */ /* 0x001fc8000fd9e01e */
[----:B------:R-:W-:Y:S02]  /*1f310*/  @!P0 IADD3.X R31, R27, UR6, R31, P4, P5 ;  /* 0x000000061b1f8c10 */ /* 0x000fe4000a7ea41f */
[----:B----4-:R-:W-:-:S04]  /*1f320*/  LOP3.LUT R29, R29, 0xff, RZ, 0xc0, !PT ;  /* 0x000000ff1d1d7812 */ /* 0x010fc800078ec0ff */
[----:B------:R-:W-:-:S05]  /*1f330*/  F2FP.F16.E4M3.UNPACK_B R29, R29 ;  /* 0x0000001dff1d723e */ /* 0x000fca00020006ff */
[----:B------:R-:W-:-:S05]  /*1f340*/  HADD2.F32 R29, -RZ, R29.H0_H0 ;  /* 0x2000001dff1d7230 */ /* 0x000fca0000004100 */
[----:B------:R-:W-:-:S04]  /*1f350*/  FMUL R29, R29, UR5 ;  /* 0x000000051d1d7c20 */ /* 0x000fc80008400000 */
[----:B--2---:R-:W-:Y:S02]  /*1f360*/  FFMA R29, R56, UR4, R29 ;  /* 0x00000004381d7c23 */ /* 0x004fe4000800001d */
[----:B------:R-:W2:Y:S03]  /*1f370*/  LDL.LU R56, [R1+0x278] ;  /* 0x0002780001387983 */ /* 0x000ea60000300800 */
[----:B------:R-:W-:-:S05]  /*1f380*/  F2FP.SATFINITE.E4M3.F32.PACK_AB_MERGE_C R29, RZ, R29, RZ ;  /* 0x0000001dff1d723e */ /* 0x000fca00048070ff */
[----:B------:R0:W-:Y:S01]  /*1f390*/  @!P0 STG.E.U8 desc[UR54][R30.64+0x10], R29 ;  /* 0x0000101d1e008986 */ /* 0x0001e2000c101136 */
[----:B------:R-:W-:Y:S02]  /*1f3a0*/  ISETP.LT.OR P0, PT, R26, 0x12, !P2 ;  /* 0x000000121a00780c */ /* 0x000fe40005701670 */
[----:B0-----:R-:W-:-:S11]  /*1f3b0*/  PRMT R29, RZ, 0x7610, R29 ;  /* 0x00007610ff1d7816 */ /* 0x001fd6000000001d */
[----:B------:R-:W0:Y:S01]  /*1f3c0*/  @!P0 LDC.64 R30, c[0x0][0x5c0] ;  /* 0x00017000ff1e8b82 */ /* 0x000e220000000a00 */
[----:B------:R-:W4:Y:S01]  /*1f3d0*/  @!P0 LDG.E.U8 R29, desc[UR54][R8.64+0x11] ;  /* 0x00001136081d8981 */ /* 0x000f22000c1e1100 */
[----:B0-----:R-:W-:-:S04]  /*1f3e0*/  @!P0 IADD3 R30, P4, P5, R6, UR52, R30 ;  /* 0x00000034061e8c10 */ /* 0x001fc8000fd9e01e */
[----:B------:R-:W-:Y:S02]  /*1f3f0*/  @!P0 IADD3.X R31, R27, UR6, R31, P4, P5 ;  /* 0x000000061b1f8c10 */ /* 0x000fe4000a7ea41f */
[----:B------:R-:W-:-:S13]  /*1f400*/  ISETP.LT.OR P5, PT, R26, 0x52, !P3 ;  /* 0x000000521a00780c */ /* 0x000fda0005fa1670 */
[----:B------:R-:W-:Y:S02]  /*1f410*/  @!P5 IMAD.MOV.U32 R32, RZ, RZ, R6 ;  /* 0x000000ffff20d224 */ /* 0x000fe400078e0006 */
[----:B------:R-:W-:Y:S02]  /*1f420*/  @!P5 IMAD.MOV.U32 R33, RZ, RZ, R27 ;  /* 0x000000ffff21d224 */ /* 0x000fe400078e001b */
[----:B------:R-:W-:Y:S01]  /*1f430*/  @!P5 IMAD.WIDE.U32 R32, R4, 0x180, R32 ;  /* 0x000001800420d825 */ /* 0x000fe200078e0020 */
[----:B----4-:R-:W-:-:S04]  /*1f440*/  LOP3.LUT R29, R29, 0xff, RZ, 0xc0, !PT ;  /* 0x000000ff1d1d7812 */ /* 0x010fc800078ec0ff */
[----:B------:R-:W-:-:S05]  /*1f450*/  F2FP.F16.E4M3.UNPACK_B R29, R29 ;  /* 0x0000001dff1d723e */ /* 0x000fca00020006ff */
[----:B------:R-:W-:-:S05]  /*1f460*/  HADD2.F32 R29, -RZ, R29.H0_H0 ;  /* 0x2000001dff1d7230 */ /* 0x000fca0000004100 */
[----:B------:R-:W-:-:S04]  /*1f470*/  FMUL R29, R29, UR5 ;  /* 0x000000051d1d7c20 */ /* 0x000fc80008400000 */
[----:B---3--:R-:W-:Y:S02]  /*1f480*/  FFMA R29, R57, UR4, R29 ;  /* 0x00000004391d7c23 */ /* 0x008fe4000800001d */
        /* <DEDUP_REMOVED lines=59> */
[----:B--2---:R-:W-:Y:S01]  /*1f840*/  FFMA R29, R56, UR4, R29 ;  /* 0x00000004381d7c23 */ /* 0x004fe2000800001d */
[----:B------:R-:W-:Y:S01]  /*1f850*/  ISETP.LT.OR P6, PT, R26, 0x5a, !P3 ;  /* 0x0000005a1a00780c */ /* 0x000fe20005fc1670 */
        /* <DEDUP_REMOVED lines=8> */
[----:B------:R-:W-:Y:S01]  /*1f8e0*/  @!P0 IADD3.X R31, R27, UR6, R31, P4, P5 ;  /* 0x000000061b1f8c10 */ /* 0x000fe2000a7ea41f */
        /* <DEDUP_REMOVED lines=20> */
[----:B0-----:R-:W-:-:S04]  /*1fa30*/  @!P0 IADD3 R30, P4, P5, R6, UR56, R30 ;  /* 0x00000038061e8c10 */ /* 0x001fc8000fd9e01e */
[----:B------:R-:W-:Y:S02]  /*1fa40*/  @!P0 IADD3.X R31, R27, UR53, R31, P4, P5 ;  /* 0x000000351b1f8c10 */ /* 0x000fe4000a7ea41f */
[----:B----4-:R-:W-:-:S04]  /*1fa50*/  LOP3.LUT R29, R29, 0xff, RZ, 0xc0, !PT ;  /* 0x000000ff1d1d7812 */ /* 0x010fc800078ec0ff */
[----:B------:R-:W-:-:S05]  /*1fa60*/  F2FP.F16.E4M3.UNPACK_B R29, R29 ;  /* 0x0000001dff1d723e */ /* 0x000fca00020006ff */
[----:B------:R-:W-:-:S05]  /*1fa70*/  HADD2.F32 R29, -RZ, R29.H0_H0 ;  /* 0x2000001dff1d7230 */ /* 0x000fca0000004100 */
[----:B------:R-:W-:-:S04]  /*1fa80*/  FMUL R29, R29, UR5 ;  /* 0x000000051d1d7c20 */ /* 0x000fc80008400000 */
[----:B--2---:R-:W-:Y:S01]  /*1fa90*/  FFMA R29, R56, UR4, R29 ;  /* 0x00000004381d7c23 */ /* 0x004fe2000800001d */
[----:B------:R-:W-:Y:S01]  /*1faa0*/  LOP3.LUT R28, R28, 0xffbfffff, RZ, 0xc0, !PT ;  /* 0xffbfffff1c1c7812 */ /* 0x000fe200078ec0ff */
[----:B------:R-:W-:Y:S01]  /*1fab0*/  IMAD.U32 R32, RZ, RZ, UR6 ;  /* 0x00000006ff207e24 */ /* 0x000fe2000f8e00ff */
[----:B------:R-:W2:Y:S02]  /*1fac0*/  LDL.LU R56, [R1+0x290] ;  /* 0x0002900001387983 */ /* 0x000ea40000300800 */
[----:B------:R-:W-:-:S05]  /*1fad0*/  F2FP.SATFINITE.E4M3.F32.PACK_AB_MERGE_C R29, RZ, R29, RZ ;  /* 0x0000001dff1d723e */ /* 0x000fca00048070ff */
[----:B------:R0:W-:Y:S01]  /*1fae0*/  @!P0 STG.E.U8 desc[UR54][R30.64+0x10], R29 ;  /* 0x0000101d1e008986 */ /* 0x0001e2000c101136 */
[----:B------:R-:W-:Y:S02]  /*1faf0*/  ISETP.LT.OR P0, PT, R26, 0x12, !P1 ;  /* 0x000000121a00780c */ /* 0x000fe40004f01670 */
[----:B0-----:R-:W-:-:S11]  /*1fb00*/  PRMT R29, RZ, 0x7610, R29 ;  /* 0x00007610ff1d7816 */ /* 0x001fd6000000001d */
[----:B------:R-:W0:Y:S01]  /*1fb10*/  @!P0 LDC.64 R30, c[0x0][0x5c0] ;  /* 0x00017000ff1e8b82 */ /* 0x000e220000000a00 */
[----:B------:R-:W4:Y:S01]  /*1fb20*/  @!P0 LDG.E.U8 R29, desc[UR54][R10.64+0x11] ;  /* 0x000011360a1d8981 */ /* 0x000f22000c1e1100 */
[----:B------:R-:W-:Y:S02]  /*1fb30*/  @P2 LOP3.LUT R28, R28, 0x400000, RZ, 0xfc, !PT ;  /* 0x004000001c1c2812 */ /* 0x000fe400078efcff */
[----:B------:R-:W-:Y:S02]  /*1fb40*/  ISETP.GE.AND P2, PT, R3, 0x89, PT ;  /* 0x000000890300780c */ /* 0x000fe40003f46270 */
[----:B0-----:R-:W-:-:S04]  /*1fb50*/  @!P0 IADD3 R30, P4, P5, R6, UR56, R30 ;  /* 0x00000038061e8c10 */ /* 0x001fc8000fd9e01e */
[----:B------:R-:W-:Y:S02]  /*1fb60*/  @!P0 IADD3.X R31, R27, UR53, R31, P4, P5 ;  /* 0x000000351b1f8c10 */ /* 0x000fe4000a7ea41f */
[----:B------:R-:W-:Y:S02]  /*1fb70*/  ISETP.LT.OR P4, PT, R26, 0x11, !P2 ;  /* 0x000000111a00780c */ /* 0x000fe40005781670 */
[----:B----4-:R-:W-:-:S04]  /*1fb80*/  LOP3.LUT R29, R29, 0xff, RZ, 0xc0, !PT ;  /* 0x000000ff1d1d7812 */ /* 0x010fc800078ec0ff */
[----:B------:R-:W-:-:S05]  /*1fb90*/  F2FP.F16.E4M3.UNPACK_B R29, R29 ;  /* 0x0000001dff1d723e */ /* 0x000fca00020006ff */
[----:B------:R-:W-:-:S05]  /*1fba0*/  HADD2.F32 R29, -RZ, R29.H0_H0 ;  /* 0x2000001dff1d7230 */ /* 0x000fca0000004100 */
[----:B------:R-:W-:-:S04]  /*1fbb0*/  FMUL R29, R29, UR5 ;  /* 0x000000051d1d7c20 */ /* 0x000fc80008400000 */
[----:B---3--:R-:W-:Y:S01]  /*1fbc0*/  FFMA R29, R57, UR4, R29 ;  /* 0x00000004391d7c23 */ /* 0x008fe2000800001d */
[----:B------:R-:W-:Y:S01]  /*1fbd0*/  LOP3.LUT R28, R28, 0xfdffffff, RZ, 0xc0, !PT ;  /* 0xfdffffff1c1c7812 */ /* 0x000fe200078ec0ff */
[----:B------:R-:W-:Y:S01]  /*1fbe0*/  IMAD.U32 R36, RZ, RZ, UR6 ;  /* 0x00000006ff247e24 */ /* 0x000fe2000f8e00ff */
[----:B------:R-:W-:Y:S01]  /*1fbf0*/  LOP3.LUT R23, R23, 0xffbfffff, RZ, 0xc0, !PT ;  /* 0xffbfffff17177812 */ /* 0x000fe200078ec0ff */
[----:B------:R-:W3:Y:S01]  /*1fc00*/  LDL.LU R57, [R1+0x294] ;  /* 0x0002940001397983 */ /* 0x000ee20000300800 */
        /* <DEDUP_REMOVED lines=11> */
[----:B------:R-:W-:Y:S02]  /*1fcc0*/  @P1 LOP3.LUT R28, R28, 0x2000000, RZ, 0xfc, !PT ;  /* 0x020000001c1c1812 */ /* 0x000fe400078efcff */
[----:B------:R-:W-:-:S09]  /*1fcd0*/  ISETP.LT.OR P1, PT, R26, 0x61, !P3 ;  /* 0x000000611a00780c */ /* 0x000fd20005f21670 */
[----:B------:R-:W0:Y:S01]  /*1fce0*/  @!P0 LDC.64 R34, c[0x0][0x5c0] ;  /* 0x00017000ff228b82 */ /* 0x000e220000000a00 */
[----:B------:R-:W-:Y:S01]  /*1fcf0*/  IMAD.U32 R32, RZ, RZ, UR52 ;  /* 0x00000034ff207e24 */ /* 0x000fe2000f8e00ff */
[----:B------:R-:W-:-:S04]  /*1fd00*/  @P6 LOP3.LUT R23, R23, 0x400000, RZ, 0xfc, !PT ;  /* 0x0040000017176812 */ /* 0x000fc800078efcff */
[----:B------:R-:W-:Y:S01]  /*1fd10*/  @!P0 IADD3 R32, P5, P6, R32, UR56, R6 ;  /* 0x0000003820208c10 */ /* 0x000fe2000febe006 */
[----:B------:R-:W-:-:S03]  /*1fd20*/  @!P1 IMAD.MOV.U32 R33, RZ, RZ, R27 ;  /* 0x000000ffff219224 */ /* 0x000fc600078e001b */
[----:B------:R-:W-:Y:S02]  /*1fd30*/  @!P0 IADD3.X R36, R36, UR53, R27, P5, P6 ;  /* 0x0000003524248c10 */ /* 0x000fe4000afec41b */
        /* <DEDUP_REMOVED lines=8> */
[----:B------:R1:W-:Y:S02]  /*1fdc0*/  @!P4 STG.E.U8 desc[UR54][R30.64+0x10], R29 ;  /* 0x0000101d1e00c986 */ /* 0x0003e4000c101136 */
[----:B-1----:R-:W1:Y:S01]  /*1fdd0*/  @!P1 LDC.64 R30, c[0x0][0x5c0] ;  /* 0x00017000ff1e9b82 */ /* 0x002e620000000a00 */
[----:B0-----:R-:W-:Y:S01]  /*1fde0*/  @!P0 IADD3 R34, P4, R32, R34, RZ ;  /* 0x0000002220228210 */ /* 0x001fe20007f9e0ff */
[----:B------:R-:W-:Y:S02]  /*1fdf0*/  @!P1 IMAD.MOV.U32 R32, RZ, RZ, R6 ;  /* 0x000000ffff209224 */ /* 0x000fe400078e0006 */
[----:B------:R-:W-:Y:S02]  /*1fe00*/  @!P1 IMAD R29, R5, 0x180, RZ ;  /* 0x00000180051d9824 */ /* 0x000fe400078e02ff */
[----:B------:R-:W-:-:S04]  /*1fe10*/  @!P1 IMAD.WIDE.U32 R32, R4, 0x180, R32 ;  /* 0x0000018004209825 */ /* 0x000fc800078e0020 */
[----:B------:R-:W-:Y:S01]  /*1fe20*/  @!P1 IMAD.IADD R29, R33, 0x1, R29 ;  /* 0x00000001211d9824 */ /* 0x000fe200078e021d */
[----:B-1----:R-:W-:-:S04]  /*1fe30*/  @!P1 IADD3 R228, P5, P6, R32, UR52, R30 ;  /* 0x0000003420e49c10 */ /* 0x002fc8000febe01e */
[----:B------:R-:W-:Y:S02]  /*1fe40*/  @!P1 IADD3.X R229, R29, UR6, R31, P5, P6 ;  /* 0x000000061de59c10 */ /* 0x000fe4000afec41f */
[----:B------:R-:W-:-:S06]  /*1fe50*/  PRMT R29, RZ, 0x7610, R29 ;  /* 0x00007610ff1d7816 */ /* 0x000fcc000000001d */
[----:B------:R-:W4:Y:S01]  /*1fe60*/  @!P0 LDG.E.U8 R29, desc[UR54][R12.64+0x11] ;  /* 0x000011360c1d8981 */ /* 0x000f22000c1e1100 */
[----:B------:R-:W-:-:S13]  /*1fe70*/  ISETP.LT.OR P6, PT, R26, 0x62, !P3 ;  /* 0x000000621a00780c */ /* 0x000fda0005fc1670 */
[----:B------:R-:W0:Y:S01]  /*1fe80*/  @!P6 LDC.64 R30, c[0x0][0x5c0] ;  /* 0x00017000ff1eeb82 */ /* 0x000e220000000a00 */
[----:B------:R-:W-:Y:S02]  /*1fe90*/  @!P0 IMAD.X R35, R36, 0x1, R35, P4 ;  /* 0x0000000124238824 */ /* 0x000fe400020e0623 */
[----:B------:R-:W-:Y:S02]  /*1fea0*/  @!P6 IMAD.MOV.U32 R32, RZ, RZ, R6 ;  /* 0x000000ffff20e224 */ /* 0x000fe400078e0006 */
[----:B------:R-:W-:Y:S02]  /*1feb0*/  @!P6 IMAD.MOV.U32 R33, RZ, RZ, R27 ;  /* 0x000000ffff21e224 */ /* 0x000fe400078e001b */
[----:B------:R-:W-:Y:S01]  /*1fec0*/  @!P6 IMAD.WIDE.U32 R32, R4, 0x180, R32 ;  /* 0x000001800420e825 */ /* 0x000fe200078e0020 */
[----:B------:R-:W-:Y:S02]  /*1fed0*/  @P1 LOP3.LUT R2, R2, 0x40000, RZ, 0xfc, !PT ;  /* 0x0004000002021812 */ /* 0x000fe400078efcff */
[----:B------:R-:W-:-:S02]  /*1fee0*/  LOP3.LUT P1, RZ, R28, 0x2000000, RZ, 0xc0, !PT ;  /* 0x020000001cff7812 */ /* 0x000fc4000782c0ff */
        /* <DEDUP_REMOVED lines=8> */
[----:B0-----:R-:W-:Y:S01]  /*1ff70*/  @!P6 IADD3 R226, P0, P4, R32, UR52, R30 ;  /* 0x0000003420e2ec10 */ /* 0x001fe2000fc1e01e */
[----:B-1----:R-:W-:-:S04]  /*1ff80*/  @!P6 IMAD R29, R5, 0x180, RZ ;  /* 0x00000180051de824 */ /* 0x002fc800078e02ff */
[----:B------:R-:W-:-:S05]  /*1ff90*/  @!P6 IMAD.IADD R29, R33, 0x1, R29 ;  /* 0x00000001211de824 */ /* 0x000fca00078e021d */
        /* <DEDUP_REMOVED lines=12> */
[----:B------:R-:W-:Y:S01]  /*20060*/  IMAD.U32 R32, RZ, RZ, UR6 ;  /* 0x00000006ff207e24 */ /* 0x000fe2000f8e00ff */
        /* <DEDUP_REMOVED lines=55> */
[----:B------:R-:W-:Y:S01]  /*203e0*/  PRMT R29, RZ, 0x7610, R29 ;  /* 0x00007610ff1d7816 */ /* 0x000fe2000000001d */
[----:B------:R-:W0:Y:S05]  /*203f0*/  @!P2 LDC.64 R30, c[0x0][0x5c0] ;  /* 0x00017000ff1eab82 */ /* 0x000e2a0000000a00 */
[----:B------:R-:W4:Y:S01]  /*20400*/  @!P0 LDG.E.U8 R29, desc[UR54][R12.64+0x19] ;  /* 0x000019360c1d8981 */ /* 0x000f22000c1e1100 */
[----:B------:R-:W-:Y:S02]  /*20410*/  @!P0 IMAD.X R35, R36, 0x1, R35, P4 ;  /* 0x0000000124238824 */ /* 0x000fe400020e0623 */
[----:B------:R-:W-:-:S02]  /*20420*/  @!P2 IMAD.MOV.U32 R32, RZ, RZ, R6 ;  /* 0x000000ffff20a224 */ /* 0x000fc400078e0006 */
[----:B------:R-:W-:Y:S01]  /*20430*/  @!P2 IMAD.MOV.U32 R33, RZ, RZ, R27 ;  /* 0x000000ffff21a224 */ /* 0x000fe200078e001b */
[----:B------:R-:W-:Y:S01]  /*20440*/  LOP3.LUT R2, R2, 0xfffff7ff, RZ, 0xc0, !PT ;  /* 0xfffff7ff02027812 */ /* 0x000fe200078ec0ff */
[----:B------:R-:W-:-:S03]  /*20450*/  @!P2 IMAD.WIDE.U32 R32, R4, 0x180, R32 ;  /* 0x000001800420a825 */ /* 0x000fc600078e0020 */
[----:B------:R-:W-:Y:S02]  /*20460*/  @P1 LOP3.LUT R2, R2, 0x800, RZ, 0xfc, !PT ;  /* 0x0000080002021812 */ /* 0x000fe400078efcff */
[----:B------:R-:W-:Y:S02]  /*20470*/  ISETP.GE.AND P1, PT, R3, 0x101, PT ;  /* 0x000001010300780c */ /* 0x000fe40003f26270 */
        /* <DEDUP_REMOVED lines=42> */
[----:B------:R-:W-:Y:S01]  /*20720*/  ISETP.LT.OR P3, PT, R26, 0x71, !P3 ;  /* 0x000000711a00780c */ /* 0x000fe20005f61670 */
[----:B------:R-:W-:Y:S01]  /*20730*/  IMAD.U32 R36, RZ, RZ, UR6 ;  /* 0x00000006ff247e24 */ /* 0x000fe2000f8e00ff */
[----:B------:R-:W3:Y:S02]  /*20740*/  LDL.LU R57, [R1+0x2b4] ;  /* 0x0002b40001397983 */ /* 0x000ee40000300800 */
        /* <DEDUP_REMOVED lines=10> */
[----:B------:R-:W-:-:S13]  /*207f0*/  ISETP.LT.OR P0, PT, R26, 0x12, !P2 ;  /* 0x000000121a00780c */ /* 0x000fda0005701670 */
[----:B------:R-:W0:Y:S01]  /*20800*/  @!P0 LDC.64 R34, c[0x0][0x5c0] ;  /* 0x00017000ff228b82 */ /* 0x000e220000000a00 */
[----:B------:R-:W-:-:S05]  /*20810*/  IMAD.U32 R32, RZ, RZ, UR52 ;  /* 0x00000034ff207e24 */ /* 0x000fca000f8e00ff */
[----:B------:R-:W-:Y:S01]  /*20820*/  @!P0 IADD3 R32, P5, P6, R32, UR58, R6 ;  /* 0x0000003a20208c10 */ /* 0x000fe2000febe006 */
[----:B------:R-:W-:-:S03]  /*20830*/  @!P3 IMAD.MOV.U32 R33, RZ, RZ, R27 ;  /* 0x000000ffff21b224 */ /* 0x000fc600078e001b */
        /* <DEDUP_REMOVED lines=19> */
[----:B------:R-:W-:-:S04]  /*20970*/  ISETP.GE.AND P6, PT, R3, 0x189, PT ;  /* 0x000001890300780c */ /* 0x000fc80003fc6270 */
[----:B------:R-:W-:-:S13]  /*20980*/  ISETP.LT.OR P6, PT, R26, 0x72, !P6 ;  /* 0x000000721a00780c */ /* 0x000fda00077c1670 */
[----:B------:R-:W0:Y:S01]  /*20990*/  @!P6 LDC.64 R30, c[0x0][0x5c0] ;  /* 0x00017000ff1eeb82 */ /* 0x000e220000000a00 */
[----:B------:R-:W-:Y:S02]  /*209a0*/  @!P0 IMAD.X R35, R36, 0x1, R35, P4 ;  /* 0x0000000124238824 */ /* 0x000fe400020e0623 */
[----:B------:R-:W-:Y:S02]  /*209b0*/  @!P6 IMAD.MOV.U32 R32, RZ, RZ, R6 ;  /* 0x000000ffff20e224 */ /* 0x000fe400078e0006 */
[----:B------:R-:W-:Y:S02]  /*209c0*/  @!P6 IMAD.MOV.U32 R33, RZ, RZ, R27 ;  /* 0x000000ffff21e224 */ /* 0x000fe400078e001b */
[----:B------:R-:W-:Y:S01]  /*209d0*/  @!P6 IMAD.WIDE.U32 R32, R4, 0x180, R32 ;  /* 0x000001800420e825 */ /* 0x000fe200078e0020 */
[----:B----4-:R-:W-:-:S04]  /*209e0*/  LOP3.LUT R29, R29, 0xff, RZ, 0xc0, !PT ;  /* 0x000000ff1d1d7812 */ /* 0x010fc800078ec0ff */
[----:B------:R-:W-:-:S05]  /*209f0*/  F2FP.F16.E4M3.UNPACK_B R29, R29 ;  /* 0x0000001dff1d723e */ /* 0x000fca00020006ff */
[----:B------:R-:W-:-:S05]  /*20a00*/  HADD2.F32 R29, -RZ, R29.H0_H0 ;  /* 0x2000001dff1d7230 */ /* 0x000fca0000004100 */
[----:B------:R-:W-:-:S04]  /*20a10*/  FMUL R29, R29, UR5 ;  /* 0x000000051d1d7c20 */ /* 0x000fc80008400000 */
[----:B---3--:R-:W-:-:S05]  /*20a20*/  FFMA R29, R57, UR4, R29 ;  /* 0x00000004391d7c23 */ /* 0x008fca000800001d */
        /* <DEDUP_REMOVED lines=8> */
[----:B------:R-:W3:Y:S01]  /*20ab0*/  @!P0 LDG.E.U8 R29, desc[UR54][R14.64+0x18] ;  /* 0x000018360e1d8981 */ /* 0x000ee2000c1e1100 */
[----:B------:R-:W0:Y:S02]  /*20ac0*/  @!P0 LDC.64 R30, c[0x0][0x5c0] ;  /* 0x00017000ff1e8b82 */ /* 0x000e240000000a00 */
[----:B0-----:R-:W-:-:S04]  /*20ad0*/  @!P0 IADD3 R30, P4, P5, R6, UR58, R30 ;  /* 0x0000003a061e8c10 */ /* 0x001fc8000fd9e01e */
[----:B------:R-:W-:Y:S01]  /*20ae0*/  @!P0 IADD3.X R31, R27, UR57, R31, P4, P5 ;  /* 0x000000391b1f8c10 */ /* 0x000fe2000a7ea41f */
[----:B------:R-:W-:Y:S04]  /*20af0*/  @!P3 STL.64 [R1+0x20], R38 ;  /* 0x000020260100b387 */ /* 0x000fe80000100a00 */
[----:B------:R-:W4:Y:S01]  /*20b00*/  LDL.LU R57, [R1+0x2bc] ;  /* 0x0002bc0001397983 */ /* 0x000f220000300800 */
[----:B---3--:R-:W-:-:S04]  /*20b10*/  LOP3.LUT R29, R29, 0xff, RZ, 0xc0, !PT ;  /* 0x000000ff1d1d7812 */ /* 0x008fc800078ec0ff */
[----:B------:R-:W-:-:S05]  /*20b20*/  F2FP.F16.E4M3.UNPACK_B R29, R29 ;  /* 0x0000001dff1d723e */ /* 0x000fca00020006ff */
[----:B------:R-:W-:-:S05]  /*20b30*/  HADD2.F32 R29, -RZ, R29.H0_H0 ;  /* 0x2000001dff1d7230 */ /* 0x000fca0000004100 */
[----:B------:R-:W-:-:S04]  /*20b40*/  FMUL R29, R29, UR5 ;  /* 0x000000051d1d7c20 */ /* 0x000fc80008400000 */
[----:B--2---:R-:W-:-:S05]  /*20b50*/  FFMA R29, R56, UR4, R29 ;  /* 0x00000004381d7c23 */ /* 0x004fca000800001d */
[----:B------:R-:W-:-:S05]  /*20b60*/  F2FP.SATFINITE.E4M3.F32.PACK_AB_MERGE_C R29, RZ, R29, RZ ;  /* 0x0000001dff1d723e */ /* 0x000fca00048070ff */
[----:B------:R0:W-:Y:S01]  /*20b70*/  @!P0 STG.E.U8 desc[UR54][R30.64+0x18], R29 ;  /* 0x0000181d1e008986 */ /* 0x0001e2000c101136 */
[----:B------:R-:W-:Y:S02]  /*20b80*/  ISETP.LT.OR P0, PT, R26, 0x1a, !P1 ;  /* 0x0000001a1a00780c */ /* 0x000fe40004f01670 */
[----:B0-----:R-:W-:-:S11]  /*20b90*/  PRMT R29, RZ, 0x7610, R29 ;  /* 0x00007610ff1d7816 */ /* 0x001fd6000000001d */
[----:B------:R-:W0:Y:S01]  /*20ba0*/  @!P0 LDC.64 R30, c[0x0][0x5c0] ;  /* 0x00017000ff1e8b82 */ /* 0x000e220000000a00 */
[----:B------:R-:W2:Y:S01]  /*20bb0*/  @!P0 LDG.E.U8 R29, desc[UR54][R14.64+0x19] ;  /* 0x000019360e1d8981 */ /* 0x000ea2000c1e1100 */
[----:B0-----:R-:W-:-:S04]  /*20bc0*/  @!P0 IADD3 R30, P4, P5, R6, UR58, R30 ;  /* 0x0000003a061e8c10 */ /* 0x001fc8000fd9e01e */
[----:B------:R-:W-:Y:S01]  /*20bd0*/  @!P0 IADD3.X R31, R27, UR57, R31, P4, P5 ;  /* 0x000000391b1f8c10 */ /* 0x000fe2000a7ea41f */
[----:B------:R-:W-:Y:S01]  /*20be0*/  IMAD.U32 R32, RZ, RZ, UR6 ;  /* 0x00000006ff207e24 */ /* 0x000fe2000f8e00ff */
[----:B------:R-:W-:Y:S04]  /*20bf0*/  @!P6 STL.64 [R1+0x18], R36 ;  /* 0x000018240100e387 */ /* 0x000fe80000100a00 */
[----:B------:R-:W3:Y:S01]  /*20c00*/  LDL.LU R56, [R1+0x2c0] ;  /* 0x0002c00001387983 */ /* 0x000ee20000300800 */
[----:B--2---:R-:W-:-:S04]  /*20c10*/  LOP3.LUT R29, R29, 0xff, RZ, 0xc0, !PT ;  /* 0x000000ff1d1d7812 */ /* 0x004fc800078ec0ff */
[----:B------:R-:W-:-:S05]  /*20c20*/  F2FP.F16.E4M3.UNPACK_B R29, R29 ;  /* 0x0000001dff1d723e */ /* 0x000fca00020006ff */
[----:B------:R-:W-:-:S05]  /*20c30*/  HADD2.F32 R29, -RZ, R29.H0_H0 ;  /* 0x2000001dff1d7230 */ /* 0x000fca0000004100 */
[----:B------:R-:W-:-:S04]  /*20c40*/  FMUL R29, R29, UR5 ;  /* 0x000000051d1d7c20 */ /* 0x000fc80008400000 */
[----:B----4-:R-:W-:Y:S02]  /*20c50*/  FFMA R29, R57, UR4, R29 ;  /* 0x00000004391d7c23 */ /* 0x010fe4000800001d */
[----:B------:R-:W2:Y:S03]  /*20c60*/  LDL.LU R57, [R1+0x2c4] ;  /* 0x0002c40001397983 */ /* 0x000ea60000300800 */
        /* <DEDUP_REMOVED lines=19> */
[----:B------:R-:W3:Y:S02]  /*20da0*/  LDL.LU R56, [R1+0x2c8] ;  /* 0x0002c80001387983 */ /* 0x000ee40000300800 */
[----:B------:R-:W-:-:S05]  /*20db0*/  F2FP.SATFINITE.E4M3.F32.PACK_AB_MERGE_C R29, RZ, R29, RZ ;  /* 0x0000001dff1d723e */ /* 0x000fca00048070ff */
[----:B------:R0:W-:Y:S02]  /*20dc0*/  @!P0 STG.E.U8 desc[UR54][R30.64+0x18], R29 ;  /* 0x0000181d1e008986 */ /* 0x0001e4000c101136 */
[----:B0-----:R-:W-:Y:S01]  /*20dd0*/  PRMT R29, RZ, 0x7610, R29 ;  /* 0x00007610ff1d7816 */ /* 0x001fe2000000001d */
[----:B------:R-:W0:Y:S05]  /*20de0*/  @!P4 LDC.64 R30, c[0x0][0x5c0] ;  /* 0x00017000ff1ecb82 */ /* 0x000e2a0000000a00 */
[----:B------:R-:W4:Y:S01]  /*20df0*/  @!P4 LDG.E.U8 R29, desc[UR54][R16.64+0x19] ;  /* 0x00001936101dc981 */ /* 0x000f22000c1e1100 */
[----:B------:R-:W-:-:S04]  /*20e00*/  @P3 LOP3.LUT R2, R2, 0x1000, RZ, 0xfc, !PT ;  /* 0x0000100002023812 */ /* 0x000fc800078efcff */
[----:B------:R-:W-:Y:S01]  /*20e10*/  LOP3.LUT R2, R2, 0xfffffbff, RZ, 0xc0, !PT ;  /* 0xfffffbff02027812 */ /* 0x000fe200078ec0ff */
[----:B------:R-:W-:-:S03]  /*20e20*/  IMAD.U32 R33, RZ, RZ, UR6 ;  /* 0x00000006ff217e24 */ /* 0x000fc6000f8e00ff */
[----:B------:R-:W-:Y:S02]  /*20e30*/  @P6 LOP3.LUT R2, R2, 0x400, RZ, 0xfc, !PT ;  /* 0x0000040002026812 */ /* 0x000fe400078efcff */
[----:B------:R-:W-:Y:S02]  /*20e40*/  @!P4 IADD3 R32, P5, P6, R32, UR58, R6 ;  /* 0x0000003a2020cc10 */ /* 0x000fe4000febe006 */
[----:B------:R-:W-:Y:S02]  /*20e50*/  LOP3.LUT P3, RZ, R28, 0x1000000, RZ, 0xc0, !PT ;  /* 0x010000001cff7812 */ /* 0x000fe4000786c0ff */
[----:B------:R-:W-:Y:S02]  /*20e60*/  @!P4 IADD3.X R33, R33, UR57, R27, P5, P6 ;  /* 0x000000392121cc10 */ /* 0x000fe4000afec41b */
[----:B0-----:R-:W-:-:S05]  /*20e70*/  @!P4 IADD3 R30, P0, R32, R30, RZ ;  /* 0x0000001e201ec210 */ /* 0x001fca0007f1e0ff */
[----:B------:R-:W-:Y:S01]  /*20e80*/  @!P4 IMAD.X R31, R33, 0x1, R31, P0 ;  /* 0x00000001211fc824 */ /* 0x000fe200000e061f */
[----:B------:R-:W-:Y:S02]  /*20e90*/  ISETP.LT.OR P0, PT, R26, 0x11, !P3 ;  /* 0x000000111a00780c */ /* 0x000fe40005f01670 */
[----:B------:R-:W-:-:S04]  /*20ea0*/  ISETP.GE.AND P6, PT, R3, 0x189, PT ;  /* 0x000001890300780c */ /* 0x000fc80003fc6270 */
[----:B------:R-:W-:-:S07]  /*20eb0*/  ISETP.LT.OR P1, PT, R26, 0x79, !P6 ;  /* 0x000000791a00780c */ /* 0x000fce0007721670 */
[----:B------:R-:W-:Y:S02]  /*20ec0*/  @!P0 IMAD.MOV.U32 R32, RZ, RZ, R6 ;  /* 0x000000ffff208224 */ /* 0x000fe400078e0006 */
[----:B------:R-:W-:Y:S02]  /*20ed0*/  @!P0 IMAD.MOV.U32 R33, RZ, RZ, R27 ;  /* 0x000000ffff218224 */ /* 0x000fe400078e001b */
[----:B------:R-:W-:Y:S01]  /*20ee0*/  @!P0 IMAD.WIDE.U32 R32, R4, 0x180, R32 ;  /* 0x0000018004208825 */ /* 0x000fe200078e0020 */
        /* <DEDUP_REMOVED lines=9> */
[----:B0-----:R-:W0:Y:S01]  /*20f80*/  @!P0 LDC.64 R30, c[0x0][0x5c0] ;  /* 0x00017000ff1e8b82 */ /* 0x001e220000000a00 */
[----:B------:R-:W-:Y:S01]  /*20f90*/  @!P0 IMAD R29, R5, 0x180, RZ ;  /* 0x00000180051d8824 */ /* 0x000fe200078e02ff */
        /* <DEDUP_REMOVED lines=13> */
[----:B------:R-:W-:Y:S02]  /*21070*/  ISETP.LT.OR P1, PT, R26, 0x7a, !P6 ;  /* 0x0000007a1a00780c */ /* 0x000fe40007721670 */
        /* <DEDUP_REMOVED lines=9> */
[----:B------:R-:W-:-:S13]  /*21110*/  ISETP.LT.OR P0, PT, R26, 0x12, !P3 ;  /* 0x000000121a00780c */ /* 0x000fda0005f01670 */
[----:B------:R-:W1:Y:S01]  /*21120*/  @!P0 LDC.64 R30, c[0x0][0x5c0] ;  /* 0x00017000ff1e8b82 */ /* 0x000e620000000a00 */
[----:B------:R-:W-:Y:S02]  /*21130*/  @!P0 IMAD.MOV.U32 R32, RZ, RZ, R6 ;  /* 0x000000ffff208224 */ /* 0x000fe400078e0006 */
[----:B------:R-:W-:Y:S02]  /*21140*/  @!P0 IMAD.MOV.U32 R33, RZ, RZ, R27 ;  /* 0x000000ffff218224 */ /* 0x000fe400078e001b */
[----:B------:R-:W-:-:S04]  /*21150*/  @!P0 IMAD.WIDE.U32 R32, R4, 0x180, R32 ;  /* 0x0000018004208825 */ /* 0x000fc800078e0020 */
[----:B0-----:R-:W-:Y:S01]  /*21160*/  @!P0 IMAD R29, R5, 0x180, RZ ;  /* 0x00000180051d8824 */ /* 0x001fe200078e02ff */
[----:B-1----:R-:W-:-:S04]  /*21170*/  @!P0 IADD3 R34, P4, R32, R30, RZ ;  /* 0x0000001e20228210 */ /* 0x002fc80007f9e0ff */
        /* <DEDUP_REMOVED lines=33> */
[----:B------:R-:W-:-:S03]  /*21390*/  @P1 LOP3.LUT R2, R2, 0x200, RZ, 0xfc, !PT ;  /* 0x0000020002021812 */ /* 0x000fc600078efcff */
[----:B------:R0:W-:Y:S01]  /*213a0*/  @!P1 STL.64 [R1+0x38], R36 ;  /* 0x0000382401009387 */ /* 0x0001e20000100a00 */
[----:B------:R-:W-:-:S13]  /*213b0*/  ISETP.LT.OR P1, PT, R26, 0x82, !P6 ;  /* 0x000000821a00780c */ /* 0x000fda0007721670 */
[----:B------:R-:W0:Y:S01]  /*213c0*/  @!P1 LDC.64 R30, c[0x0][0x5c0] ;  /* 0x00017000ff1e9b82 */ /* 0x000e220000000a00 */
[----:B------:R-:W-:Y:S02]  /*213d0*/  @!P1 IMAD.MOV.U32 R32, RZ, RZ, R6 ;  /* 0x000000ffff209224 */ /* 0x000fe400078e0006 */
[----:B------:R-:W-:Y:S01]  /*213e0*/  @!P1 IMAD.MOV.U32 R33, RZ, RZ, R27 ;  /* 0x000000ffff219224 */ /* 0x000fe200078e001b */
[----:B------:R-:W-:Y:S01]  /*213f0*/  LOP3.LUT P2, RZ, R0, 0x20, RZ, 0xc0, !PT ;  /* 0x0000002000ff7812 */ /* 0x000fe2000784c0ff */
[----:B------:R-:W-:-:S03]  /*21400*/  @!P1 IMAD.WIDE.U32 R32, R4, 0x180, R32 ;  /* 0x0000018004209825 */ /* 0x000fc600078e0020 */
[----:B0-----:R-:W-:Y:S02]  /*21410*/  @!P1 IADD3 R36, P0, P4, R32, UR52, R30 ;  /* 0x0000003420249c10 */ /* 0x001fe4000fc1e01e */
[----:B----4-:R-:W-:-:S04]  /*21420*/  LOP3.LUT R29, R29, 0xff, RZ, 0xc0, !PT ;  /* 0x000000ff1d1d7812 */ /* 0x010fc800078ec0ff */
[----:B------:R-:W-:-:S05]  /*21430*/  F2FP.F16.E4M3.UNPACK_B R29, R29 ;  /* 0x0000001dff1d723e */ /* 0x000fca00020006ff */
[----:B------:R-:W-:-:S05]  /*21440*/  HADD2.F32 R29, -RZ, R29.H0_H0 ;  /* 0x2000001dff1d7230 */ /* 0x000fca0000004100 */
[----:B------:R-:W-:-:S04]  /*21450*/  FMUL R29, R29, UR5 ;  /* 0x000000051d1d7c20 */ /* 0x000fc80008400000 */
[----:B---3--:R-:W-:Y:S01]  /*21460*/  FFMA R34, R56, UR4, R29 ;  /* 0x0000000438227c23 */ /* 0x008fe2000800001d */
[----:B------:R-:W-:Y:S01]  /*21470*/  @!P1 IMAD R29, R5, 0x180, RZ ;  /* 0x00000180051d9824 */ /* 0x000fe200078e02ff */
[----:B------:R-:W3:Y:S03]  /*21480*/  LDL.LU R56, [R1+0x2d8] ;  /* 0x0002d80001387983 */ /* 0x000ee60000300800 */
[----:B------:R-:W-:Y:S01]  /*21490*/  @!P1 IMAD.IADD R29, R33, 0x1, R29 ;  /* 0x00000001211d9824 */ /* 0x000fe200078e021d */
[----:B------:R-:W-:-:S04]  /*214a0*/  F2FP.SATFINITE.E4M3.F32.PACK_AB_MERGE_C R34, RZ, R34, RZ ;  /* 0x00000022ff22723e */ /* 0x000fc800048070ff */
[----:B------:R-:W-:Y:S02]  /*214b0*/  @!P1 IADD3.X R37, R29, UR6, R31, P0, P4 ;  /* 0x000000061d259c10 */ /* 0x000fe400087e841f */
[----:B------:R-:W-:Y:S01]  /*214c0*/  PRMT R29, RZ, 0x7610, R29 ;  /* 0x00007610ff1d7816 */ /* 0x000fe2000000001d */
[----:B------:R0:W-:Y:S05]  /*214d0*/  @!P5 STG.E.U8 desc[UR54][R54.64+0x10], R34 ;  /* 0x000010223600d986 */ /* 0x0001ea000c101136 */
[----:B------:R-:W4:Y:S01]  /*214e0*/  @!P2 LDG.E.U8 R29, desc[UR54][R20.64+0x11] ;  /* 0x00001136141da981 */ /* 0x000f22000c1e1100 */
[----:B------:R-:W-:-:S13]  /*214f0*/  ISETP.LT.OR P0, PT, R26, 0x19, !P3 ;  /* 0x000000191a00780c */ /* 0x000fda0005f01670 */
[----:B------:R-:W0:Y:S01]  /*21500*/  @!P0 LDC.64 R30, c[0x0][0x5c0] ;  /* 0x00017000ff1e8b82 */ /* 0x000e220000000a00 */
[----:B------:R-:W-:Y:S02]  /*21510*/  @!P0 IMAD.MOV.U32 R32, RZ, RZ, R6 ;  /* 0x000000ffff208224 */ /* 0x000fe400078e0006 */
[----:B------:R-:W-:Y:S02]  /*21520*/  @!P0 IMAD.MOV.U32 R33, RZ, RZ, R27 ;  /* 0x000000ffff218224 */ /* 0x000fe400078e001b */
[----:B------:R-:W-:-:S03]  /*21530*/  @!P0 IMAD.WIDE.U32 R32, R4, 0x180, R32 ;  /* 0x0000018004208825 */ /* 0x000fc600078e0020 */
[----:B0-----:R-:W-:Y:S01]  /*21540*/  @!P0 IADD3 R34, P4, R32, R30, RZ ;  /* 0x0000001e20228210 */ /* 0x001fe20007f9e0ff */
[----:B------:R-:W-:Y:S01]  /*21550*/  @!P1 STL.64 [R1+0x30], R36 ;  /* 0x0000302401009387 */ /* 0x000fe20000100a00 */
        /* <DEDUP_REMOVED lines=8> */
[----:B------:R-:W-:Y:S01]  /*215e0*/  ISETP.LT.OR P2, PT, R26, 0x89, !P6 ;  /* 0x000000891a00780c */ /* 0x000fe20007741670 */
[----:B0-----:R-:W-:-:S05]  /*215f0*/  @!P0 IMAD R29, R5, 0x180, RZ ;  /* 0x00000180051d8824 */ /* 0x001fca00078e02ff */
[----:B------:R-:W-:-:S07]  /*21600*/  @!P0 IADD3.X R35, R31, R33, R29, P4, !PT ;  /* 0x000000211f238210 */ /* 0x000fce00027fe41d */
        /* <DEDUP_REMOVED lines=9> */
[----:B------:R-:W4:Y:S04]  /*216a0*/  @!P0 LDG.E.U8 R29, desc[UR54][R18.64+0x18] ;  /* 0x00001836121d8981 */ /* 0x000f28000c1e1100 */
[----:B------:R-:W-:Y:S01]  /*216b0*/  @!P2 STL.64 [R1+0x28], R36 ;  /* 0x000028240100a387 */ /* 0x000fe20000100a00 */
        /* <DEDUP_REMOVED lines=11> */
[----:B------:R-:W-:Y:S01]  /*21770*/  @!P0 IMAD.MOV.U32 R32, RZ, RZ, R6 ;  /* 0x000000ffff208224 */ /* 0x000fe200078e0006 */
[----:B------:R-:W-:Y:S01]  /*21780*/  ISETP.LT.OR P3, PT, R26, 0x8a, !P6 ;  /* 0x0000008a1a00780c */ /* 0x000fe20007761670 */
        /* <DEDUP_REMOVED lines=17> */
[----:B------:R-:W-:-:S04]  /*218a0*/  @P2 LOP3.LUT R2, R2, 0x40, RZ, 0xfc, !PT ;  /* 0x0000004002022812 */ /* 0x000fc800078efcff */
[----:B------:R-:W-:Y:S01]  /*218b0*/  LOP3.LUT R2, R2, 0xffffffdf, RZ, 0xc0, !PT ;  /* 0xffffffdf02027812 */ /* 0x000fe200078ec0ff */
[----:B------:R0:W-:Y:S03]  /*218c0*/  @!P3 STL.64 [R1+0x10], R36 ;  /* 0x000010240100b387 */ /* 0x0001e60000100a00 */
        /* <DEDUP_REMOVED lines=11> */
[----:B--2---:R-:W-:-:S05]  /*21980*/  FFMA R29, R57, UR4, R29 ;  /* 0x00000004391d7c23 */ /* 0x004fca000800001d */
[----:B------:R-:W-:-:S05]  /*21990*/  F2FP.SATFINITE.E4M3.F32.PACK_AB_MERGE_C R29, RZ, R29, RZ ;  /* 0x0000001dff1d723e */ /* 0x000fca00048070ff */
[----:B------:R1:W-:Y:S01]  /*219a0*/  @!P0 STG.E.U8 desc[UR54][R34.64+0x19], R29 ;  /* 0x0000191d22008986 */ /* 0x0003e2000c101136 */
[----:B0-----:R-:W-:Y:S01]  /*219b0*/  @!P3 IADD3 R36, P0, P4, R32, UR52, R30 ;  /* 0x000000342024bc10 */ /* 0x001fe2000fc1e01e */
[----:B-1----:R-:W-:-:S04]  /*219c0*/  @!P3 IMAD R29, R5, 0x180, RZ ;  /* 0x00000180051db824 */ /* 0x002fc800078e02ff */
[----:B------:R-:W-:-:S05]  /*219d0*/  @!P3 IMAD.IADD R29, R33, 0x1, R29 ;  /* 0x00000001211db824 */ /* 0x000fca00078e021d */
[----:B------:R-:W-:Y:S02]  /*219e0*/  @!P3 IADD3.X R37, R29, UR6, R31, P0, P4 ;  /* 0x000000061d25bc10 */ /* 0x000fe400087e841f */
[----:B------:R-:W-:-:S06]  /*219f0*/  PRMT R29, RZ, 0x7610, R29 ;  /* 0x00007610ff1d7816 */ /* 0x000fcc000000001d */
[----:B------:R-:W2:Y:S01]  /*21a00*/  @!P5 LDG.E.U8 R29, desc[UR54][R20.64+0x18] ;  /* 0x00001836141dd981 */ /* 0x000ea2000c1e1100 */
[----:B------:R-:W-:-:S03]  /*21a10*/  LOP3.LUT R2, R2, 0xfffeffff, RZ, 0xc0, !PT ;  /* 0xfffeffff02027812 */ /* 0x000fc600078ec0ff */
[----:B------:R0:W-:Y:S01]  /*21a20*/  @!P3 STL.64 [R1+0x8], R36 ;  /* 0x000008240100b387 */ /* 0x0001e20000100a00 */
[----:B------:R-:W-:Y:S02]  /*21a30*/  @P3 LOP3.LUT R2, R2, 0x10000, RZ, 0xfc, !PT ;  /* 0x0001000002023812 */ /* 0x000fe400078efcff */
[----:B------:R-:W-:-:S13]  /*21a40*/  ISETP.LT.OR P3, PT, R26, 0x92, !P6 ;  /* 0x000000921a00780c */ /* 0x000fda0007761670 */
[----:B------:R-:W0:Y:S01]  /*21a50*/  @!P3 LDC.64 R30, c[0x0][0x5c0] ;  /* 0x00017000ff1ebb82 */ /* 0x000e220000000a00 */
[----:B------:R-:W-:Y:S02]  /*21a60*/  @!P3 IMAD.MOV.U32 R32, RZ, RZ, R6 ;  /* 0x000000ffff20b224 */ /* 0x000fe400078e0006 */
[----:B------:R-:W-:Y:S02]  /*21a70*/  @!P3 IMAD.MOV.U32 R33, RZ, RZ, R27 ;  /* 0x000000ffff21b224 */ /* 0x000fe400078e001b */
[----:B------:R-:W-:-:S03]  /*21a80*/  @!P3 IMAD.WIDE.U32 R32, R4, 0x180, R32 ;  /* 0x000001800420b825 */ /* 0x000fc600078e0020 */
[----:B0-----:R-:W-:Y:S02]  /*21a90*/  @!P3 IADD3 R36, P0, P4, R32, UR52, R30 ;  /* 0x000000342024bc10 */ /* 0x001fe4000fc1e01e */
[----:B------:R-:W-:-:S04]  /*21aa0*/  LOP3.LUT R2, R2, 0xffffbfff, RZ, 0xc0, !PT ;  /* 0xffffbfff02027812 */ /* 0x000fc800078ec0ff */
[----:B------:R-:W-:Y:S02]  /*21ab0*/  @P3 LOP3.LUT R2, R2, 0x4000, RZ, 0xfc, !PT ;  /* 0x0000400002023812 */ /* 0x000fe400078efcff */
[----:B--2---:R-:W-:-:S04]  /*21ac0*/  LOP3.LUT R29, R29, 0xff, RZ, 0xc0, !PT ;  /* 0x000000ff1d1d7812 */ /* 0x004fc800078ec0ff */
[----:B------:R-:W-:-:S05]  /*21ad0*/  F2FP.F16.E4M3.UNPACK_B R29, R29 ;  /* 0x0000001dff1d723e */ /* 0x000fca00020006ff */
[----:B------:R-:W-:-:S05]  /*21ae0*/  HADD2.F32 R29, -RZ, R29.H0_H0 ;  /* 0x2000001dff1d7230 */ /* 0x000fca0000004100 */
[----:B------:R-:W-:-:S04]  /*21af0*/  FMUL R29, R29, UR5 ;  /* 0x000000051d1d7c20 */ /* 0x000fc80008400000 */
[----:B---3--:R-:W-:Y:S02]  /*21b00*/  FFMA R34, R56, UR4, R29 ;  /* 0x0000000438227c23 */ /* 0x008fe4000800001d */
[----:B------:R-:W2:Y:S03]  /*21b10*/  LDL.LU R56, [R1+0x2e4] ;  /* 0x0002e40001387983 */ /* 0x000ea60000300800 */
[----:B------:R-:W-:Y:S01]  /*21b20*/  F2FP.SATFINITE.E4M3.F32.PACK_AB_MERGE_C R34, RZ, R34, RZ ;  /* 0x00000022ff22723e */ /* 0x000fe200048070ff */
[----:B------:R-:W-:Y:S01]  /*21b30*/  @!P3 IMAD R29, R5, 0x180, RZ ;  /* 0x00000180051db824 */ /* 0x000fe200078e02ff */
[----:B------:R-:W3:Y:S04]  /*21b40*/  LDL.LU R58, [R1+0x2e8] ;  /* 0x0002e800013a7983 */ /* 0x000ee80000300800 */
        /* <DEDUP_REMOVED lines=8> */
[----:B------:R-:W-:Y:S01]  /*21bd0*/  @!P5 IMAD.WIDE.U32 R32, R4, 0x180, R32 ;  /* 0x000001800420d825 */ /* 0x000fe200078e0020 */
[----:B------:R-:W-:Y:S01]  /*21be0*/  @!P3 STL.64 [R1], R36 ;  /* 0x000000240100b387 */ /* 0x000fe20000100a00 */
[----:B------:R-:W-:Y:S02]  /*21bf0*/  LOP3.LUT P3, RZ, R28, 0x200000, RZ, 0xc0, !PT ;  /* 0x002000001cff7812 */ /* 0x000fe4000786c0ff */
[----:B------:R-:W-:Y:S01]  /*21c00*/  @!P5 IMAD.IADD R29, R33, 0x1, R29 ;  /* 0x00000001211dd824 */ /* 0x000fe200078e021d */
[----:B0-----:R-:W-:-:S04]  /*21c10*/  @!P5 IADD3 R234, P0, P4, R32, UR52, R30 ;  /* 0x0000003420eadc10 */ /* 0x001fc8000fc1e01e */
[----:B------:R-:W-:Y:S02]  /*21c20*/  @!P5 IADD3.X R235, R29, UR6, R31, P0, P4 ;  /* 0x000000061debdc10 */ /* 0x000fe400087e841f */
[----:B------:R-:W-:-:S06]  /*21c30*/  PRMT R29, RZ, 0x7610, R29 ;  /* 0x00007610ff1d7816 */ /* 0x000fcc000000001d */
[----:B------:R-:W4:Y:S01]  /*21c40*/  @!P3 LDG.E.U8 R29, desc[UR54][R20.64+0x19] ;  /* 0x00001936141db981 */ /* 0x000f22000c1e1100 */
[----:B------:R-:W-:-:S04]  /*21c50*/  LOP3.LUT R2, R2, 0xffff7fff, RZ, 0xc0, !PT ;  /* 0xffff7fff02027812 */ /* 0x000fc800078ec0ff */
[----:B------:R-:W-:Y:S02]  /*21c60*/  @P5 LOP3.LUT R2, R2, 0x8000, RZ, 0xfc, !PT ;  /* 0x0000800002025812 */ /* 0x000fe400078efcff */
[----:B------:R-:W-:-:S13]  /*21c70*/  ISETP.LT.OR P5, PT, R26, 0x9a, !P6 ;  /* 0x0000009a1a00780c */ /* 0x000fda00077a1670 */
[----:B------:R-:W0:Y:S01]  /*21c80*/  @!P5 LDC.64 R30, c[0x0][0x5c0] ;  /* 0x00017000ff1edb82 */ /* 0x000e220000000a00 */
[----:B------:R-:W-:Y:S02]  /*21c90*/  @!P5 IMAD.MOV.U32 R32, RZ, RZ, R6 ;  /* 0x000000ffff20d224 */ /* 0x000fe400078e0006 */
[----:B------:R-:W-:Y:S02]  /*21ca0*/  @!P5 IMAD.MOV.U32 R33, RZ, RZ, R27 ;  /* 0x000000ffff21d224 */ /* 0x000fe400078e001b */
[----:B------:R-:W-:Y:S01]  /*21cb0*/  @!P5 IMAD.WIDE.U32 R32, R4, 0x180, R32 ;  /* 0x000001800420d825 */ /* 0x000fe200078e0020 */
[----:B------:R-:W-:Y:S02]  /*21cc0*/  ISETP.GE.AND P6, PT, R3, 0x1, PT ;  /* 0x000000010300780c */ /* 0x000fe40003fc6270 */
[----:B----4-:R-:W-:-:S04]  /*21cd0*/  LOP3.LUT R29, R29, 0xff, RZ, 0xc0, !PT ;  /* 0x000000ff1d1d7812 */ /* 0x010fc800078ec0ff */
[----:B------:R-:W-:-:S05]  /*21ce0*/  F2FP.F16.E4M3.UNPACK_B R29, R29 ;  /* 0x0000001dff1d723e */ /* 0x000fca00020006ff */
[----:B------:R-:W-:-:S05]  /*21cf0*/  HADD2.F32 R29, -RZ, R29.H0_H0 ;  /* 0x2000001dff1d7230 */ /* 0x000fca0000004100 */
[----:B------:R-:W-:-:S04]  /*21d00*/  FMUL R29, R29, UR5 ;  /* 0x000000051d1d7c20 */ /* 0x000fc80008400000 */
[----:B--2---:R-:W-:Y:S02]  /*21d10*/  FFMA R29, R56, UR4, R29 ;  /* 0x00000004381d7c23 */ /* 0x004fe4000800001d */
[----:B------:R-:W2:Y:S03]  /*21d20*/  LDL.LU R56, [R1+0x2ec] ;  /* 0x0002ec0001387983 */ /* 0x000ea60000300800 */
[----:B------:R-:W-:Y:S01]  /*21d30*/  F2FP.SATFINITE.E4M3.F32.PACK_AB_MERGE_C R29, RZ, R29, RZ ;  /* 0x0000001dff1d723e */ /* 0x000fe200048070ff */
[----:B------:R-:W4:Y:S04]  /*21d40*/  LDL.LU R57, [R1+0x2f0] ;  /* 0x0002f00001397983 */ /* 0x000f280000300800 */
[----:B------:R1:W-:Y:S01]  /*21d50*/  @!P3 STG.E.U8 desc[UR54][R48.64+0x19], R29 ;  /* 0x0000191d3000b986 */ /* 0x0003e2000c101136 */
[----:B0-----:R-:W-:Y:S01]  /*21d60*/  @!P5 IADD3 R230, P0, P3, R32, UR52, R30 ;  /* 0x0000003420e6dc10 */ /* 0x001fe2000fb1e01e */
[----:B-1----:R-:W-:-:S04]  /*21d70*/  @!P5 IMAD R29, R5, 0x180, RZ ;  /* 0x00000180051dd824 */ /* 0x002fc800078e02ff */
[----:B------:R-:W-:-:S05]  /*21d80*/  @!P5 IMAD.IADD R29, R33, 0x1, R29 ;  /* 0x00000001211dd824 */ /* 0x000fca00078e021d */
[----:B------:R-:W-:Y:S02]  /*21d90*/  @!P5 IADD3.X R231, R29, UR6, R31, P0, P3 ;  /* 0x000000061de7dc10 */ /* 0x000fe400087e641f */
[----:B------:R-:W-:Y:S02]  /*21da0*/  ISETP.LT.OR P0, PT, R26, 0x21, !P6 ;  /* 0x000000211a00780c */ /* 0x000fe40007701670 */
[----:B------:R-:W-:-:S11]  /*21db0*/  PRMT R29, RZ, 0x7610, R29 ;  /* 0x00007610ff1d7816 */ /* 0x000fd6000000001d */
[----:B------:R-:W5:Y:S01]  /*21dc0*/  @!P0 LDG.E.U8 R29, desc[UR54][R24.64+0x20] ;  /* 0x00002036181d8981 */ /* 0x000f62000c1e1100 */
[----:B------:R-:W0:Y:S02]  /*21dd0*/  @!P0 LDC.64 R30, c[0x0][0x5c0] ;  /* 0x00017000ff1e8b82 */ /* 0x000e240000000a00 */
[----:B0-----:R-:W-:-:S05]  /*21de0*/  @!P0 IADD3 R30, P3, R6, R30, RZ ;  /* 0x0000001e061e8210 */ /* 0x001fca0007f7e0ff */
[----:B------:R-:W-:Y:S01]  /*21df0*/  @!P0 IMAD.X R31, R27, 0x1, R31, P3 ;  /* 0x000000011b1f8824 */ /* 0x000fe200018e061f */
[----:B-----5:R-:W-:-:S04]  /*21e00*/  LOP3.LUT R29, R29, 0xff, RZ, 0xc0, !PT ;  /* 0x000000ff1d1d7812 */ /* 0x020fc800078ec0ff */
[----:B------:R-:W-:-:S05]  /*21e10*/  F2FP.F16.E4M3.UNPACK_B R29, R29 ;  /* 0x0000001dff1d723e */ /* 0x000fca00020006ff */
[----:B------:R-:W-:-:S05]  /*21e20*/  HADD2.F32 R29, -RZ, R29.H0_H0 ;  /* 0x2000001dff1d7230 */ /* 0x000fca0000004100 */
[----:B------:R-:W-:-:S04]  /*21e30*/  FMUL R29, R29, UR5 ;  /* 0x000000051d1d7c20 */ /* 0x000fc80008400000 */
[----:B---3--:R-:W-:-:S05]  /*21e40*/  FFMA R29, R58, UR4, R29 ;  /* 0x000000043a1d7c23 */ /* 0x008fca000800001d */
[----:B------:R-:W-:-:S05]  /*21e50*/  F2FP.SATFINITE.E4M3.F32.PACK_AB_MERGE_C R29, RZ, R29, RZ ;  /* 0x0000001dff1d723e */ /* 0x000fca00048070ff */
[----:B------:R0:W-:Y:S01]  /*21e60*/  @!P0 STG.E.U8 desc[UR54][R30.64+0x20], R29 ;  /* 0x0000201d1e008986 */ /* 0x0001e2000c101136 */
[----:B------:R-:W-:Y:S02]  /*21e70*/  ISETP.LT.OR P0, PT, R26, 0x22, !P6 ;  /* 0x000000221a00780c */ /* 0x000fe40007701670 */
[----:B0-----:R-:W-:-:S11]  /*21e80*/  PRMT R29, RZ, 0x7610, R29 ;  /* 0x00007610ff1d7816 */ /* 0x001fd6000000001d */
[----:B------:R-:W0:Y:S01]  /*21e90*/  @!P0 LDC.64 R30, c[0x0][0x5c0] ;  /* 0x00017000ff1e8b82 */ /* 0x000e220000000a00 */
[----:B------:R-:W3:Y:S01]  /*21ea0*/  @!P0 LDG.E.U8 R29, desc[UR54][R24.64+0x21] ;  /* 0x00002136181d8981 */ /* 0x000ee2000c1e1100 */
[----:B------:R-:W-:Y:S02]  /*21eb0*/  LOP3.LUT P2, RZ, R28, 0x400000, RZ, 0xc0, !PT ;  /* 0x004000001cff7812 */ /* 0x000fe4000784c0ff */
[----:B0-----:R-:W-:-:S05]  /*21ec0*/  @!P0 IADD3 R30, P3, R6, R30, RZ ;  /* 0x0000001e061e8210 */ /* 0x001fca0007f7e0ff */
[----:B------:R-:W-:Y:S01]  /*21ed0*/  @!P0 IMAD.X R31, R27, 0x1, R31, P3 ;  /* 0x000000011b1f8824 */ /* 0x000fe200018e061f */
[----:B------:R-:W-:Y:S02]  /*21ee0*/  ISETP.LT.OR P3, PT, R26, 0x21, !P2 ;  /* 0x000000211a00780c */ /* 0x000fe40005761670 */
[----:B---3--:R-:W-:-:S04]  /*21ef0*/  LOP3.LUT R29, R29, 0xff, RZ, 0xc0, !PT ;  /* 0x000000ff1d1d7812 */ /* 0x008fc800078ec0ff */
[----:B------:R-:W-:-:S05]  /*21f00*/  F2FP.F16.E4M3.UNPACK_B R29, R29 ;  /* 0x0000001dff1d723e */ /* 0x000fca00020006ff */
[----:B------:R-:W-:-:S05]  /*21f10*/  HADD2.F32 R29, -RZ, R29.H0_H0 ;  /* 0x2000001dff1d7230 */ /* 0x000fca0000004100 */
[----:B------:R-:W-:-:S04]  /*21f20*/  FMUL R29, R29, UR5 ;  /* 0x000000051d1d7c20 */ /* 0x000fc80008400000 */
[----:B--2---:R-:W-:Y:S02]  /*21f30*/  FFMA R29, R56, UR4, R29 ;  /* 0x00000004381d7c23 */ /* 0x004fe4000800001d */
[----:B------:R-:W2:Y:S03]  /*21f40*/  LDL.LU R56, [R1+0x2f4] ;  /* 0x0002f40001387983 */ /* 0x000ea60000300800 */
[----:B------:R-:W-:Y:S01]  /*21f50*/  F2FP.SATFINITE.E4M3.F32.PACK_AB_MERGE_C R29, RZ, R29, RZ ;  /* 0x0000001dff1d723e */ /* 0x000fe200048070ff */
[----:B------:R-:W3:Y:S04]  /*21f60*/  LDL.LU R58, [R1+0x2f8] ;  /* 0x0002f800013a7983 */ /* 0x000ee80000300800 */
[----:B------:R0:W-:Y:S02]  /*21f70*/  @!P0 STG.E.U8 desc[UR54][R30.64+0x21], R29 ;  /* 0x0000211d1e008986 */ /* 0x0001e4000c101136 */
[----:B0-----:R-:W-:Y:S01]  /*21f80*/  PRMT R29, RZ, 0x7610, R29 ;  /* 0x00007610ff1d7816 */ /* 0x001fe2000000001d */
[----:B------:R-:W0:Y:S05]  /*21f90*/  @!P3 LDC.64 R30, c[0x0][0x5c0] ;  /* 0x00017000ff1ebb82 */ /* 0x000e2a0000000a00 */
[----:B------:R-:W5:Y:S01]  /*21fa0*/  @!P3 LDG.E.U8 R29, desc[UR54][R8.64+0x20] ;  /* 0x00002036081db981 */ /* 0x000f62000c1e1100 */
[----:B0-----:R-:W-:-:S04]  /*21fb0*/  @!P3 IADD3 R34, P0, P4, R6, UR52, R30 ;  /* 0x000000340622bc10 */ /* 0x001fc8000fc1e01e */
[----:B------:R-:W-:Y:S02]  /*21fc0*/  @!P3 IADD3.X R35, R27, UR6, R31, P0, P4 ;  /* 0x000000061b23bc10 */ /* 0x000fe400087e841f */
[----:B------:R-:W-:-:S13]  /*21fd0*/  ISETP.LT.OR P0, PT, R26, 0x22, !P2 ;  /* 0x000000221a00780c */ /* 0x000fda0005701670 */
[----:B------:R-:W0:Y:S01]  /*21fe0*/  @!P0 LDC.64 R30, c[0x0][0x5c0] ;  /* 0x00017000ff1e8b82 */ /* 0x000e220000000a00 */
[----:B-----5:R-:W-:-:S04]  /*21ff0*/  LOP3.LUT R29, R29, 0xff, RZ, 0xc0, !PT ;  /* 0x000000ff1d1d7812 */ /* 0x020fc800078ec0ff */
[----:B------:R-:W-:-:S05]  /*22000*/  F2FP.F16.E4M3.UNPACK_B R29, R29 ;  /* 0x0000001dff1d723e */ /* 0x000fca00020006ff */
[----:B------:R-:W-:-:S05]  /*22010*/  HADD2.F32 R29, -RZ, R29.H0_H0 ;  /* 0x2000001dff1d7230 */ /* 0x000fca0000004100 */
[----:B------:R-:W-:-:S04]  /*22020*/  FMUL R29, R29, UR5 ;  /* 0x000000051d1d7c20 */ /* 0x000fc80008400000 */
[----:B----4-:R-:W-:Y:S01]  /*22030*/  FFMA R29, R57, UR4, R29 ;  /* 0x00000004391d7c23 */ /* 0x010fe2000800001d */
[----:B------:R-:W-:Y:S01]  /*22040*/  LOP3.LUT R2, R2, 0xffffdfff, RZ, 0xc0, !PT ;  /* 0xffffdfff02027812 */ /* 0x000fe200078ec0ff */
[----:B------:R-:W4:Y:S03]  /*22050*/  LDL.LU R57, [R1+0x2fc] ;  /* 0x0002fc0001397983 */ /* 0x000f260000300800 */
[----:B------:R-:W-:-:S05]  /*22060*/  F2FP.SATFINITE.E4M3.F32.PACK_AB_MERGE_C R29, RZ, R29, RZ ;  /* 0x0000001dff1d723e */ /* 0x000fca00048070ff */
[----:B------:R1:W-:Y:S02]  /*22070*/  @!P3 STG.E.U8 desc[UR54][R34.64+0x20], R29 ;  /* 0x0000201d2200b986 */ /* 0x0003e4000c101136 */
[----:B-1----:R-:W-:-:S06]  /*22080*/  PRMT R29, RZ, 0x7610, R29 ;  /* 0x00007610ff1d7816 */ /* 0x002fcc000000001d */
[----:B------:R-:W5:Y:S01]  /*22090*/  @!P0 LDG.E.U8 R29, desc[UR54][R8.64+0x21] ;  /* 0x00002136081d8981 */ /* 0x000f62000c1e1100 */
[----:B------:R-:W-:Y:S02]  /*220a0*/  ISETP.LT.OR P3, PT, R26, 0x29, !P2 ;  /* 0x000000291a00780c */ /* 0x000fe40005761670 */
[----:B------:R-:W-:Y:S02]  /*220b0*/  @P5 LOP3.LUT R2, R2, 0x2000, RZ, 0xfc, !PT ;  /* 0x0000200002025812 */ /* 0x000fe400078efcff */
[----:B0-----:R-:W-:-:S04]  /*220c0*/  @!P0 IADD3 R32, P4, P5, R6, UR52, R30 ;  /* 0x0000003406208c10 */ /* 0x001fc8000fd9e01e */
[----:B------:R-:W-:-:S05]  /*220d0*/  @!P0 IADD3.X R33, R27, UR6, R31, P4, P5 ;  /* 0x000000061b218c10 */ /* 0x000fca000a7ea41f */
[----:B------:R-:W0:Y:S02]  /*220e0*/  @!P3 LDC.64 R30, c[0x0][0x5c0] ;  /* 0x00017000ff1ebb82 */ /* 0x000e240000000a00 */
        /* <DEDUP_REMOVED lines=8> */
[----:B--2---:R-:W-:Y:S02]  /*22170*/  FFMA R29, R56, UR4, R29 ;  /* 0x00000004381d7c23 */ /* 0x004fe4000800001d */
[----:B------:R-:W2:Y:S03]  /*22180*/  LDL.LU R56, [R1+0x300] ;  /* 0x0003000001387983 */ /* 0x000ea60000300800 */
[----:B------:R-:W-:-:S05]  /*22190*/  F2FP.SATFINITE.E4M3.F32.PACK_AB_MERGE_C R29, RZ, R29, RZ ;  /* 0x0000001dff1d723e */ /* 0x000fca00048070ff */
[----:B------:R1:W-:Y:S01]  /*221a0*/  @!P0 STG.E.U8 desc[UR54][R32.64+0x21], R29 ;  /* 0x0000211d20008986 */ /* 0x0003e2000c101136 */
[----:B0-----:R-:W-:-:S04]  /*221b0*/  @!P4 IADD3 R36, P0, P5, R6, UR52, R30 ;  /* 0x000000340624cc10 */ /* 0x001fc8000fd1e01e */
[----:B------:R-:W-:Y:S02]  /*221c0*/  @!P4 IADD3.X R37, R27, UR6, R31, P0, P5 ;  /* 0x000000061b25cc10 */ /* 0x000fe400087ea41f */
[----:B------:R-:W-:Y:S02]  /*221d0*/  ISETP.LT.OR P0, PT, R26, 0x29, !P6 ;  /* 0x000000291a00780c */ /* 0x000fe40007701670 */
[----:B-1----:R-:W-:-:S11]  /*221e0*/  PRMT R29, RZ, 0x7610, R29 ;  /* 0x00007610ff1d7816 */ /* 0x002fd6000000001d */
        /* <DEDUP_REMOVED lines=15> */
[----:B0-----:R-:W-:-:S05]  /*222e0*/  @!P0 IADD3 R30, P5, R6, R30, RZ ;  /* 0x0000001e061e8210 */ /* 0x001fca0007fbe0ff */
[----:B------:R-:W-:Y:S01]  /*222f0*/  @!P0 IMAD.X R31, R27, 0x1, R31, P5 ;  /* 0x000000011b1f8824 */ /* 0x000fe200028e061f */
[----:B---3--:R-:W-:-:S04]  /*22300*/  LOP3.LUT R29, R29, 0xff, RZ, 0xc0, !PT ;  /* 0x000000ff1d1d7812 */ /* 0x008fc800078ec0ff */
[----:B------:R-:W-:-:S05]  /*22310*/  F2FP.F16.E4M3.UNPACK_B R29, R29 ;  /* 0x0000001dff1d723e */ /* 0x000fca00020006ff */
[----:B------:R-:W-:-:S05]  /*22320*/  HADD2.F32 R29, -RZ, R29.H0_H0 ;  /* 0x2000001dff1d7230 */ /* 0x000fca0000004100 */
[----:B------:R-:W-:-:S04]  /*22330*/  FMUL R29, R29, UR5 ;  /* 0x000000051d1d7c20 */ /* 0x000fc80008400000 */
[----:B----4-:R-:W-:Y:S02]  /*22340*/  FFMA R29, R57, UR4, R29 ;  /* 0x00000004391d7c23 */ /* 0x010fe4000800001d */
[----:B------:R-:W3:Y:S03]  /*22350*/  LDL.LU R57, [R1+0x304] ;  /* 0x0003040001397983 */ /* 0x000ee60000300800 */
[----:B------:R-:W-:-:S05]  /*22360*/  F2FP.SATFINITE.E4M3.F32.PACK_AB_MERGE_C R29, RZ, R29, RZ ;  /* 0x0000001dff1d723e */ /* 0x000fca00048070ff */
[----:B------:R0:W-:Y:S02]  /*22370*/  @!P0 STG.E.U8 desc[UR54][R30.64+0x29], R29 ;  /* 0x0000291d1e008986 */ /* 0x0001e4000c101136 */
[----:B0-----:R-:W-:-:S06]  /*22380*/  PRMT R29, RZ, 0x7610, R29 ;  /* 0x00007610ff1d7816 */ /* 0x001fcc000000001d */
[----:B------:R-:W4:Y:S02]  /*22390*/  @!P3 LDG.E.U8 R29, desc[UR54][R8.64+0x28] ;  /* 0x00002836081db981 */ /* 0x000f24000c1e1100 */
[----:B----4-:R-:W-:-:S04]  /*223a0*/  LOP3.LUT R29, R29, 0xff, RZ, 0xc0, !PT ;  /* 0x000000ff1d1d7812 */ /* 0x010fc800078ec0ff */
[----:B------:R-:W-:-:S05]  /*223b0*/  F2FP.F16.E4M3.UNPACK_B R29, R29 ;  /* 0x0000001dff1d723e */ /* 0x000fca00020006ff */
[----:B------:R-:W-:-:S05]  /*223c0*/  HADD2.F32 R29, -RZ, R29.H0_H0 ;  /* 0x2000001dff1d7230 */ /* 0x000fca0000004100 */
[----:B------:R-:W-:-:S04]  /*223d0*/  FMUL R29, R29, UR5 ;  /* 0x000000051d1d7c20 */ /* 0x000fc80008400000 */
[----:B--2---:R-:W-:Y:S01]  /*223e0*/  FFMA R29, R56, UR4, R29 ;  /* 0x00000004381d7c23 */ /* 0x004fe2000800001d */
[----:B------:R-:W-:Y:S01]  /*223f0*/  LOP3.LUT P1, RZ, R28, 0x800000, RZ, 0xc0, !PT ;  /* 0x008000001cff7812 */ /* 0x000fe2000782c0ff */
[----:B------:R-:W2:Y:S03]  /*22400*/  LDL.LU R56, [R1+0x308] ;  /* 0x0003080001387983 */ /* 0x000ea60000300800 */
[----:B------:R-:W-:-:S05]  /*22410*/  F2FP.SATFINITE.E4M3.F32.PACK_AB_MERGE_C R29, RZ, R29, RZ ;  /* 0x0000001dff1d723e */ /* 0x000fca00048070ff */
[----:B------:R0:W-:Y:S02]  /*22420*/  @!P3 STG.E.U8 desc[UR54][R38.64+0x28], R29 ;  /* 0x0000281d2600b986 */ /* 0x0001e4000c101136 */
[----:B0-----:R-:W-:-:S06]  /*22430*/  PRMT R29, RZ, 0x7610, R29 ;  /* 0x00007610ff1d7816 */ /* 0x001fcc000000001d */
[----:B------:R-:W4:Y:S01]  /*22440*/  @!P4 LDG.E.U8 R29, desc[UR54][R8.64+0x29] ;  /* 0x00002936081dc981 */ /* 0x000f22000c1e1100 */
[----:B------:R-:W-:-:S13]  /*22450*/  ISETP.LT.OR P5, PT, R26, 0x21, !P1 ;  /* 0x000000211a00780c */ /* 0x000fda0004fa1670 */
[----:B------:R-:W0:Y:S01]  /*22460*/  @!P5 LDC.64 R30, c[0x0][0x5c0] ;  /* 0x00017000ff1edb82 */ /* 0x000e220000000a00 */
[----:B----4-:R-:W-:-:S04]  /*22470*/  LOP3.LUT R29, R29, 0xff, RZ, 0xc0, !PT ;  /* 0x000000ff1d1d7812 */ /* 0x010fc800078ec0ff */
[----:B------:R-:W-:-:S05]  /*22480*/  F2FP.F16.E4M3.UNPACK_B R29, R29 ;  /* 0x0000001dff1d723e */ /* 0x000fca00020006ff */
[----:B------:R-:W-:-:S05]  /*22490*/  HADD2.F32 R29, -RZ, R29.H0_H0 ;  /* 0x2000001dff1d7230 */ /* 0x000fca0000004100 */
[----:B------:R-:W-:-:S04]  /*224a0*/  FMUL R29, R29, UR5 ;  /* 0x000000051d1d7c20 */ /* 0x000fc80008400000 */
[----:B---3--:R-:W-:Y:S01]  /*224b0*/  FFMA R29, R57, UR4, R29 ;  /* 0x00000004391d7c23 */ /* 0x008fe2000800001d */
[----:B0-----:R-:W-:Y:S01]  /*224c0*/  @!P5 IADD3 R34, P0, P6, R6, UR56, R30 ;  /* 0x000000380622dc10 */ /* 0x001fe2000fe1e01e */
[----:B------:R-:W3:Y:S03]  /*224d0*/  LDL.LU R57, [R1+0x30c] ;  /* 0x00030c0001397983 */ /* 0x000ee60000300800 */
[----:B------:R-:W-:-:S05]  /*224e0*/  F2FP.SATFINITE.E4M3.F32.PACK_AB_MERGE_C R29, RZ, R29, RZ ;  /* 0x0000001dff1d723e */ /* 0x000fca00048070ff */
[----:B------:R0:W-:Y:S02]  /*224f0*/  @!P4 STG.E.U8 desc[UR54][R36.64+0x29], R29 ;  /* 0x0000291d2400c986 */ /* 0x0001e4000c101136 */
[----:B0-----:R-:W-:-:S06]  /*22500*/  PRMT R29, RZ, 0x7610, R29 ;  /* 0x00007610ff1d7816 */ /* 0x001fcc000000001d */
[----:B------:R-:W4:Y:S01]  /*22510*/  @!P5 LDG.E.U8 R29, desc[UR54][R10.64+0x20] ;  /* 0x000020360a1dd981 */ /* 0x000f22000c1e1100 */
[----:B------:R-:W-:Y:S02]  /*22520*/  @!P5 IADD3.X R35, R27, UR53, R31, P0, P6 ;  /* 0x000000351b23dc10 */ /* 0x000fe400087ec41f */
[----:B------:R-:W-:-:S13]  /*22530*/  ISETP.LT.OR P0, PT, R26, 0x22, !P1 ;  /* 0x000000221a00780c */ /* 0x000fda0004f01670 */
[----:B------:R-:W0:Y:S01]  /*22540*/  @!P0 LDC.64 R30, c[0x0][0x5c0] ;  /* 0x00017000ff1e8b82 */ /* 0x000e220000000a00 */
[----:B------:R-:W-:Y:S02]  /*22550*/  ISETP.LT.OR P3, PT, R26, 0x29, !P1 ;  /* 0x000000291a00780c */ /* 0x000fe40004f61670 */
[----:B------:R-:W-:-:S04]  /*22560*/  LOP3.LUT R28, R28, 0xfff7ffff, RZ, 0xc0, !PT ;  /* 0xfff7ffff1c1c7812 */ /* 0x000fc800078ec0ff */
[----:B------:R-:W-:Y:S02]  /*22570*/  @P2 LOP3.LUT R28, R28, 0x80000, RZ, 0xfc, !PT ;  /* 0x000800001c1c2812 */ /* 0x000fe400078efcff */
[----:B0-----:R-:W-:-:S04]  /*22580*/  @!P0 IADD3 R32, P2, P6, R6, UR56, R30 ;  /* 0x0000003806208c10 */ /* 0x001fc8000fe5e01e */
[----:B------:R-:W-:Y:S02]  /*22590*/  @!P0 IADD3.X R33, R27, UR53, R31, P2, P6 ;  /* 0x000000351b218c10 */ /* 0x000fe400097ec41f */
[----:B------:R-:W0:Y:S01]  /*225a0*/  @!P3 LDC.64 R30, c[0x0][0x5c0] ;  /* 0x00017000ff1ebb82 */ /* 0x000e220000000a00 */
[----:B------:R-:W-:Y:S02]  /*225b0*/  ISETP.LT.OR P4, PT, R26, 0x2a, !P1 ;  /* 0x0000002a1a00780c */ /* 0x000fe40004f81670 */
[----:B0-----:R-:W-:-:S04]  /*225c0*/  @!P3 IADD3 R38, P2, P6, R6, UR56, R30 ;  /* 0x000000380626bc10 */ /* 0x001fc8000fe5e01e */
[----:B------:R-:W-:-:S07]  /*225d0*/  @!P3 IADD3.X R39, R27, UR53, R31, P2, P6 ;  /* 0x000000351b27bc10 */ /* 0x000fce00097ec41f */
[----:B------:R-:W0:Y:S01]  /*225e0*/  @!P4 LDC.64 R30, c[0x0][0x5c0] ;  /* 0x00017000ff1ecb82 */ /* 0x000e220000000a00 */
        /* <DEDUP_REMOVED lines=9> */
[----:B-1----:R-:W-:-:S06]  /*22680*/  PRMT R29, RZ, 0x7610, R29 ;  /* 0x00007610ff1d7816 */ /* 0x002fcc000000001d */
[----:B------:R-:W4:Y:S01]  /*22690*/  @!P0 LDG.E.U8 R29, desc[UR54][R10.64+0x21] ;  /* 0x000021360a1d8981 */ /* 0x000f22000c1e1100 */
[----:B------:R-:W-:Y:S02]  /*226a0*/  @P3 LOP3.LUT R28, R28, 0x100000, RZ, 0xfc, !PT ;  /* 0x001000001c1c3812 */ /* 0x000fe400078efcff */
[----:B0-----:R-:W-:Y:S02]  /*226b0*/  @!P4 IADD3 R36, P2, P6, R6, UR56, R30 ;  /* 0x000000380624cc10 */ /* 0x001fe4000fe5e01e */
[----:B------:R-:W-:Y:S02]  /*226c0*/  ISETP.GE.AND P3, PT, R3, 0x101, PT ;  /* 0x000001010300780c */ /* 0x000fe40003f66270 */
[----:B------:R-:W-:Y:S02]  /*226d0*/  @!P4 IADD3.X R37, R27, UR53, R31, P2, P6 ;  /* 0x000000351b25cc10 */ /* 0x000fe400097ec41f */
[----:B------:R-:W-:-:S13]  /*226e0*/  ISETP.LT.OR P2, PT, R26, 0x21, !P3 ;  /* 0x000000211a00780c */ /* 0x000fda0005f41670 */
[----:B------:R-:W0:Y:S01]  /*226f0*/  @!P2 LDC.64 R30, c[0x0][0x5c0] ;  /* 0x00017000ff1eab82 */ /* 0x000e220000000a00 */
[----:B------:R-:W-:-:S04]  /*22700*/  LOP3.LUT R28, R28, 0xfffbffff, RZ, 0xc0, !PT ;  /* 0xfffbffff1c1c7812 */ /* 0x000fc800078ec0ff */
[----:B------:R-:W-:Y:S02]  /*22710*/  @P1 LOP3.LUT R28, R28, 0x40000, RZ, 0xfc, !PT ;  /* 0x000400001c1c1812 */ /* 0x000fe400078efcff */
[----:B0-----:R-:W-:-:S04]  /*22720*/  @!P2 IADD3 R42, P1, P6, R6, UR58, R30 ;  /* 0x0000003a062aac10 */ /* 0x001fc8000fe3e01e */
[----:B------:R-:W-:Y:S02]  /*22730*/  @!P2 IADD3.X R43, R27, UR57, R31, P1, P6 ;  /* 0x000000391b2bac10 */ /* 0x000fe40008fec41f */
[----:B------:R-:W-:-:S13]  /*22740*/  ISETP.LT.OR P1, PT, R26, 0x22, !P3 ;  /* 0x000000221a00780c */ /* 0x000fda0005f21670 */
[----:B------:R-:W0:Y:S01]  /*22750*/  @!P1 LDC.64 R30, c[0x0][0x5c0] ;  /* 0x00017000ff1e9b82 */ /* 0x000e220000000a00 */
[----:B------:R-:W-:-:S04]  /*22760*/  LOP3.LUT R0, R0, 0xfffffff7, RZ, 0xc0, !PT ;  /* 0xfffffff700007812 */ /* 0x000fc800078ec0ff */
[----:B------:R-:W-:-:S04]  /*22770*/  @P2 LOP3.LUT R0, R0, 0x8, RZ, 0xfc, !PT ;  /* 0x0000000800002812 */ /* 0x000fc800078efcff */
[----:B------:R-:W-:-:S04]  /*22780*/  LOP3.LUT R0, R0, 0xfffffffb, RZ, 0xc0, !PT ;  /* 0xfffffffb00007812 */ /* 0x000fc800078ec0ff */
[----:B------:R-:W-:Y:S02]  /*22790*/  @P1 LOP3.LUT R0, R0, 0x4, RZ, 0xfc, !PT ;  /* 0x0000000400001812 */ /* 0x000fe400078efcff */
[----:B0-----:R-:W-:-:S04]  /*227a0*/  @!P1 IADD3 R40, P5, P6, R6, UR58, R30 ;  /* 0x0000003a06289c10 */ /* 0x001fc8000febe01e */
[----:B------:R-:W-:Y:S02]  /*227b0*/  @!P1 IADD3.X R41, R27, UR57, R31, P5, P6 ;  /* 0x000000391b299c10 */ /* 0x000fe4000afec41f */
[----:B------:R-:W-:-:S04]  /*227c0*/  ISETP.GE.AND P1, PT, R3, 0x89, PT ;  /* 0x000000890300780c */ /* 0x000fc80003f26270 */
[----:B------:R-:W-:-:S13]  /*227d0*/  ISETP.LT.OR P5, PT, R26, 0x21, !P1 ;  /* 0x000000211a00780c */ /* 0x000fda0004fa1670 */
[----:B------:R-:W0:Y:S01]  /*227e0*/  @!P5 LDC.64 R30, c[0x0][0x5c0] ;  /* 0x00017000ff1edb82 */ /* 0x000e220000000a00 */
        /* <DEDUP_REMOVED lines=8> */
[----:B-1----:R-:W-:Y:S02]  /*22870*/  IMAD.U32 R29, RZ, RZ, UR52 ;  /* 0x00000034ff1d7e24 */ /* 0x002fe4000f8e00ff */
[----:B------:R-:W-:-:S03]  /*22880*/  IMAD.U32 R32, RZ, RZ, UR6 ;  /* 0x00000006ff207e24 */ /* 0x000fc6000f8e00ff */
[----:B------:R-:W-:-:S04]  /*22890*/  @!P5 IADD3 R29, P0, P6, R29, UR56, R6 ;  /* 0x000000381d1ddc10 */ /* 0x000fc8000fe1e006 */
[----:B------:R-:W-:Y:S02]  /*228a0*/  @!P5 IADD3.X R32, R32, UR53, R27, P0, P6 ;  /* 0x000000352020dc10 */ /* 0x000fe400087ec41b */
[----:B0-----:R-:W-:Y:S02]  /*228b0*/  @!P5 IADD3 R30, P0, R29, R30, RZ ;  /* 0x0000001e1d1ed210 */ /* 0x001fe40007f1e0ff */
[----:B------:R-:W-:-:S06]  /*228c0*/  PRMT R29, RZ, 0x7610, R29 ;  /* 0x00007610ff1d7816 */ /* 0x000fcc000000001d */
[----:B------:R-:W4:Y:S01]  /*228d0*/  @!P5 LDG.E.U8 R29, desc[UR54][R12.64+0x20] ;  /* 0x000020360c1dd981 */ /* 0x000f22000c1e1100 */
[----:B------:R-:W-:Y:S01]  /*228e0*/  @!P5 IMAD.X R31, R32, 0x1, R31, P0 ;  /* 0x00000001201fd824 */ /* 0x000fe200000e061f */
[C---:B------:R-:W-:Y:S02]  /*228f0*/  ISETP.LT.OR P0, PT, R26.reuse, 0x22, !P1 ;  /* 0x000000221a00780c */ /* 0x040fe40004f01670 */
[----:B------:R-:W-:-:S11]  /*22900*/  ISETP.LT.OR P3, PT, R26, 0x29, !P3 ;  /* 0x000000291a00780c */ /* 0x000fd60005f61670 */
[----:B------:R-:W0:Y:S01]  /*22910*/  @!P0 LDC.64 R32, c[0x0][0x5c0] ;  /* 0x00017000ff208b82 */ /* 0x000e220000000a00 */
[----:B----4-:R-:W-:-:S04]  /*22920*/  LOP3.LUT R29, R29, 0xff, RZ, 0xc0, !PT ;  /* 0x000000ff1d1d7812 */ /* 0x010fc800078ec0ff */
[----:B------:R-:W-:-:S05]  /*22930*/  F2FP.F16.E4M3.UNPACK_B R29, R29 ;  /* 0x0000001dff1d723e */ /* 0x000fca00020006ff */
[----:B------:R-:W-:-:S05]  /*22940*/  HADD2.F32 R29, -RZ, R29.H0_H0 ;  /* 0x2000001dff1d7230 */ /* 0x000fca0000004100 */
[----:B------:R-:W-:-:S04]  /*22950*/  FMUL R29, R29, UR5 ;  /* 0x000000051d1d7c20 */ /* 0x000fc80008400000 */
[----:B--2---:R-:W-:Y:S01]  /*22960*/  FFMA R29, R56, UR4, R29 ;  /* 0x00000004381d7c23 */ /* 0x004fe2000800001d */
[----:B------:R-:W-:Y:S02]  /*22970*/  IMAD.U32 R34, RZ, RZ, UR52 ;  /* 0x00000034ff227e24 */ /* 0x000fe4000f8e00ff */
[----:B------:R-:W-:Y:S01]  /*22980*/  IMAD.U32 R35, RZ, RZ, UR6 ;  /* 0x00000006ff237e24 */ /* 0x000fe2000f8e00ff */
[----:B------:R-:W-:Y:S01]  /*22990*/  LOP3.LUT R0, R0, 0xfffffffd, RZ, 0xc0, !PT ;  /* 0xfffffffd00007812 */ /* 0x000fe200078ec0ff */
[----:B------:R-:W2:Y:S01]  /*229a0*/  LDL.LU R56, [R1+0x318] ;  /* 0x0003180001387983 */ /* 0x000ea20000300800 */
[----:B------:R-:W-:-:S05]  /*229b0*/  F2FP.SATFINITE.E4M3.F32.PACK_AB_MERGE_C R29, RZ, R29, RZ ;  /* 0x0000001dff1d723e */ /* 0x000fca00048070ff */
[----:B------:R1:W-:Y:S02]  /*229c0*/  @!P5 STG.E.U8 desc[UR54][R30.64+0x20], R29 ;  /* 0x0000201d1e00d986 */ /* 0x0003e4000c101136 */
[----:B-1----:R-:W-:Y:S01]  /*229d0*/  PRMT R29, RZ, 0x7610, R29 ;  /* 0x00007610ff1d7816 */ /* 0x002fe2000000001d */
[----:B------:R-:W1:Y:S05]  /*229e0*/  @!P3 LDC.64 R30, c[0x0][0x5c0] ;  /* 0x00017000ff1ebb82 */ /* 0x000e6a0000000a00 */
[----:B------:R-:W4:Y:S01]  /*229f0*/  @!P0 LDG.E.U8 R29, desc[UR54][R12.64+0x21] ;  /* 0x000021360c1d8981 */ /* 0x000f22000c1e1100 */
[----:B------:R-:W-:-:S04]  /*22a00*/  @!P0 IADD3 R34, P2, P6, R34, UR56, R6 ;  /* 0x0000003822228c10 */ /* 0x000fc8000fe5e006 */
[----:B------:R-:W-:Y:S02]  /*22a10*/  @!P0 IADD3.X R35, R35, UR53, R27, P2, P6 ;  /* 0x0000003523238c10 */ /* 0x000fe400097ec41b */
[----:B0-----:R-:W-:Y:S02]  /*22a20*/  @!P0 IADD3 R32, P2, R34, R32, RZ ;  /* 0x0000002022208210 */ /* 0x001fe40007f5e0ff */
[----:B------:R-:W-:-:S03]  /*22a30*/  @P3 LOP3.LUT R0, R0, 0x2, RZ, 0xfc, !PT ;  /* 0x0000000200003812 */ /* 0x000fc600078efcff */
[----:B------:R-:W-:Y:S01]  /*22a40*/  @!P0 IMAD.X R33, R35, 0x1, R33, P2 ;  /* 0x0000000123218824 */ /* 0x000fe200010e0621 */
[----:B-1----:R-:W-:-:S04]  /*22a50*/  @!P3 IADD3 R44, P5, P6, R6, UR58, R30 ;  /* 0x0000003a062cbc10 */ /* 0x002fc8000febe01e */
[----:B------:R-:W-:Y:S02]  /*22a60*/  @!P3 IADD3.X R45, R27, UR57, R31, P5, P6 ;  /* 0x000000391b2dbc10 */ /* 0x000fe4000afec41f */
[----:B------:R-:W-:Y:S02]  /*22a70*/  LOP3.LUT P3, RZ, R28, 0x100000, RZ, 0xc0, !PT ;  /* 0x001000001cff7812 */ /* 0x000fe4000786c0ff */
        /* <DEDUP_REMOVED lines=8> */
[----:B0-----:R-:W-:-:S06]  /*22b00*/  PRMT R29, RZ, 0x7610, R29 ;  /* 0x00007610ff1d7816 */ /* 0x001fcc000000001d */
[----:B------:R-:W4:Y:S01]  /*22b10*/  @!P3 LDG.E.U8 R29, desc[UR54][R10.64+0x28] ;  /* 0x000028360a1db981 */ /* 0x000f22000c1e1100 */
[----:B------:R-:W-:-:S04]  /*22b20*/  ISETP.GE.AND P6, PT, R3, 0x101, PT ;  /* 0x000001010300780c */ /* 0x000fc80003fc6270 */
[----:B------:R-:W-:-:S13]  /*22b30*/  ISETP.LT.OR P5, PT, R26, 0x2a, !P6 ;  /* 0x0000002a1a00780c */ /* 0x000fda00077a1670 */
[----:B------:R-:W0:Y:S01]  /*22b40*/  @!P5 LDC.64 R30, c[0x0][0x5c0] ;  /* 0x00017000ff1edb82 */ /* 0x000e220000000a00 */
[C---:B------:R-:W-:Y:S02]  /*22b50*/  LOP3.LUT P2, RZ, R28.reuse, 0x80000, RZ, 0xc0, !PT ;  /* 0x000800001cff7812 */ /* 0x040fe4000784c0ff */
[----:B------:R-:W-:-:S04]  /*22b60*/  LOP3.LUT R28, R28, 0xfffdffff, RZ, 0xc0, !PT ;  /* 0xfffdffff1c1c7812 */ /* 0x000fc800078ec0ff */
        /* <DEDUP_REMOVED lines=9> */
[----:B------:R-:W-:Y:S01]  /*22c00*/  IMAD.U32 R32, RZ, RZ, UR6 ;  /* 0x00000006ff207e24 */ /* 0x000fe2000f8e00ff */
[----:B------:R-:W2:Y:S02]  /*22c10*/  LDL.LU R56, [R1+0x320] ;  /* 0x0003200001387983 */ /* 0x000ea40000300800 */
[----:B------:R-:W-:-:S05]  /*22c20*/  F2FP.SATFINITE.E4M3.F32.PACK_AB_MERGE_C R29, RZ, R29, RZ ;  /* 0x0000001dff1d723e */ /* 0x000fca00048070ff */
[----:B------:R0:W-:Y:S04]  /*22c30*/  @!P3 STG.E.U8 desc[UR54][R38.64+0x28], R29 ;  /* 0x0000281d2600b986 */ /* 0x0001e8000c101136 */
[----:B------:R-:W1:Y:S01]  /*22c40*/  @!P5 LDC.64 R30, c[0x0][0x5c0] ;  /* 0x00017000ff1edb82 */ /* 0x000e620000000a00 */
[----:B0-----:R-:W-:-:S06]  /*22c50*/  PRMT R29, RZ, 0x7610, R29 ;  /* 0x00007610ff1d7816 */ /* 0x001fcc000000001d */
[----:B------:R-:W4:Y:S01]  /*22c60*/  @!P4 LDG.E.U8 R29, desc[UR54][R10.64+0x29] ;  /* 0x000029360a1dc981 */ /* 0x000f22000c1e1100 */
[----:B-1----:R-:W-:-:S04]  /*22c70*/  @!P5 IADD3 R46, P0, P6, R6, UR52, R30 ;  /* 0x00000034062edc10 */ /* 0x002fc8000fe1e01e */
[----:B------:R-:W-:Y:S02]  /*22c80*/  @!P5 IADD3.X R47, R27, UR6, R31, P0, P6 ;  /* 0x000000061b2fdc10 */ /* 0x000fe400087ec41f */
[----:B------:R-:W-:-:S13]  /*22c90*/  ISETP.LT.OR P5, PT, R26, 0x32, !P2 ;  /* 0x000000321a00780c */ /* 0x000fda00057a1670 */
[----:B------:R-:W0:Y:S02]  /*22ca0*/  @!P5 LDC.64 R30, c[0x0][0x5c0] ;  /* 0x00017000ff1edb82 */ /* 0x000e240000000a00 */
[----:B0-----:R-:W-:-:S04]  /*22cb0*/  @!P5 IADD3 R48, P0, P3, R6, UR52, R30 ;  /* 0x000000340630dc10 */ /* 0x001fc8000fb1e01e */
[----:B------:R-:W-:Y:S02]  /*22cc0*/  @!P5 IADD3.X R49, R27, UR6, R31, P0, P3 ;  /* 0x000000061b31dc10 */ /* 0x000fe400087e641f */
        /* <DEDUP_REMOVED lines=10> */
[----:B-1----:R-:W-:-:S05]  /*22d70*/  IMAD.U32 R29, RZ, RZ, UR52 ;  /* 0x00000034ff1d7e24 */ /* 0x002fca000f8e00ff */
        /* <DEDUP_REMOVED lines=8> */
[----:B----4-:R-:W-:-:S04]  /*22e00*/  LOP3.LUT R29, R29, 0xff, RZ, 0xc0, !PT ;  /* 0x000000ff1d1d7812 */ /* 0x010fc800078ec0ff */
[----:B------:R-:W-:-:S05]  /*22e10*/  F2FP.F16.E4M3.UNPACK_B R29, R29 ;  /* 0x0000001dff1d723e */ /* 0x000fca00020006ff */
[----:B------:R-:W-:-:S05]  /*22e20*/  HADD2.F32 R29, -RZ, R29.H0_H0 ;  /* 0x2000001dff1d7230 */ /* 0x000fca0000004100 */
[----:B------:R-:W-:-:S04]  /*22e30*/  FMUL R29, R29, UR5 ;  /* 0x000000051d1d7c20 */ /* 0x000fc80008400000 */
[----:B--2---:R-:W-:Y:S01]  /*22e40*/  FFMA R29, R56, UR4, R29 ;  /* 0x00000004381d7c23 */ /* 0x004fe2000800001d */
[----:B------:R-:W-:Y:S01]  /*22e50*/  IMAD.U32 R36, RZ, RZ, UR52 ;  /* 0x00000034ff247e24 */ /* 0x000fe2000f8e00ff */
[----:B------:R-:W-:Y:S01]  /*22e60*/  LOP3.LUT P5, RZ, R0, 0x8, RZ, 0xc0, !PT ;  /* 0x0000000800ff7812 */ /* 0x000fe200078ac0ff */
[----:B------:R-:W-:Y:S01]  /*22e70*/  IMAD.U32 R37, RZ, RZ, UR6 ;  /* 0x00000006ff257e24 */ /* 0x000fe2000f8e00ff */
[----:B------:R-:W2:Y:S01]  /*22e80*/  LDL.LU R56, [R1+0x328] ;  /* 0x0003280001387983 */ /* 0x000ea20000300800 */
[----:B------:R-:W-:-:S05]  /*22e90*/  F2FP.SATFINITE.E4M3.F32.PACK_AB_MERGE_C R29, RZ, R29, RZ ;  /* 0x0000001dff1d723e */ /* 0x000fca00048070ff */
[----:B------:R1:W-:Y:S02]  /*22ea0*/  @!P3 STG.E.U8 desc[UR54][R30.64+0x28], R29 ;  /* 0x0000281d1e00b986 */ /* 0x0003e4000c101136 */
[----:B-1----:R-:W-:-:S06]  /*22eb0*/  PRMT R29, RZ, 0x7610, R29 ;  /* 0x00007610ff1d7816 */ /* 0x002fcc000000001d */
        /* <DEDUP_REMOVED lines=13> */
[----:B------:R0:W-:Y:S04]  /*22f90*/  @!P0 STG.E.U8 desc[UR54][R32.64+0x29], R29 ;  /* 0x0000291d20008986 */ /* 0x0001e8000c101136 */
[----:B------:R-:W1:Y:S01]  /*22fa0*/  @!P1 LDC.64 R30, c[0x0][0x5c0] ;  /* 0x00017000ff1e9b82 */ /* 0x000e620000000a00 */
[----:B0-----:R-:W-:-:S06]  /*22fb0*/  PRMT R29, RZ, 0x7610, R29 ;  /* 0x00007610ff1d7816 */ /* 0x001fcc000000001d */
[----:B------:R-:W4:Y:S01]  /*22fc0*/  @!P5 LDG.E.U8 R29, desc[UR54][R14.64+0x20] ;  /* 0x000020360e1dd981 */ /* 0x000f22000c1e1100 */
[----:B-1----:R-:W-:-:S04]  /*22fd0*/  @!P1 IADD3 R52, P4, P6, R6, UR52, R30 ;  /* 0x0000003406349c10 */ /* 0x002fc8000fe9e01e */
[----:B------:R-:W-:Y:S02]  /*22fe0*/  @!P1 IADD3.X R53, R27, UR6, R31, P4, P6 ;  /* 0x000000061b359c10 */ /* 0x000fe4000a7ec41f */
[----:B------:R-:W-:Y:S02]  /*22ff0*/  LOP3.LUT P6, RZ, R0, 0x4, RZ, 0xc0, !PT ;  /* 0x0000000400ff7812 */ /* 0x000fe400078cc0ff */
[----:B------:R-:W-:-:S13]  /*23000*/  ISETP.LT.OR P4, PT, R26, 0x3a, !P2 ;  /* 0x0000003a1a00780c */ /* 0x000fda0005781670 */
[----:B------:R-:W0:Y:S01]  /*23010*/  @!P4 LDC.64 R30, c[0x0][0x5c0] ;  /* 0x00017000ff1ecb82 */ /* 0x000e220000000a00 */
[----:B------:R-:W-:Y:S02]  /*23020*/  LOP3.LUT P1, RZ, R28, 0x40000, RZ, 0xc0, !PT ;  /* 0x000400001cff7812 */ /* 0x000fe4000782c0ff */
[----:B----4-:R-:W-:-:S04]  /*23030*/  LOP3.LUT R29, R29, 0xff, RZ, 0xc0, !PT ;  /* 0x000000ff1d1d7812 */ /* 0x010fc800078ec0ff */
[----:B------:R-:W-:-:S05]  /*23040*/  F2FP.F16.E4M3.UNPACK_B R29, R29 ;  /* 0x0000001dff1d723e */ /* 0x000fca00020006ff */
[----:B------:R-:W-:-:S05]  /*23050*/  HADD2.F32 R29, -RZ, R29.H0_H0 ;  /* 0x2000001dff1d7230 */ /* 0x000fca0000004100 */
[----:B------:R-:W-:-:S04]  /*23060*/  FMUL R29, R29, UR5 ;  /* 0x000000051d1d7c20 */ /* 0x000fc80008400000 */
[----:B--2---:R-:W-:Y:S01]  /*23070*/  FFMA R29, R56, UR4, R29 ;  /* 0x00000004381d7c23 */ /* 0x004fe2000800001d */
[----:B0-----:R-:W-:Y:S01]  /*23080*/  @!P4 IADD3 R38, P0, P3, R6, UR52, R30 ;  /* 0x000000340626cc10 */ /* 0x001fe2000fb1e01e */
[----:B------:R-:W-:Y:S01]  /*23090*/  IMAD.U32 R32, RZ, RZ, UR6 ;  /* 0x00000006ff207e24 */ /* 0x000fe2000f8e00ff */
[----:B------:R-:W2:Y:S02]  /*230a0*/  LDL.LU R56, [R1+0x330] ;  /* 0x0003300001387983 */ /* 0x000ea40000300800 */
[----:B------:R-:W-:-:S05]  /*230b0*/  F2FP.SATFINITE.E4M3.F32.PACK_AB_MERGE_C R29, RZ, R29, RZ ;  /* 0x0000001dff1d723e */ /* 0x000fca00048070ff */
[----:B------:R0:W-:Y:S02]  /*230c0*/  @!P5 STG.E.U8 desc[UR54][R42.64+0x20], R29 ;  /* 0x0000201d2a00d986 */ /* 0x0001e4000c101136 */
[----:B0-----:R-:W-:-:S06]  /*230d0*/  PRMT R29, RZ, 0x7610, R29 ;  /* 0x00007610ff1d7816 */ /* 0x001fcc000000001d */
[----:B------:R-:W4:Y:S01]  /*230e0*/  @!P6 LDG.E.U8 R29, desc[UR54][R14.64+0x21] ;  /* 0x000021360e1de981 */ /* 0x000f22000c1e1100 */
[----:B------:R-:W-:Y:S02]  /*230f0*/  @!P4 IADD3.X R39, R27, UR6, R31, P0, P3 ;  /* 0x000000061b27cc10 */ /* 0x000fe400087e641f */
[----:B------:R-:W-:-:S13]  /*23100*/  ISETP.LT.OR P4, PT, R26, 0x31, !P1 ;  /* 0x000000311a00780c */ /* 0x000fda0004f81670 */
[----:B------:R-:W0:Y:S02]  /*23110*/  @!P4 LDC.64 R30, c[0x0][0x5c0] ;  /* 0x00017000ff1ecb82 */ /* 0x000e240000000a00 */
[----:B0-----:R-:W-:-:S04]  /*23120*/  @!P4 IADD3 R50, P0, P3, R6, UR56, R30 ;  /* 0x000000380632cc10 */ /* 0x001fc8000fb1e01e */
[----:B------:R-:W-:Y:S02]  /*23130*/  @!P4 IADD3.X R51, R27, UR53, R31, P0, P3 ;  /* 0x000000351b33cc10 */ /* 0x000fe400087e641f */
[----:B------:R-:W-:-:S13]  /*23140*/  ISETP.LT.OR P4, PT, R26, 0x32, !P1 ;  /* 0x000000321a00780c */ /* 0x000fda0004f81670 */
[----:B------:R-:W0:Y:S01]  /*23150*/  @!P4 LDC.64 R30, c[0x0][0x5c0] ;  /* 0x00017000ff1ecb82 */ /* 0x000e220000000a00 */
[----:B------:R-:W-:Y:S02]  /*23160*/  ISETP.GE.AND P5, PT, R3, 0x109, PT ;  /* 0x000001090300780c */ /* 0x000fe40003fa6270 */
        /* <DEDUP_REMOVED lines=19> */
[----:B------:R-:W-:Y:S02]  /*232a0*/  ISETP.LT.OR P0, PT, R26, 0x22, !P5 ;  /* 0x000000221a00780c */ /* 0x000fe40006f01670 */
[----:B----4-:R-:W-:-:S11]  /*232b0*/  LOP3.LUT R29, R29, 0xff, RZ, 0xc0, !PT ;  /* 0x000000ff1d1d7812 */ /* 0x010fd600078ec0ff */
[----:B------:R-:W0:Y:S01]  /*232c0*/  @!P0 LDC.64 R32, c[0x0][0x5c0] ;  /* 0x00017000ff208b82 */ /* 0x000e220000000a00 */
[----:B------:R-:W-:-:S05]  /*232d0*/  F2FP.F16.E4M3.UNPACK_B R29, R29 ;  /* 0x0000001dff1d723e */ /* 0x000fca00020006ff */
[----:B------:R-:W-:-:S05]  /*232e0*/  HADD2.F32 R29, -RZ, R29.H0_H0 ;  /* 0x2000001dff1d7230 */ /* 0x000fca0000004100 */
[----:B------:R-:W-:-:S04]  /*232f0*/  FMUL R29, R29, UR5 ;  /* 0x000000051d1d7c20 */ /* 0x000fc80008400000 */
[----:B--2---:R-:W-:Y:S01]  /*23300*/  FFMA R29, R56, UR4, R29 ;  /* 0x00000004381d7c23 */ /* 0x004fe2000800001d */
[----:B------:R-:W-:Y:S01]  /*23310*/  ISETP.LT.OR P5, PT, R26, 0x39, !P1 ;  /* 0x000000391a00780c */ /* 0x000fe20004fa1670 */
[----:B------:R-:W-:Y:S01]  /*23320*/  IMAD.U32 R36, RZ, RZ, UR52 ;  /* 0x00000034ff247e24 */ /* 0x000fe2000f8e00ff */
[----:B------:R-:W2:Y:S02]  /*23330*/  LDL.LU R56, [R1+0x338] ;  /* 0x0003380001387983 */ /* 0x000ea40000300800 */
[----:B------:R-:W-:Y:S01]  /*23340*/  F2FP.SATFINITE.E4M3.F32.PACK_AB_MERGE_C R29, RZ, R29, RZ ;  /* 0x0000001dff1d723e */ /* 0x000fe200048070ff */
[----:B------:R-:W-:Y:S01]  /*23350*/  IMAD.U32 R37, RZ, RZ, UR6 ;  /* 0x00000006ff257e24 */ /* 0x000fe2000f8e00ff */
[----:B------:R-:W-:Y:S01]  /*23360*/  @!P0 IADD3 R36, P4, P6, R36, UR58, R6 ;  /* 0x0000003a24248c10 */ /* 0x000fe2000fe9e006 */
[----:B------:R-:W4:Y:S04]  /*23370*/  LDL.LU R61, [R1+0x33c] ;  /* 0x00033c00013d7983 */ /* 0x000f280000300800 */
[----:B------:R1:W-:Y:S01]  /*23380*/  @!P3 STG.E.U8 desc[UR54][R30.64+0x20], R29 ;  /* 0x0000201d1e00b986 */ /* 0x0003e2000c101136 */
[----:B------:R-:W-:-:S03]  /*23390*/  @!P0 IADD3.X R37, R37, UR57, R27, P4, P6 ;  /* 0x0000003925258c10 */ /* 0x000fc6000a7ec41b */
[----:B------:R-:W5:Y:S01]  /*233a0*/  LDL.LU R60, [R1+0x340] ;  /* 0x00034000013c7983 */ /* 0x000f620000300800 */
[----:B-1----:R-:W-:Y:S01]  /*233b0*/  PRMT R29, RZ, 0x7610, R29 ;  /* 0x00007610ff1d7816 */ /* 0x002fe2000000001d */
[----:B------:R-:W1:Y:S05]  /*233c0*/  @!P5 LDC.64 R30, c[0x0][0x5c0] ;  /* 0x00017000ff1edb82 */ /* 0x000e6a0000000a00 */
[----:B------:R-:W3:Y:S01]  /*233d0*/  @!P0 LDG.E.U8 R29, desc[UR54][R16.64+0x21] ;  /* 0x00002136101d8981 */ /* 0x000ee2000c1e1100 */
[----:B0-----:R-:W-:-:S05]  /*233e0*/  @!P0 IADD3 R32, P3, R36, R32, RZ ;  /* 0x0000002024208210 */ /* 0x001fca0007f7e0ff */
[----:B------:R-:W-:Y:S01]  /*233f0*/  @!P0 IMAD.X R33, R37, 0x1, R33, P3 ;  /* 0x0000000125218824 */ /* 0x000fe200018e0621 */
[----:B-1----:R-:W-:-:S04]  /*23400*/  @!P5 IADD3 R40, P4, P6, R6, UR56, R30 ;  /* 0x000000380628dc10 */ /* 0x002fc8000fe9e01e */
[----:B------:R-:W-:Y:S02]  /*23410*/  @!P5 IADD3.X R41, R27, UR53, R31, P4, P6 ;  /* 0x000000351b29dc10 */ /* 0x000fe4000a7ec41f */
[----:B------:R-:W-:Y:S02]  /*23420*/  LOP3.LUT P6, RZ, R0, 0x2, RZ, 0xc0, !PT ;  /* 0x0000000200ff7812 */ /* 0x000fe400078cc0ff */
[----:B---3--:R-:W-:-:S04]  /*23430*/  LOP3.LUT R29, R29, 0xff, RZ, 0xc0, !PT ;  /* 0x000000ff1d1d7812 */ /* 0x008fc800078ec0ff */
[----:B------:R-:W-:-:S05]  /*23440*/  F2FP.F16.E4M3.UNPACK_B R29, R29 ;  /* 0x0000001dff1d723e */ /* 0x000fca00020006ff */
[----:B------:R-:W-:-:S05]  /*23450*/  HADD2.F32 R29, -RZ, R29.H0_H0 ;  /* 0x2000001dff1d7230 */ /* 0x000fca0000004100 */
[----:B------:R-:W-:-:S04]  /*23460*/  FMUL R29, R29, UR5 ;  /* 0x000000051d1d7c20 */ /* 0x000fc80008400000 */
[----:B------:R-:W-:-:S05]  /*23470*/  FFMA R29, R57, UR4, R29 ;  /* 0x00000004391d7c23 */ /* 0x000fca000800001d */
[----:B------:R-:W-:-:S05]  /*23480*/  F2FP.SATFINITE.E4M3.F32.PACK_AB_MERGE_C R29, RZ, R29, RZ ;  /* 0x0000001dff1d723e */ /* 0x000fca00048070ff */
[----:B------:R0:W-:Y:S02]  /*23490*/  @!P0 STG.E.U8 desc[UR54][R32.64+0x21], R29 ;  /* 0x0000211d20008986 */ /* 0x0001e4000c101136 */
[----:B0-----:R-:W-:-:S06]  /*234a0*/  PRMT R29, RZ, 0x7610, R29 ;  /* 0x00007610ff1d7816 */ /* 0x001fcc000000001d */
[----:B------:R-:W3:Y:S01]  /*234b0*/  @!P6 LDG.E.U8 R29, desc[UR54][R14.64+0x28] ;  /* 0x000028360e1de981 */ /* 0x000ee2000c1e1100 */
[----:B------:R-:W-:Y:S02]  /*234c0*/  LOP3.LUT P5, RZ, R28, 0x20000, RZ, 0xc0, !PT ;  /* 0x000200001cff7812 */ /* 0x000fe400078ac0ff */
[----:B------:R-:W-:-:S13]  /*234d0*/  ISETP.LT.OR P0, PT, R26, 0x3a, !P1 ;  /* 0x0000003a1a00780c */ /* 0x000fda0004f01670 */
[----:B------:R-:W0:Y:S01]  /*234e0*/  @!P0 LDC.64 R30, c[0x0][0x5c0] ;  /* 0x00017000ff1e8b82 */ /* 0x000e220000000a00 */
[----:B------:R-:W-:-:S04]  /*234f0*/  LOP3.LUT R28, R28, 0xfffeffff, RZ, 0xc0, !PT ;  /* 0xfffeffff1c1c7812 */ /* 0x000fc800078ec0ff */
[----:B------:R-:W-:Y:S02]  /*23500*/  @P1 LOP3.LUT R28, R28, 0x10000, RZ, 0xfc, !PT ;  /* 0x000100001c1c1812 */ /* 0x000fe400078efcff */
[----:B------:R-:W-:Y:S02]  /*23510*/  ISETP.GE.AND P1, PT, R3, 0x101, PT ;  /* 0x000001010300780c */ /* 0x000fe40003f26270 */
[----:B------:R-:W-:-:S04]  /*23520*/  LOP3.LUT R28, R28, 0xffffbfff, RZ, 0xc0, !PT ;  /* 0xffffbfff1c1c7812 */ /* 0x000fc800078ec0ff */
[----:B------:R-:W-:Y:S02]  /*23530*/  @P0 LOP3.LUT R28, R28, 0x4000, RZ, 0xfc, !PT ;  /* 0x000040001c1c0812 */ /* 0x000fe400078efcff */
[----:B0-----:R-:W-:-:S04]  /*23540*/  @!P0 IADD3 R36, P3, P4, R6, UR56, R30 ;  /* 0x0000003806248c10 */ /* 0x001fc8000fc7e01e */
[----:B------:R-:W-:Y:S02]  /*23550*/  @!P0 IADD3.X R37, R27, UR53, R31, P3, P4 ;  /* 0x000000351b258c10 */ /* 0x000fe40009fe841f */
[----:B------:R-:W-:-:S13]  /*23560*/  ISETP.LT.OR P0, PT, R26, 0x31, !P1 ;  /* 0x000000311a00780c */ /* 0x000fda0004f01670 */
[----:B------:R-:W0:Y:S01]  /*23570*/  @!P0 LDC.64 R30, c[0x0][0x5c0] ;  /* 0x00017000ff1e8b82 */ /* 0x000e220000000a00 */
[----:B---3--:R-:W-:-:S04]  /*23580*/  LOP3.LUT R29, R29, 0xff, RZ, 0xc0, !PT ;  /* 0x000000ff1d1d7812 */ /* 0x008fc800078ec0ff */
[----:B------:R-:W-:-:S05]  /*23590*/  F2FP.F16.E4M3.UNPACK_B R29, R29 ;  /* 0x0000001dff1d723e */ /* 0x000fca00020006ff */
[----:B------:R-:W-:-:S05]  /*235a0*/  HADD2.F32 R29, -RZ, R29.H0_H0 ;  /* 0x2000001dff1d7230 */ /* 0x000fca0000004100 */
[----:B------:R-:W-:-:S04]  /*235b0*/  FMUL R29, R29, UR5 ;  /* 0x000000051d1d7c20 */ /* 0x000fc80008400000 */
[----:B--2---:R-:W-:-:S05]  /*235c0*/  FFMA R29, R56, UR4, R29 ;  /* 0x00000004381d7c23 */ /* 0x004fca000800001d */
[----:B------:R-:W-:-:S05]  /*235d0*/  F2FP.SATFINITE.E4M3.F32.PACK_AB_MERGE_C R29, RZ, R29, RZ ;  /* 0x0000001dff1d723e */ /* 0x000fca00048070ff */
[----:B------:R1:W-:Y:S02]  /*235e0*/  @!P6 STG.E.U8 desc[UR54][R44.64+0x28], R29 ;  /* 0x0000281d2c00e986 */ /* 0x0003e4000c101136 */
[----:B-1----:R-:W-:-:S06]  /*235f0*/  PRMT R29, RZ, 0x7610, R29 ;  /* 0x00007610ff1d7816 */ /* 0x002fcc000000001d */
[----:B------:R-:W2:Y:S01]  /*23600*/  @!P5 LDG.E.U8 R29, desc[UR54][R14.64+0x29] ;  /* 0x000029360e1dd981 */ /* 0x000ea2000c1e1100 */
[----:B------:R-:W-:Y:S02]  /*23610*/  LOP3.LUT R0, R0, 0xfffffbff, RZ, 0xc0, !PT ;  /* 0xfffffbff00007812 */ /* 0x000fe400078ec0ff */
[----:B0-----:R-:W-:Y:S02]  /*23620*/  @!P0 IADD3 R56, P3, P4, R6, UR58, R30 ;  /* 0x0000003a06388c10 */ /* 0x001fe4000fc7e01e */
[----:B------:R-:W-:Y:S02]  /*23630*/  @P0 LOP3.LUT R0, R0, 0x400, RZ, 0xfc, !PT ;  /* 0x0000040000000812 */ /* 0x000fe400078efcff */
        /* <DEDUP_REMOVED lines=8> */
[----:B------:R-:W-:Y:S01]  /*236c0*/  IMAD.U32 R32, RZ, RZ, UR6 ;  /* 0x00000006ff207e24 */ /* 0x000fe2000f8e00ff */
[----:B--2---:R-:W-:-:S04]  /*236d0*/  LOP3.LUT R29, R29, 0xff, RZ, 0xc0, !PT ;  /* 0x000000ff1d1d7812 */ /* 0x004fc800078ec0ff */
[----:B------:R-:W-:-:S05]  /*236e0*/  F2FP.F16.E4M3.UNPACK_B R29, R29 ;  /* 0x0000001dff1d723e */ /* 0x000fca00020006ff */
[----:B------:R-:W-:-:S05]  /*236f0*/  HADD2.F32 R29, -RZ, R29.H0_H0 ;  /* 0x2000001dff1d7230 */ /* 0x000fca0000004100 */
[----:B------:R-:W-:-:S04]  /*23700*/  FMUL R29, R29, UR5 ;  /* 0x000000051d1d7c20 */ /* 0x000fc80008400000 */
[----:B----4-:R-:W-:Y:S02]  /*23710*/  FFMA R29, R61, UR4, R29 ;  /* 0x000000043d1d7c23 */ /* 0x010fe4000800001d */
[----:B------:R-:W2:Y:S03]  /*23720*/  LDL.LU R61, [R1+0x344] ;  /* 0x00034400013d7983 */ /* 0x000ea60000300800 */
[----:B------:R-:W-:-:S05]  /*23730*/  F2FP.SATFINITE.E4M3.F32.PACK_AB_MERGE_C R29, RZ, R29, RZ ;  /* 0x0000001dff1d723e */ /* 0x000fca00048070ff */
[----:B------:R1:W-:Y:S02]  /*23740*/  @!P5 STG.E.U8 desc[UR54][R34.64+0x29], R29 ;  /* 0x0000291d2200d986 */ /* 0x0003e4000c101136 */
[----:B-1----:R-:W-:-:S05]  /*23750*/  IMAD.U32 R29, RZ, RZ, UR52 ;  /* 0x00000034ff1d7e24 */ /* 0x002fca000f8e00ff */
[----:B------:R-:W-:-:S04]  /*23760*/  @!P3 IADD3 R29, P4, P5, R29, UR58, R6 ;  /* 0x0000003a1d1dbc10 */ /* 0x000fc8000fd9e006 */
[----:B------:R-:W-:Y:S02]  /*23770*/  @!P3 IADD3.X R32, R32, UR57, R27, P4, P5 ;  /* 0x000000392020bc10 */ /* 0x000fe4000a7ea41b */
[----:B0-----:R-:W-:Y:S02]  /*23780*/  @!P3 IADD3 R30, P4, R29, R30, RZ ;  /* 0x0000001e1d1eb210 */ /* 0x001fe40007f9e0ff */
[----:B------:R-:W-:-:S06]  /*23790*/  PRMT R29, RZ, 0x7610, R29 ;  /* 0x00007610ff1d7816 */ /* 0x000fcc000000001d */
[----:B------:R-:W3:Y:S01]  /*237a0*/  @!P3 LDG.E.U8 R29, desc[UR54][R16.64+0x28] ;  /* 0x00002836101db981 */ /* 0x000ee2000c1e1100 */
[----:B------:R-:W-:Y:S01]  /*237b0*/  @!P3 IMAD.X R31, R32, 0x1, R31, P4 ;  /* 0x00000001201fb824 */ /* 0x000fe200020e061f */
[----:B------:R-:W-:Y:S02]  /*237c0*/  ISETP.LT.OR P4, PT, R26, 0x2a, !P6 ;  /* 0x0000002a1a00780c */ /* 0x000fe40007781670 */
[----:B---3--:R-:W-:-:S04]  /*237d0*/  LOP3.LUT R29, R29, 0xff, RZ, 0xc0, !PT ;  /* 0x000000ff1d1d7812 */ /* 0x008fc800078ec0ff */
[----:B------:R-:W-:-:S05]  /*237e0*/  F2FP.F16.E4M3.UNPACK_B R29, R29 ;  /* 0x0000001dff1d723e */ /* 0x000fca00020006ff */
[----:B------:R-:W-:-:S05]  /*237f0*/  HADD2.F32 R29, -RZ, R29.H0_H0 ;  /* 0x2000001dff1d7230 */ /* 0x000fca0000004100 */
[----:B------:R-:W-:-:S04]  /*23800*/  FMUL R29, R29, UR5 ;  /* 0x000000051d1d7c20 */ /* 0x000fc80008400000 */
[----:B-----5:R-:W-:Y:S01]  /*23810*/  FFMA R29, R60, UR4, R29 ;  /* 0x000000043c1d7c23 */ /* 0x020fe2000800001d */
[----:B------:R-:W-:Y:S02]  /*23820*/  IMAD.U32 R32, RZ, RZ, UR52 ;  /* 0x00000034ff207e24 */ /* 0x000fe4000f8e00ff */
[----:B------:R-:W-:Y:S01]  /*23830*/  IMAD.U32 R33, RZ, RZ, UR6 ;  /* 0x00000006ff217e24 */ /* 0x000fe2000f8e00ff */
[----:B------:R-:W-:Y:S01]  /*23840*/  LOP3.LUT R0, R0, 0xfffffdff, RZ, 0xc0, !PT ;  /* 0xfffffdff00007812 */ /* 0x000fe200078ec0ff */
[----:B------:R-:W3:Y:S01]  /*23850*/  LDL.LU R60, [R1+0x348] ;  /* 0x00034800013c7983 */ /* 0x000ee20000300800 */
[----:B------:R-:W-:-:S05]  /*23860*/  F2FP.SATFINITE.E4M3.F32.PACK_AB_MERGE_C R29, RZ, R29, RZ ;  /* 0x0000001dff1d723e */ /* 0x000fca00048070ff */
[----:B------:R0:W-:Y:S02]  /*23870*/  @!P3 STG.E.U8 desc[UR54][R30.64+0x28], R29 ;  /* 0x0000281d1e00b986 */ /* 0x0001e4000c101136 */
[----:B0-----:R-:W-:Y:S01]  /*23880*/  PRMT R29, RZ, 0x7610, R29 ;  /* 0x00007610ff1d7816 */ /* 0x001fe2000000001d */
[----:B------:R-:W0:Y:S05]  /*23890*/  @!P4 LDC.64 R30, c[0x0][0x5c0] ;  /* 0x00017000ff1ecb82 */ /* 0x000e2a0000000a00 */
[----:B------:R-:W4:Y:S01]  /*238a0*/  @!P4 LDG.E.U8 R29, desc[UR54][R16.64+0x29] ;  /* 0x00002936101dc981 */ /* 0x000f22000c1e1100 */
[----:B------:R-:W-:Y:S02]  /*238b0*/  @!P4 IADD3 R32, P5, P6, R32, UR58, R6 ;  /* 0x0000003a2020cc10 */ /* 0x000fe4000febe006 */
[----:B------:R-:W-:-:S02]  /*238c0*/  @P0 LOP3.LUT R0, R0, 0x200, RZ, 0xfc, !PT ;  /* 0x0000020000000812 */ /* 0x000fc400078efcff */
[----:B------:R-:W-:Y:S02]  /*238d0*/  @!P4 IADD3.X R33, R33, UR57, R27, P5, P6 ;  /* 0x000000392121cc10 */ /* 0x000fe4000afec41b */
[----:B------:R-:W-:Y:S02]  /*238e0*/  ISETP.GE.AND P0, PT, R3, 0x181, PT ;  /* 0x000001810300780c */ /* 0x000fe40003f06270 */
[----:B0-----:R-:W-:-:S05]  /*238f0*/  @!P4 IADD3 R30, P3, R32, R30, RZ ;  /* 0x0000001e201ec210 */ /* 0x001fca0007f7e0ff */
[----:B------:R-:W-:Y:S01]  /*23900*/  @!P4 IMAD.X R31, R33, 0x1, R31, P3 ;  /* 0x00000001211fc824 */ /* 0x000fe200018e061f */
        /* <DEDUP_REMOVED lines=13> */
[----:B0-----:R-:W0:Y:S01]  /*239e0*/  @!P3 LDC.64 R30, c[0x0][0x5c0] ;  /* 0x00017000ff1ebb82 */ /* 0x001e220000000a00 */
[----:B------:R-:W-:Y:S01]  /*239f0*/  @!P3 IMAD R29, R5, 0x180, RZ ;  /* 0x00000180051db824 */ /* 0x000fe200078e02ff */
[----:B0-----:R-:W-:-:S04]  /*23a00*/  @!P3 IADD3 R32, P4, R32, R30, RZ ;  /* 0x0000001e2020b210 */ /* 0x001fc80007f9e0ff */
[--C-:B------:R-:W-:Y:S02]  /*23a10*/  @!P3 IADD3.X R33, R31, R33, R29.reuse, P4, !PT ;  /* 0x000000211f21b210 */ /* 0x100fe400027fe41d */
[----:B------:R-:W-:Y:S01]  /*23a20*/  PRMT R29, RZ, 0x7610, R29 ;  /* 0x00007610ff1d7816 */ /* 0x000fe2000000001d */
[----:B------:R-:W0:Y:S05]  /*23a30*/  @!P6 LDC.64 R30, c[0x0][0x5c0] ;  /* 0x00017000ff1eeb82 */ /* 0x000e2a0000000a00 */
        /* <DEDUP_REMOVED lines=14> */
[----:B------:R-:W-:Y:S01]  /*23b20*/  F2FP.SATFINITE.E4M3.F32.PACK_AB_MERGE_C R29, RZ, R29, RZ ;  /* 0x0000001dff1d723e */ /* 0x000fe200048070ff */
[----:B------:R-:W4:Y:S04]  /*23b30*/  LDL.LU R69, [R1+0x354] ;  /* 0x0003540001457983 */ /* 0x000f280000300800 */
[----:B------:R0:W-:Y:S01]  /*23b40*/  @!P3 STG.E.U8 desc[UR54][R32.64+0x20], R29 ;  /* 0x0000201d2000b986 */ /* 0x0001e2000c101136 */
[----:B------:R-:W-:-:S02]  /*23b50*/  @P6 LOP3.LUT R0, R0, 0x2, RZ, 0xfc, !PT ;  /* 0x0000000200006812 */ /* 0x000fc400078efcff */
[----:B------:R-:W-:Y:S01]  /*23b60*/  LOP3.LUT R28, R28, 0xffffefff, RZ, 0xc0, !PT ;  /* 0xffffefff1c1c7812 */ /* 0x000fe200078ec0ff */
[----:B------:R-:W5:Y:S04]  /*23b70*/  LDL.LU R68, [R1+0x358] ;  /* 0x0003580001447983 */ /* 0x000f680000300800 */
[----:B------:R-:W5:Y:S01]  /*23b80*/  LDL.LU R77, [R1+0x35c] ;  /* 0x00035c00014d7983 */ /* 0x000f620000300800 */
[----:B0-----:R-:W0:Y:S01]  /*23b90*/  @!P4 LDC.64 R32, c[0x0][0x5c0] ;  /* 0x00017000ff20cb82 */ /* 0x001e220000000a00 */
[----:B------:R-:W-:Y:S02]  /*23ba0*/  @!P4 IMAD R29, R5, 0x180, RZ ;  /* 0x00000180051dc824 */ /* 0x000fe400078e02ff */
[----:B------:R-:W5:Y:S01]  /*23bb0*/  LDL.LU R76, [R1+0x360] ;  /* 0x00036000014c7983 */ /* 0x000f620000300800 */
[----:B0-----:R-:W-:-:S04]  /*23bc0*/  @!P4 IADD3 R32, P3, R30, R32, RZ ;  /* 0x000000201e20c210 */ /* 0x001fc80007f7e0ff */
[--C-:B------:R-:W-:Y:S02]  /*23bd0*/  @!P4 IADD3.X R33, R33, R31, R29.reuse, P3, !PT ;  /* 0x0000001f2121c210 */ /* 0x100fe40001ffe41d */
[----:B------:R-:W-:-:S06]  /*23be0*/  PRMT R29, RZ, 0x7610, R29 ;  /* 0x00007610ff1d7816 */ /* 0x000fcc000000001d */
[----:B------:R-:W2:Y:S01]  /*23bf0*/  @!P4 LDG.E.U8 R29, desc[UR54][R18.64+0x21] ;  /* 0x00002136121dc981 */ /* 0x000ea2000c1e1100 */
[----:B------:R-:W-:-:S13]  /*23c00*/  ISETP.LT.OR P3, PT, R26, 0x3a, !P1 ;  /* 0x0000003a1a00780c */ /* 0x000fda0004f61670 */
[----:B------:R-:W0:Y:S01]  /*23c10*/  @!P3 LDC.64 R30, c[0x0][0x5c0] ;  /* 0x00017000ff1ebb82 */ /* 0x000e220000000a00 */
[----:B------:R-:W-:Y:S02]  /*23c20*/  @P3 LOP3.LUT R28, R28, 0x1000, RZ, 0xfc, !PT ;  /* 0x000010001c1c3812 */ /* 0x000fe400078efcff */
[----:B0-----:R-:W-:-:S04]  /*23c30*/  @!P3 IADD3 R44, P5, P6, R6, UR58, R30 ;  /* 0x0000003a062cbc10 */ /* 0x001fc8000febe01e */
[----:B------:R-:W-:Y:S02]  /*23c40*/  @!P3 IADD3.X R45, R27, UR57, R31, P5, P6 ;  /* 0x000000391b2dbc10 */ /* 0x000fe4000afec41f */
[----:B------:R-:W-:Y:S02]  /*23c50*/  LOP3.LUT P3, RZ, R0, 0x4000, RZ, 0xc0, !PT ;  /* 0x0000400000ff7812 */ /* 0x000fe4000786c0ff */
[----:B--2---:R-:W-:-:S04]  /*23c60*/  LOP3.LUT R29, R29, 0xff, RZ, 0xc0, !PT ;  /* 0x000000ff1d1d7812 */ /* 0x004fc800078ec0ff */
[----:B------:R-:W-:-:S05]  /*23c70*/  F2FP.F16.E4M3.UNPACK_B R29, R29 ;  /* 0x0000001dff1d723e */ /* 0x000fca00020006ff */
[----:B------:R-:W-:-:S05]  /*23c80*/  HADD2.F32 R29, -RZ, R29.H0_H0 ;  /* 0x2000001dff1d7230 */ /* 0x000fca0000004100 */
[----:B------:R-:W-:-:S04]  /*23c90*/  FMUL R29, R29, UR5 ;  /* 0x000000051d1d7c20 */ /* 0x000fc80008400000 */
[----:B------:R-:W-:-:S05]  /*23ca0*/  FFMA R29, R61, UR4, R29 ;  /* 0x000000043d1d7c23 */ /* 0x000fca000800001d */
[----:B------:R-:W-:-:S05]  /*23cb0*/  F2FP.SATFINITE.E4M3.F32.PACK_AB_MERGE_C R29, RZ, R29, RZ ;  /* 0x0000001dff1d723e */ /* 0x000fca00048070ff */
[----:B------:R0:W-:Y:S02]  /*23cc0*/  @!P4 STG.E.U8 desc[UR54][R32.64+0x21], R29 ;  /* 0x0000211d2000c986 */ /* 0x0001e4000c101136 */
[----:B0-----:R-:W-:-:S06]  /*23cd0*/  PRMT R29, RZ, 0x7610, R29 ;  /* 0x00007610ff1d7816 */ /* 0x001fcc000000001d */
[----:B------:R-:W2:Y:S01]  /*23ce0*/  @!P3 LDG.E.U8 R29, desc[UR54][R20.64+0x20] ;  /* 0x00002036141db981 */ /* 0x000ea2000c1e1100 */
[----:B------:R-:W-:Y:S02]  /*23cf0*/  LOP3.LUT P6, RZ, R0, 0x2000, RZ, 0xc0, !PT ;  /* 0x0000200000ff7812 */ /* 0x000fe400078cc0ff */
[----:B------:R-:W-:-:S13]  /*23d00*/  ISETP.LT.OR P1, PT, R26, 0x41, !P2 ;  /* 0x000000411a00780c */ /* 0x000fda0005721670 */
[----:B------:R-:W0:Y:S01]  /*23d10*/  @!P1 LDC.64 R30, c[0x0][0x5c0] ;  /* 0x00017000ff1e9b82 */ /* 0x000e220000000a00 */
[----:B--2---:R-:W-:-:S04]  /*23d20*/  LOP3.LUT R29, R29, 0xff, RZ, 0xc0, !PT ;  /* 0x000000ff1d1d7812 */ /* 0x004fc800078ec0ff */
[----:B------:R-:W-:-:S05]  /*23d30*/  F2FP.F16.E4M3.UNPACK_B R29, R29 ;  /* 0x0000001dff1d723e */ /* 0x000fca00020006ff */
[----:B------:R-:W-:-:S05]  /*23d40*/  HADD2.F32 R29, -RZ, R29.H0_H0 ;  /* 0x2000001dff1d7230 */ /* 0x000fca0000004100 */
[----:B------:R-:W-:-:S04]  /*23d50*/  FMUL R29, R29, UR5 ;  /* 0x000000051d1d7c20 */ /* 0x000fc80008400000 */
[----:B---3--:R-:W-:-:S05]  /*23d60*/  FFMA R29, R60, UR4, R29 ;  /* 0x000000043c1d7c23 */ /* 0x008fca000800001d */
[----:B------:R-:W-:-:S05]  /*23d70*/  F2FP.SATFINITE.E4M3.F32.PACK_AB_MERGE_C R29, RZ, R29, RZ ;  /* 0x0000001dff1d723e */ /* 0x000fca00048070ff */
[----:B------:R1:W-:Y:S02]  /*23d80*/  @!P3 STG.E.U8 desc[UR54][R66.64+0x20], R29 ;  /* 0x0000201d4200b986 */ /* 0x0003e4000c101136 */
[----:B-1----:R-:W-:-:S06]  /*23d90*/  PRMT R29, RZ, 0x7610, R29 ;  /* 0x00007610ff1d7816 */ /* 0x002fcc000000001d */
[----:B------:R-:W2:Y:S01]  /*23da0*/  @!P6 LDG.E.U8 R29, desc[UR54][R20.64+0x21] ;  /* 0x00002136141de981 */ /* 0x000ea2000c1e1100 */
[----:B0-----:R-:W-:-:S04]  /*23db0*/  @!P1 IADD3 R62, P4, P5, R6, UR52, R30 ;  /* 0x00000034063e9c10 */ /* 0x001fc8000fd9e01e */
[----:B------:R-:W-:Y:S02]  /*23dc0*/  @!P1 IADD3.X R63, R27, UR6, R31, P4, P5 ;  /* 0x000000061b3f9c10 */ /* 0x000fe4000a7ea41f */
[----:B------:R-:W-:-:S13]  /*23dd0*/  ISETP.LT.OR P1, PT, R26, 0x42, !P2 ;  /* 0x000000421a00780c */ /* 0x000fda0005721670 */
[----:B------:R-:W0:Y:S02]  /*23de0*/  @!P1 LDC.64 R30, c[0x0][0x5c0] ;  /* 0x00017000ff1e9b82 */ /* 0x000e240000000a00 */
[----:B0-----:R-:W-:-:S04]  /*23df0*/  @!P1 IADD3 R60, P4, P5, R6, UR52, R30 ;  /* 0x00000034063c9c10 */ /* 0x001fc8000fd9e01e */
[----:B------:R-:W-:Y:S02]  /*23e00*/  @!P1 IADD3.X R61, R27, UR6, R31, P4, P5 ;  /* 0x000000061b3d9c10 */ /* 0x000fe4000a7ea41f */
[----:B------:R-:W-:-:S13]  /*23e10*/  ISETP.LT.OR P4, PT, R26, 0x29, !P0 ;  /* 0x000000291a00780c */ /* 0x000fda0004781670 */
[----:B------:R-:W0:Y:S01]  /*23e20*/  @!P4 LDC.64 R30, c[0x0][0x5c0] ;  /* 0x00017000ff1ecb82 */ /* 0x000e220000000a00 */
[----:B------:R-:W-:Y:S02]  /*23e30*/  @!P4 IMAD.MOV.U32 R32, RZ, RZ, R6 ;  /* 0x000000ffff20c224 */ /* 0x000fe400078e0006 */
[----:B------:R-:W-:Y:S02]  /*23e40*/  @!P4 IMAD.MOV.U32 R33, RZ, RZ, R27 ;  /* 0x000000ffff21c224 */ /* 0x000fe400078e001b */
[----:B------:R-:W-:-:S03]  /*23e50*/  @!P4 IMAD.WIDE.U32 R32, R4, 0x180, R32 ;  /* 0x000001800420c825 */ /* 0x000fc600078e0020 */
[----:B0-----:R-:W-:Y:S02]  /*23e60*/  @!P4 IADD3 R32, P5, R32, R30, RZ ;  /* 0x0000001e2020c210 */ /* 0x001fe40007fbe0ff */
[----:B--2---:R-:W-:-:S04]  /*23e70*/  LOP3.LUT R29, R29, 0xff, RZ, 0xc0, !PT ;  /* 0x000000ff1d1d7812 */ /* 0x004fc800078ec0ff */
[----:B------:R-:W-:-:S05]  /*23e80*/  F2FP.F16.E4M3.UNPACK_B R29, R29 ;  /* 0x0000001dff1d723e */ /* 0x000fca00020006ff */
[----:B------:R-:W-:-:S05]  /*23e90*/  HADD2.F32 R29, -RZ, R29.H0_H0 ;  /* 0x2000001dff1d7230 */ /* 0x000fca0000004100 */
[----:B------:R-:W-:-:S04]  /*23ea0*/  FMUL R29, R29, UR5 ;  /* 0x000000051d1d7c20 */ /* 0x000fc80008400000 */
[----:B----4-:R-:W-:-:S05]  /*23eb0*/  FFMA R29, R69, UR4, R29 ;  /* 0x00000004451d7c23 */ /* 0x010fca000800001d */
[----:B------:R-:W-:-:S05]  /*23ec0*/  F2FP.SATFINITE.E4M3.F32.PACK_AB_MERGE_C R29, RZ, R29, RZ ;  /* 0x0000001dff1d723e */ /* 0x000fca00048070ff */
[----:B------:R0:W-:Y:S02]  /*23ed0*/  @!P6 STG.E.U8 desc[UR54][R64.64+0x21], R29 ;  /* 0x0000211d4000e986 */ /* 0x0001e4000c101136 */
[----:B0-----:R-:W-:-:S05]  /*23ee0*/  @!P4 IMAD R29, R5, 0x180, RZ ;  /* 0x00000180051dc824 */ /* 0x001fca00078e02ff */
[--C-:B------:R-:W-:Y:S02]  /*23ef0*/  @!P4 IADD3.X R33, R31, R33, R29.reuse, P5, !PT ;  /* 0x000000211f21c210 */ /* 0x100fe40002ffe41d */
[----:B------:R-:W-:-:S06]  /*23f00*/  PRMT R29, RZ, 0x7610, R29 ;  /* 0x00007610ff1d7816 */ /* 0x000fcc000000001d */
[----:B------:R-:W2:Y:S01]  /*23f10*/  @!P4 LDG.E.U8 R29, desc[UR54][R18.64+0x28] ;  /* 0x00002836121dc981 */ /* 0x000ea2000c1e1100 */
[----:B------:R-:W-:-:S13]  /*23f20*/  ISETP.LT.OR P3, PT, R26, 0x49, !P2 ;  /* 0x000000491a00780c */ /* 0x000fda0005761670 */
[----:B------:R-:W0:Y:S02]  /*23f30*/  @!P3 LDC.64 R30, c[0x0][0x5c0] ;  /* 0x00017000ff1ebb82 */ /* 0x000e240000000a00 */
[----:B0-----:R-:W-:-:S04]  /*23f40*/  @!P3 IADD3 R70, P5, P6, R6, UR52, R30 ;  /* 0x000000340646bc10 */ /* 0x001fc8000febe01e */
[----:B------:R-:W-:Y:S02]  /*23f50*/  @!P3 IADD3.X R71, R27, UR6, R31, P5, P6 ;  /* 0x000000061b47bc10 */ /* 0x000fe4000afec41f */
[----:B--2---:R-:W-:-:S04]  /*23f60*/  LOP3.LUT R29, R29, 0xff, RZ, 0xc0, !PT ;  /* 0x000000ff1d1d7812 */ /* 0x004fc800078ec0ff */
[----:B------:R-:W-:-:S05]  /*23f70*/  F2FP.F16.E4M3.UNPACK_B R29, R29 ;  /* 0x0000001dff1d723e */ /* 0x000fca00020006ff */
[----:B------:R-:W-:-:S05]  /*23f80*/  HADD2.F32 R29, -RZ, R29.H0_H0 ;  /* 0x2000001dff1d7230 */ /* 0x000fca0000004100 */
[----:B------:R-:W-:-:S04]  /*23f90*/  FMUL R29, R29, UR5 ;  /* 0x000000051d1d7c20 */ /* 0x000fc80008400000 */
[----:B-----5:R-:W-:-:S05]  /*23fa0*/  FFMA R29, R68, UR4, R29 ;  /* 0x00000004441d7c23 */ /* 0x020fca000800001d */
        /* <DEDUP_REMOVED lines=9> */
[--C-:B------:R-:W-:Y:S02]  /*24040*/  @!P4 IADD3.X R33, R33, R31, R29.reuse, P5, !PT ;  /* 0x0000001f2121c210 */ /* 0x100fe40002ffe41d */
[----:B------:R-:W-:-:S06]  /*24050*/  PRMT R29, RZ, 0x7610, R29 ;  /* 0x00007610ff1d7816 */ /* 0x000fcc000000001d */
[----:B------:R-:W2:Y:S01]  /*24060*/  @!P4 LDG.E.U8 R29, desc[UR54][R18.64+0x29] ;  /* 0x00002936121dc981 */ /* 0x000ea2000c1e1100 */
[----:B------:R-:W-:Y:S02]  /*24070*/  LOP3.LUT P3, RZ, R0, 0x40000, RZ, 0xc0, !PT ;  /* 0x0004000000ff7812 */ /* 0x000fe4000786c0ff */
[----:B--2---:R-:W-:-:S04]  /*24080*/  LOP3.LUT R29, R29, 0xff, RZ, 0xc0, !PT ;  /* 0x000000ff1d1d7812 */ /* 0x004fc800078ec0ff */
[----:B------:R-:W-:-:S05]  /*24090*/  F2FP.F16.E4M3.UNPACK_B R29, R29 ;  /* 0x0000001dff1d723e */ /* 0x000fca00020006ff */
[----:B------:R-:W-:-:S05]  /*240a0*/  HADD2.F32 R29, -RZ, R29.H0_H0 ;  /* 0x2000001dff1d7230 */ /* 0x000fca0000004100 */
[----:B------:R-:W-:-:S04]  /*240b0*/  FMUL R29, R29, UR5 ;  /* 0x000000051d1d7c20 */ /* 0x000fc80008400000 */
[----:B------:R-:W-:Y:S01]  /*240c0*/  FFMA R29, R77, UR4, R29 ;  /* 0x000000044d1d7c23 */ /* 0x000fe2000800001d */
[----:B------:R-:W-:Y:S01]  /*240d0*/  ISETP.LT.OR P0, PT, R26, 0x4a, !P2 ;  /* 0x0000004a1a00780c */ /* 0x000fe20005701670 */
[----:B------:R-:W2:Y:S03]  /*240e0*/  LDL.LU R77, [R1+0x364] ;  /* 0x00036400014d7983 */ /* 0x000ea60000300800 */
[----:B------:R-:W-:-:S05]  /*240f0*/  F2FP.SATFINITE.E4M3.F32.PACK_AB_MERGE_C R29, RZ, R29, RZ ;  /* 0x0000001dff1d723e */ /* 0x000fca00048070ff */
[----:B------:R0:W-:Y:S04]  /*24100*/  @!P4 STG.E.U8 desc[UR54][R32.64+0x29], R29 ;  /* 0x0000291d2000c986 */ /* 0x0001e8000c101136 */
[----:B------:R-:W1:Y:S01]  /*24110*/  @!P0 LDC.64 R30, c[0x0][0x5c0] ;  /* 0x00017000ff1e8b82 */ /* 0x000e620000000a00 */
[----:B0-----:R-:W-:-:S06]  /*24120*/  PRMT R29, RZ, 0x7610, R29 ;  /* 0x00007610ff1d7816 */ /* 0x001fcc000000001d */
[----:B------:R-:W3:Y:S01]  /*24130*/  @!P3 LDG.E.U8 R29, desc[UR54][R20.64+0x28] ;  /* 0x00002836141db981 */ /* 0x000ee2000c1e1100 */
[----:B-1----:R-:W-:-:S04]  /*24140*/  @!P0 IADD3 R68, P5, P6, R6, UR52, R30 ;  /* 0x0000003406448c10 */ /* 0x002fc8000febe01e */
[----:B------:R-:W-:Y:S02]  /*24150*/  @!P0 IADD3.X R69, R27, UR6, R31, P5, P6 ;  /* 0x000000061b458c10 */ /* 0x000fe4000afec41f */
[----:B------:R-:W-:Y:S02]  /*24160*/  LOP3.LUT P0, RZ, R0, 0x20000, RZ, 0xc0, !PT ;  /* 0x0002000000ff7812 */ /* 0x000fe4000780c0ff */
[----:B------:R-:W-:-:S04]  /*24170*/  LOP3.LUT P1, RZ, R28, 0x10000, RZ, 0xc0, !PT ;  /* 0x000100001cff7812 */ /* 0x000fc8000782c0ff */
[----:B------:R-:W-:-:S13]  /*24180*/  ISETP.LT.OR P6, PT, R26, 0x41, !P1 ;  /* 0x000000411a00780c */ /* 0x000fda0004fc1670 */
[----:B------:R-:W0:Y:S01]  /*24190*/  @!P6 LDC.64 R30, c[0x0][0x5c0] ;  /* 0x00017000ff1eeb82 */ /* 0x000e220000000a00 */
[----:B---3--:R-:W-:-:S04]  /*241a0*/  LOP3.LUT R29, R29, 0xff, RZ, 0xc0, !PT ;  /* 0x000000ff1d1d7812 */ /* 0x008fc800078ec0ff */
[----:B------:R-:W-:-:S05]  /*241b0*/  F2FP.F16.E4M3.UNPACK_B R29, R29 ;  /* 0x0000001dff1d723e */ /* 0x000fca00020006ff */
[----:B------:R-:W-:-:S05]  /*241c0*/  HADD2.F32 R29, -RZ, R29.H0_H0 ;  /* 0x2000001dff1d7230 */ /* 0x000fca0000004100 */
[----:B------:R-:W-:-:S04]  /*241d0*/  FMUL R29, R29, UR5 ;  /* 0x000000051d1d7c20 */ /* 0x000fc80008400000 */
[----:B------:R-:W-:Y:S01]  /*241e0*/  FFMA R29, R76, UR4, R29 ;  /* 0x000000044c1d7c23 */ /* 0x000fe2000800001d */
        /* <DEDUP_REMOVED lines=10> */
[----:B0-----:R-:W-:-:S04]  /*24290*/  @!P6 IADD3 R64, P4, P5, R6, UR56, R30 ;  /* 0x000000380640ec10 */ /* 0x001fc8000fd9e01e */
[----:B------:R-:W-:-:S07]  /*242a0*/  @!P6 IADD3.X R65, R27, UR53, R31, P4, P5 ;  /* 0x000000351b41ec10 */ /* 0x000fce000a7ea41f */
[----:B------:R-:W0:Y:S02]  /*242b0*/  @!P3 LDC.64 R30, c[0x0][0x5c0] ;  /* 0x00017000ff1ebb82 */ /* 0x000e240000000a00 */
[----:B0-----:R-:W-:-:S04]  /*242c0*/  @!P3 IADD3 R72, P4, P5, R6, UR56, R30 ;  /* 0x000000380648bc10 */ /* 0x001fc8000fd9e01e */
[----:B------:R-:W-:Y:S02]  /*242d0*/  @!P3 IADD3.X R73, R27, UR53, R31, P4, P5 ;  /* 0x000000351b49bc10 */ /* 0x000fe4000a7ea41f */
[----:B------:R-:W-:Y:S02]  /*242e0*/  ISETP.GE.AND P3, PT, R3, 0x1, PT ;  /* 0x000000010300780c */ /* 0x000fe40003f66270 */
        /* <DEDUP_REMOVED lines=8> */
[----:B------:R-:W-:-:S13]  /*24370*/  ISETP.LT.OR P0, PT, R26, 0x4a, !P1 ;  /* 0x0000004a1a00780c */ /* 0x000fda0004f01670 */
[----:B------:R-:W1:Y:S01]  /*24380*/  @!P0 LDC.64 R30, c[0x0][0x5c0] ;  /* 0x00017000ff1e8b82 */ /* 0x000e620000000a00 */
[----:B0-----:R-:W-:Y:S02]  /*24390*/  PRMT R29, RZ, 0x7610, R29 ;  /* 0x00007610ff1d7816 */ /* 0x001fe4000000001d */
[----:B-1----:R-:W-:-:S04]  /*243a0*/  @!P0 IADD3 R74, P4, P5, R6, UR56, R30 ;  /* 0x00000038064a8c10 */ /* 0x002fc8000fd9e01e */
[----:B------:R-:W-:Y:S02]  /*243b0*/  @!P0 IADD3.X R75, R27, UR53, R31, P4, P5 ;  /* 0x000000351b4b8c10 */ /* 0x000fe4000a7ea41f */
[----:B------:R-:W-:-:S13]  /*243c0*/  ISETP.LT.OR P4, PT, R26, 0x31, !P3 ;  /* 0x000000311a00780c */ /* 0x000fda0005f81670 */
        /* <DEDUP_REMOVED lines=8> */
[----:B---3--:R-:W-:Y:S01]  /*24450*/  FFMA R29, R76, UR4, R29 ;  /* 0x000000044c1d7c23 */ /* 0x008fe2000800001d */
[C---:B------:R-:W-:Y:S01]  /*24460*/  ISETP.LT.OR P0, PT, R26.reuse, 0x31, !P2 ;  /* 0x000000311a00780c */ /* 0x040fe20005701670 */
[----:B------:R-:W3:Y:S03]  /*24470*/  LDL.LU R76, [R1+0x370] ;  /* 0x00037000014c7983 */ /* 0x000ee60000300800 */
[----:B------:R-:W-:Y:S01]  /*24480*/  F2FP.SATFINITE.E4M3.F32.PACK_AB_MERGE_C R29, RZ, R29, RZ ;  /* 0x0000001dff1d723e */ /* 0x000fe200048070ff */
[----:B------:R-:W4:Y:S04]  /*24490*/  LDL.LU R82, [R1+0x374] ;  /* 0x0003740001527983 */ /* 0x000f280000300800 */
[----:B------:R0:W-:Y:S01]  /*244a0*/  @!P4 STG.E.U8 desc[UR54][R30.64+0x30], R29 ;  /* 0x0000301d1e00c986 */ /* 0x0001e2000c101136 */
[----:B------:R-:W-:-:S02]  /*244b0*/  ISETP.LT.OR P4, PT, R26, 0x32, !P3 ;  /* 0x000000321a00780c */ /* 0x000fc40005f81670 */
[----:B------:R-:W-:Y:S01]  /*244c0*/  LOP3.LUT R28, R28, 0xffff7fff, RZ, 0xc0, !PT ;  /* 0xffff7fff1c1c7812 */ /* 0x000fe200078ec0ff */
[----:B------:R-:W5:Y:S01]  /*244d0*/  LDL.LU R83, [R1+0x378] ;  /* 0x0003780001537983 */ /* 0x000f620000300800 */
[----:B0-----:R-:W-:-:S09]  /*244e0*/  PRMT R29, RZ, 0x7610, R29 ;  /* 0x00007610ff1d7816 */ /* 0x001fd2000000001d */
[----:B------:R-:W0:Y:S01]  /*244f0*/  @!P4 LDC.64 R30, c[0x0][0x5c0] ;  /* 0x00017000ff1ecb82 */ /* 0x000e220000000a00 */
[----:B------:R-:W2:Y:S01]  /*24500*/  @!P4 LDG.E.U8 R29, desc[UR54][R24.64+0x31] ;  /* 0x00003136181dc981 */ /* 0x000ea2000c1e1100 */
[----:B0-----:R-:W-:-:S05]  /*24510*/  @!P4 IADD3 R30, P5, R6, R30, RZ ;  /* 0x0000001e061ec210 */ /* 0x001fca0007fbe0ff */
[----:B------:R-:W-:Y:S01]  /*24520*/  @!P4 IMAD.X R31, R27, 0x1, R31, P5 ;  /* 0x000000011b1fc824 */ /* 0x000fe200028e061f */
        /* <DEDUP_REMOVED lines=9> */
[----:B------:R-:W-:Y:S02]  /*245c0*/  ISETP.GE.AND P6, PT, R3, 0x101, PT ;  /* 0x000001010300780c */ /* 0x000fe40003fc6270 */
[----:B------:R-:W-:Y:S02]  /*245d0*/  @P1 LOP3.LUT R28, R28, 0x8000, RZ, 0xfc, !PT ;  /* 0x000080001c1c1812 */ /* 0x000fe400078efcff */
        /* <DEDUP_REMOVED lines=14> */
[----:B------:R1:W-:Y:S01]  /*246c0*/  @!P0 STG.E.U8 desc[UR54][R46.64+0x30], R29 ;  /* 0x0000301d2e008986 */ /* 0x0003e2000c101136 */
[----:B------:R-:W-:Y:S02]  /*246d0*/  ISETP.LT.OR P0, PT, R26, 0x49, !P6 ;  /* 0x000000491a00780c */ /* 0x000fe40007701670 */
[----:B0-----:R-:W-:-:S04]  /*246e0*/  @!P1 IADD3 R76, P4, P5, R6, UR58, R30 ;  /* 0x0000003a064c9c10 */ /* 0x001fc8000fd9e01e */
[----:B------:R-:W-:-:S07]  /*246f0*/  @!P1 IADD3.X R77, R27, UR57, R31, P4, P5 ;  /* 0x000000391b4d9c10 */ /* 0x000fce000a7ea41f */
[----:B------:R-:W0:Y:S01]  /*24700*/  @!P0 LDC.64 R30, c[0x0][0x5c0] ;  /* 0x00017000ff1e8b82 */ /* 0x000e220000000a00 */
[----:B-1----:R-:W-:Y:S02]  /*24710*/  PRMT R29, RZ, 0x7610, R29 ;  /* 0x00007610ff1d7816 */ /* 0x002fe4000000001d */
[----:B0-----:R-:W-:-:S04]  /*24720*/  @!P0 IADD3 R80, P4, P5, R6, UR58, R30 ;  /* 0x0000003a06508c10 */ /* 0x001fc8000fd9e01e */
[----:B------:R-:W-:Y:S02]  /*24730*/  @!P0 IADD3.X R81, R27, UR57, R31, P4, P5 ;  /* 0x000000391b518c10 */ /* 0x000fe4000a7ea41f */
[----:B------:R-:W-:-:S13]  /*24740*/  ISETP.LT.OR P5, PT, R26, 0x32, !P2 ;  /* 0x000000321a00780c */ /* 0x000fda00057a1670 */
[----:B------:R-:W2:Y:S01]  /*24750*/  @!P5 LDG.E.U8 R29, desc[UR54][R8.64+0x31] ;  /* 0x00003136081dd981 */ /* 0x000ea2000c1e1100 */
[----:B------:R-:W-:-:S13]  /*24760*/  ISETP.LT.OR P6, PT, R26, 0x4a, !P6 ;  /* 0x0000004a1a00780c */ /* 0x000fda00077c1670 */
[----:B------:R-:W0:Y:S01]  /*24770*/  @!P6 LDC.64 R30, c[0x0][0x5c0] ;  /* 0x00017000ff1eeb82 */ /* 0x000e220000000a00 */
[----:B--2---:R-:W-:-:S04]  /*24780*/  LOP3.LUT R29, R29, 0xff, RZ, 0xc0, !PT ;  /* 0x000000ff1d1d7812 */ /* 0x004fc800078ec0ff */
[----:B------:R-:W-:-:S05]  /*24790*/  F2FP.F16.E4M3.UNPACK_B R29, R29 ;  /* 0x0000001dff1d723e */ /* 0x000fca00020006ff */
[----:B------:R-:W-:-:S05]  /*247a0*/  HADD2.F32 R29, -RZ, R29.H0_H0 ;  /* 0x2000001dff1d7230 */ /* 0x000fca0000004100 */
[----:B------:R-:W-:-:S04]  /*247b0*/  FMUL R29, R29, UR5 ;  /* 0x000000051d1d7c20 */ /* 0x000fc80008400000 */
[----:B----4-:R-:W-:Y:S02]  /*247c0*/  FFMA R29, R82, UR4, R29 ;  /* 0x00000004521d7c23 */ /* 0x010fe4000800001d */
[----:B------:R-:W2:Y:S03]  /*247d0*/  LDL.LU R82, [R1+0x37c] ;  /* 0x00037c0001527983 */ /* 0x000ea60000300800 */
[----:B------:R-:W-:Y:S01]  /*247e0*/  F2FP.SATFINITE.E4M3.F32.PACK_AB_MERGE_C R29, RZ, R29, RZ ;  /* 0x0000001dff1d723e */ /* 0x000fe200048070ff */
[----:B------:R-:W3:Y:S04]  /*247f0*/  LDL.LU R84, [R1+0x380] ;  /* 0x0003800001547983 */ /* 0x000ee80000300800 */
[----:B------:R1:W-:Y:S01]  /*24800*/  @!P5 STG.E.U8 desc[UR54][R48.64+0x31], R29 ;  /* 0x0000311d3000d986 */ /* 0x0003e2000c101136 */
[----:B0-----:R-:W-:-:S03]  /*24810*/  @!P6 IADD3 R46, P4, P5, R6, UR58, R30 ;  /* 0x0000003a062eec10 */ /* 0x001fc6000fd9e01e */
[----:B------:R-:W4:Y:S01]  /*24820*/  LDL.LU R87, [R1+0x384] ;  /* 0x0003840001577983 */ /* 0x000f220000300800 */
[----:B------:R-:W-:Y:S02]  /*24830*/  @!P6 IADD3.X R47, R27, UR57, R31, P4, P5 ;  /* 0x000000391b2fec10 */ /* 0x000fe4000a7ea41f */
[----:B------:R-:W-:Y:S01]  /*24840*/  ISETP.LT.OR P4, PT, R26, 0x39, !P3 ;  /* 0x000000391a00780c */ /* 0x000fe20005f81670 */
[----:B------:R-:W4:Y:S01]  /*24850*/  LDL.LU R86, [R1+0x388] ;  /* 0x0003880001567983 */ /* 0x000f220000300800 */
[----:B-1----:R-:W-:-:S03]  /*24860*/  PRMT R29, RZ, 0x7610, R29 ;  /* 0x00007610ff1d7816 */ /* 0x002fc6000000001d */
[----:B------:R-:W4:Y:S01]  /*24870*/  LDL.LU R90, [R1+0x38c] ;  /* 0x00038c00015a7983 */ /* 0x000f220000300800 */
[----:B------:R-:W-:Y:S01]  /*24880*/  LOP3.LUT R0, R0, 0xfff7ffff, RZ, 0xc0, !PT ;  /* 0xfff7ffff00007812 */ /* 0x000fe200078ec0ff */
[----:B------:R-:W-:Y:S02]  /*24890*/  IMAD.U32 R32, RZ, RZ, UR6 ;  /* 0x00000006ff207e24 */ /* 0x000fe4000f8e00ff */
[----:B------:R-:W4:Y:S04]  /*248a0*/  LDL.LU R91, [R1+0x390] ;  /* 0x00039000015b7983 */ /* 0x000f280000300800 */
[----:B------:R-:W0:Y:S01]  /*248b0*/  @!P4 LDC.64 R30, c[0x0][0x5c0] ;  /* 0x00017000ff1ecb82 */ /* 0x000e220000000a00 */
[----:B------:R-:W5:Y:S01]  /*248c0*/  @!P4 LDG.E.U8 R29, desc[UR54][R24.64+0x38] ;  /* 0x00003836181dc981 */ /* 0x000f62000c1e1100 */
[----:B0-----:R-:W-:-:S05]  /*248d0*/  @!P4 IADD3 R30, P5, R6, R30, RZ ;  /* 0x0000001e061ec210 */ /* 0x001fca0007fbe0ff */
[----:B------:R-:W-:Y:S01]  /*248e0*/  @!P4 IMAD.X R31, R27, 0x1, R31, P5 ;  /* 0x000000011b1fc824 */ /* 0x000fe200028e061f */
[----:B-----5:R-:W-:-:S04]  /*248f0*/  LOP3.LUT R29, R29, 0xff, RZ, 0xc0, !PT ;  /* 0x000000ff1d1d7812 */ /* 0x020fc800078ec0ff */
[----:B------:R-:W-:-:S05]  /*24900*/  F2FP.F16.E4M3.UNPACK_B R29, R29 ;  /* 0x0000001dff1d723e */ /* 0x000fca00020006ff */
[----:B------:R-:W-:-:S05]  /*24910*/  HADD2.F32 R29, -RZ, R29.H0_H0 ;  /* 0x2000001dff1d7230 */ /* 0x000fca0000004100 */
[----:B------:R-:W-:-:S04]  /*24920*/  FMUL R29, R29, UR5 ;  /* 0x000000051d1d7c20 */ /* 0x000fc80008400000 */
[----:B------:R-:W-:-:S05]  /*24930*/  FFMA R29, R83, UR4, R29 ;  /* 0x00000004531d7c23 */ /* 0x000fca000800001d */
[----:B------:R-:W-:-:S05]  /*24940*/  F2FP.SATFINITE.E4M3.F32.PACK_AB_MERGE_C R29, RZ, R29, RZ ;  /* 0x0000001dff1d723e */ /* 0x000fca00048070ff */
[----:B------:R0:W-:Y:S01]  /*24950*/  @!P4 STG.E.U8 desc[UR54][R30.64+0x38], R29 ;  /* 0x0000381d1e00c986 */ /* 0x0001e2000c101136 */
[----:B------:R-:W-:Y:S02]  /*24960*/  ISETP.LT.OR P4, PT, R26, 0x3a, !P3 ;  /* 0x0000003a1a00780c */ /* 0x000fe40005f81670 */
[----:B0-----:R-:W-:-:S11]  /*24970*/  PRMT R29, RZ, 0x7610, R29 ;  /* 0x00007610ff1d7816 */ /* 0x001fd6000000001d */
[----:B------:R-:W0:Y:S01]  /*24980*/  @!P4 LDC.64 R30, c[0x0][0x5c0] ;  /* 0x00017000ff1ecb82 */ /* 0x000e220000000a00 */
[----:B------:R-:W5:Y:S01]  /*24990*/  @!P4 LDG.E.U8 R29, desc[UR54][R24.64+0x39] ;  /* 0x00003936181dc981 */ /* 0x000f62000c1e1100 */
[----:B------:R-:W-:Y:S02]  /*249a0*/  ISETP.LT.OR P3, PT, R26, 0x39, !P2 ;  /* 0x000000391a00780c */ /* 0x000fe40005761670 */
[----:B0-----:R-:W-:-:S05]  /*249b0*/  @!P4 IADD3 R30, P5, R6, R30, RZ ;  /* 0x0000001e061ec210 */ /* 0x001fca0007fbe0ff */
[----:B------:R-:W-:Y:S01]  /*249c0*/  @!P4 IMAD.X R31, R27, 0x1, R31, P5 ;  /* 0x000000011b1fc824 */ /* 0x000fe200028e061f */
[----:B-----5:R-:W-:-:S04]  /*249d0*/  LOP3.LUT R29, R29, 0xff, RZ, 0xc0, !PT ;  /* 0x000000ff1d1d7812 */ /* 0x020fc800078ec0ff */
[----:B------:R-:W-:-:S05]  /*249e0*/  F2FP.F16.E4M3.UNPACK_B R29, R29 ;  /* 0x0000001dff1d723e */ /* 0x000fca00020006ff */
[----:B------:R-:W-:-:S05]  /*249f0*/  HADD2.F32 R29, -RZ, R29.H0_H0 ;  /* 0x2000001dff1d7230 */ /* 0x000fca0000004100 */
[----:B------:R-:W-:-:S04]  /*24a00*/  FMUL R29, R29, UR5 ;  /* 0x000000051d1d7c20 */ /* 0x000fc80008400000 */
[----:B--2---:R-:W-:-:S05]  /*24a10*/  FFMA R29, R82, UR4, R29 ;  /* 0x00000004521d7c23 */ /* 0x004fca000800001d */
[----:B------:R-:W-:-:S05]  /*24a20*/  F2FP.SATFINITE.E4M3.F32.PACK_AB_MERGE_C R29, RZ, R29, RZ ;  /* 0x0000001dff1d723e */ /* 0x000fca00048070ff */
[----:B------:R0:W-:Y:S02]  /*24a30*/  @!P4 STG.E.U8 desc[UR54][R30.64+0x39], R29 ;  /* 0x0000391d1e00c986 */ /* 0x0001e4000c101136 */
[----:B0-----:R-:W-:-:S06]  /*24a40*/  PRMT R29, RZ, 0x7610, R29 ;  /* 0x00007610ff1d7816 */ /* 0x001fcc000000001d */
[----:B------:R-:W2:Y:S02]  /*24a50*/  @!P3 LDG.E.U8 R29, desc[UR54][R8.64+0x38] ;  /* 0x00003836081db981 */ /* 0x000ea4000c1e1100 */
        /* <DEDUP_REMOVED lines=9> */
[----:B------:R-:W2:Y:S01]  /*24af0*/  @!P3 LDG.E.U8 R29, desc[UR54][R8.64+0x39] ;  /* 0x00003936081db981 */ /* 0x000ea2000c1e1100 */
[----:B------:R-:W-:Y:S02]  /*24b00*/  @P1 LOP3.LUT R0, R0, 0x80000, RZ, 0xfc, !PT ;  /* 0x0008000000001812 */ /* 0x000fe400078efcff */
[----:B------:R-:W-:Y:S02]  /*24b10*/  LOP3.LUT P1, RZ, R28, 0x8000, RZ, 0xc0, !PT ;  /* 0x000080001cff7812 */ /* 0x000fe4000782c0ff */
[----:B------:R-:W-:-:S04]  /*24b20*/  LOP3.LUT R0, R0, 0xfffffeff, RZ, 0xc0, !PT ;  /* 0xfffffeff00007812 */ /* 0x000fc800078ec0ff */
[----:B------:R-:W-:-:S04]  /*24b30*/  @P0 LOP3.LUT R0, R0, 0x100, RZ, 0xfc, !PT ;  /* 0x0000010000000812 */ /* 0x000fc800078efcff */
[----:B------:R-:W-:-:S04]  /*24b40*/  LOP3.LUT R0, R0, 0xffffffdf, RZ, 0xc0, !PT ;  /* 0xffffffdf00007812 */ /* 0x000fc800078ec0ff */
[----:B------:R-:W-:Y:S02]  /*24b50*/  @P6 LOP3.LUT R0, R0, 0x20, RZ, 0xfc, !PT ;  /* 0x0000002000006812 */ /* 0x000fe400078efcff */
[----:B------:R-:W-:-:S13]  /*24b60*/  ISETP.LT.OR P6, PT, R26, 0x51, !P2 ;  /* 0x000000511a00780c */ /* 0x000fda00057c1670 */
[----:B------:R-:W0:Y:S02]  /*24b70*/  @!P6 LDC.64 R30, c[0x0][0x5c0] ;  /* 0x00017000ff1eeb82 */ /* 0x000e240000000a00 */
        /* <DEDUP_REMOVED lines=8> */
[----:B----4-:R-:W-:-:S05]  /*24c00*/  FFMA R29, R87, UR4, R29 ;  /* 0x00000004571d7c23 */ /* 0x010fca000800001d */
[----:B------:R-:W-:-:S05]  /*24c10*/  F2FP.SATFINITE.E4M3.F32.PACK_AB_MERGE_C R29, RZ, R29, RZ ;  /* 0x0000001dff1d723e */ /* 0x000fca00048070ff */
[----:B------:R1:W-:Y:S01]  /*24c20*/  @!P3 STG.E.U8 desc[UR54][R38.64+0x39], R29 ;  /* 0x0000391d2600b986 */ /* 0x0003e2000c101136 */
[----:B------:R-:W-:Y:S02]  /*24c30*/  ISETP.LT.OR P3, PT, R26, 0x31, !P1 ;  /* 0x000000311a00780c */ /* 0x000fe40004f61670 */
[----:B-1----:R-:W-:-:S11]  /*24c40*/  PRMT R29, RZ, 0x7610, R29 ;  /* 0x00007610ff1d7816 */ /* 0x002fd6000000001d */
[----:B------:R-:W2:Y:S01]  /*24c50*/  @!P3 LDG.E.U8 R29, desc[UR54][R10.64+0x30] ;  /* 0x000030360a1db981 */ /* 0x000ea2000c1e1100 */
[----:B0-----:R-:W-:-:S04]  /*24c60*/  @!P6 IADD3 R48, P4, P5, R6, UR52, R30 ;  /* 0x000000340630ec10 */ /* 0x001fc8000fd9e01e */
        /* <DEDUP_REMOVED lines=13> */
[----:B------:R-:W-:Y:S02]  /*24d40*/  ISETP.LT.OR P6, PT, R26, 0x32, !P1 ;  /* 0x000000321a00780c */ /* 0x000fe40004fc1670 */
        /* <DEDUP_REMOVED lines=9> */
[C---:B------:R-:W-:Y:S02]  /*24de0*/  LOP3.LUT P0, RZ, R28.reuse, 0x4000, RZ, 0xc0, !PT ;  /* 0x000040001cff7812 */ /* 0x040fe4000780c0ff */
[----:B------:R-:W-:-:S04]  /*24df0*/  LOP3.LUT R28, R28, 0xffffdfff, RZ, 0xc0, !PT ;  /* 0xffffdfff1c1c7812 */ /* 0x000fc800078ec0ff */
        /* <DEDUP_REMOVED lines=18> */
[----:B------:R-:W-:Y:S02]  /*24f20*/  FFMA R29, R90, UR4, R29 ;  /* 0x000000045a1d7c23 */ /* 0x000fe4000800001d */
[----:B------:R-:W2:Y:S03]  /*24f30*/  LDL.LU R90, [R1+0x394] ;  /* 0x00039400015a7983 */ /* 0x000ea60000300800 */
[----:B------:R-:W-:Y:S01]  /*24f40*/  F2FP.SATFINITE.E4M3.F32.PACK_AB_MERGE_C R29, RZ, R29, RZ ;  /* 0x0000001dff1d723e */ /* 0x000fe200048070ff */
[----:B------:R-:W-:Y:S01]  /*24f50*/  IMAD.U32 R34, RZ, RZ, UR52 ;  /* 0x00000034ff227e24 */ /* 0x000fe2000f8e00ff */
[----:B------:R-:W-:Y:S01]  /*24f60*/  LOP3.LUT R0, R0, 0xffffffbf, RZ, 0xc0, !PT ;  /* 0xffffffbf00007812 */ /* 0x000fe200078ec0ff */
[----:B------:R-:W-:Y:S01]  /*24f70*/  IMAD.U32 R35, RZ, RZ, UR6 ;  /* 0x00000006ff237e24 */ /* 0x000fe2000f8e00ff */
[----:B------:R-:W3:Y:S04]  /*24f80*/  LDL.LU R94, [R1+0x398] ;  /* 0x00039800015e7983 */ /* 0x000ee80000300800 */
[----:B------:R1:W-:Y:S01]  /*24f90*/  @!P6 STG.E.U8 desc[UR54][R42.64+0x31], R29 ;  /* 0x0000311d2a00e986 */ /* 0x0003e2000c101136 */
[----:B------:R-:W-:-:S03]  /*24fa0*/  @P2 LOP3.LUT R0, R0, 0x40, RZ, 0xfc, !PT ;  /* 0x0000004000002812 */ /* 0x000fc600078efcff */
[----:B------:R-:W4:Y:S01]  /*24fb0*/  LDL.LU R98, [R1+0x39c] ;  /* 0x00039c0001627983 */ /* 0x000f220000300800 */
[----:B-1----:R-:W-:Y:S01]  /*24fc0*/  IMAD.U32 R29, RZ, RZ, UR52 ;  /* 0x00000034ff1d7e24 */ /* 0x002fe2000f8e00ff */
[----:B------:R-:W-:Y:S02]  /*24fd0*/  LOP3.LUT R0, R0, 0xfffffff7, RZ, 0xc0, !PT ;  /* 0xfffffff700007812 */ /* 0x000fe400078ec0ff */
[----:B------:R-:W5:Y:S02]  /*24fe0*/  LDL.LU R99, [R1+0x3a0] ;  /* 0x0003a00001637983 */ /* 0x000f640000300800 */
[----:B------:R-:W-:-:S04]  /*24ff0*/  @!P5 IADD3 R29, P4, P6, R29, UR56, R6 ;  /* 0x000000381d1ddc10 */ /* 0x000fc8000fe9e006 */
[----:B------:R-:W-:Y:S02]  /*25000*/  @!P5 IADD3.X R32, R32, UR53, R27, P4, P6 ;  /* 0x000000352020dc10 */ /* 0x000fe4000a7ec41b */
[----:B0-----:R-:W-:Y:S02]  /*25010*/  @!P5 IADD3 R30, P4, R29, R30, RZ ;  /* 0x0000001e1d1ed210 */ /* 0x001fe40007f9e0ff */
[----:B------:R-:W-:-:S06]  /*25020*/  PRMT R29, RZ, 0x7610, R29 ;  /* 0x00007610ff1d7816 */ /* 0x000fcc000000001d */
[----:B------:R-:W2:Y:S01]  /*25030*/  @!P5 LDG.E.U8 R29, desc[UR54][R12.64+0x30] ;  /* 0x000030360c1dd981 */ /* 0x000ea2000c1e1100 */
[----:B------:R-:W-:Y:S01]  /*25040*/  @!P5 IMAD.X R31, R32, 0x1, R31, P4 ;  /* 0x00000001201fd824 */ /* 0x000fe200020e061f */
[----:B------:R-:W-:Y:S02]  /*25050*/  ISETP.LT.OR P4, PT, R26, 0x32, !P3 ;  /* 0x000000321a00780c */ /* 0x000fe40005f81670 */
[----:B--2---:R-:W-:-:S11]  /*25060*/  LOP3.LUT R29, R29, 0xff, RZ, 0xc0, !PT ;  /* 0x000000ff1d1d7812 */ /* 0x004fd600078ec0ff */
[----:B------:R-:W0:Y:S01]  /*25070*/  @!P4 LDC.64 R32, c[0x0][0x5c0] ;  /* 0x00017000ff20cb82 */ /* 0x000e220000000a00 */
[----:B------:R-:W-:-:S05]  /*25080*/  F2FP.F16.E4M3.UNPACK_B R29, R29 ;  /* 0x0000001dff1d723e */ /* 0x000fca00020006ff */
[----:B------:R-:W-:-:S05]  /*25090*/  HADD2.F32 R29, -RZ, R29.H0_H0 ;  /* 0x2000001dff1d7230 */ /* 0x000fca0000004100 */
[----:B------:R-:W-:-:S04]  /*250a0*/  FMUL R29, R29, UR5 ;  /* 0x000000051d1d7c20 */ /* 0x000fc80008400000 */
[----:B------:R-:W-:-:S05]  /*250b0*/  FFMA R29, R91, UR4, R29 ;  /* 0x000000045b1d7c23 */ /* 0x000fca000800001d */
[----:B------:R-:W-:-:S05]  /*250c0*/  F2FP.SATFINITE.E4M3.F32.PACK_AB_MERGE_C R29, RZ, R29, RZ ;  /* 0x0000001dff1d723e */ /* 0x000fca00048070ff */
[----:B------:R1:W-:Y:S02]  /*250d0*/  @!P5 STG.E.U8 desc[UR54][R30.64+0x30], R29 ;  /* 0x0000301d1e00d986 */ /* 0x0003e4000c101136 */
[----:B-1----:R-:W-:-:S06]  /*250e0*/  PRMT R29, RZ, 0x7610, R29 ;  /* 0x00007610ff1d7816 */ /* 0x002fcc000000001d */
[----:B------:R-:W2:Y:S01]  /*250f0*/  @!P4 LDG.E.U8 R29, desc[UR54][R12.64+0x31] ;  /* 0x000031360c1dc981 */ /* 0x000ea2000c1e1100 */
[----:B------:R-:W-:-:S13]  /*25100*/  ISETP.LT.OR P3, PT, R26, 0x59, !P1 ;  /* 0x000000591a00780c */ /* 0x000fda0004f61670 */
[----:B------:R-:W1:Y:S01]  /*25110*/  @!P3 LDC.64 R30, c[0x0][0x5c0] ;  /* 0x00017000ff1ebb82 */ /* 0x000e620000000a00 */
[----:B------:R-:W-:-:S04]  /*25120*/  @!P4 IADD3 R34, P2, P6, R34, UR56, R6 ;  /* 0x000000382222cc10 */ /* 0x000fc8000fe5e006 */
[----:B------:R-:W-:Y:S02]  /*25130*/  @!P4 IADD3.X R35, R35, UR53, R27, P2, P6 ;  /* 0x000000352323cc10 */ /* 0x000fe400097ec41b */
[----:B0-----:R-:W-:Y:S02]  /*25140*/  @!P4 IADD3 R32, P2, R34, R32, RZ ;  /* 0x000000202220c210 */ /* 0x001fe40007f5e0ff */
[----:B------:R-:W-:-:S03]  /*25150*/  @P3 LOP3.LUT R0, R0, 0x8, RZ, 0xfc, !PT ;  /* 0x0000000800003812 */ /* 0x000fc600078efcff */
[----:B------:R-:W-:Y:S01]  /*25160*/  @!P4 IMAD.X R33, R35, 0x1, R33, P2 ;  /* 0x000000012321c824 */ /* 0x000fe200010e0621 */
[----:B-1----:R-:W-:-:S04]  /*25170*/  @!P3 IADD3 R92, P5, P6, R6, UR56, R30 ;  /* 0x00000038065cbc10 */ /* 0x002fc8000febe01e */
        /* <DEDUP_REMOVED lines=11> */
[----:B------:R-:W-:-:S13]  /*25230*/  ISETP.LT.OR P2, PT, R26, 0x5a, !P1 ;  /* 0x0000005a1a00780c */ /* 0x000fda0004f41670 */
[----:B------:R-:W0:Y:S01]  /*25240*/  @!P2 LDC.64 R30, c[0x0][0x5c0] ;  /* 0x00017000ff1eab82 */ /* 0x000e220000000a00 */
[----:B------:R-:W-:-:S04]  /*25250*/  LOP3.LUT R0, R0, 0xfffffffe, RZ, 0xc0, !PT ;  /* 0xfffffffe00007812 */ /* 0x000fc800078ec0ff */
[----:B------:R-:W-:Y:S02]  /*25260*/  @P2 LOP3.LUT R0, R0, 0x1, RZ, 0xfc, !PT ;  /* 0x0000000100002812 */ /* 0x000fe400078efcff */
[----:B0-----:R-:W-:Y:S02]  /*25270*/  @!P2 IADD3 R90, P4, P5, R6, UR56, R30 ;  /* 0x00000038065aac10 */ /* 0x001fe4000fd9e01e */
[----:B--2---:R-:W-:-:S04]  /*25280*/  LOP3.LUT R29, R29, 0xff, RZ, 0xc0, !PT ;  /* 0x000000ff1d1d7812 */ /* 0x004fc800078ec0ff */
[----:B------:R-:W-:-:S05]  /*25290*/  F2FP.F16.E4M3.UNPACK_B R29, R29 ;  /* 0x0000001dff1d723e */ /* 0x000fca00020006ff */
[----:B------:R-:W-:-:S05]  /*252a0*/  HADD2.F32 R29, -RZ, R29.H0_H0 ;  /* 0x2000001dff1d7230 */ /* 0x000fca0000004100 */
[----:B------:R-:W-:-:S04]  /*252b0*/  FMUL R29, R29, UR5 ;  /* 0x000000051d1d7c20 */ /* 0x000fc80008400000 */
[----:B---3--:R-:W-:-:S05]  /*252c0*/  FFMA R29, R94, UR4, R29 ;  /* 0x000000045e1d7c23 */ /* 0x008fca000800001d */
[----:B------:R-:W-:-:S05]  /*252d0*/  F2FP.SATFINITE.E4M3.F32.PACK_AB_MERGE_C R29, RZ, R29, RZ ;  /* 0x0000001dff1d723e */ /* 0x000fca00048070ff */
[----:B------:R0:W-:Y:S02]  /*252e0*/  @!P3 STG.E.U8 desc[UR54][R40.64+0x38], R29 ;  /* 0x0000381d2800b986 */ /* 0x0001e4000c101136 */
[----:B0-----:R-:W-:-:S06]  /*252f0*/  PRMT R29, RZ, 0x7610, R29 ;  /* 0x00007610ff1d7816 */ /* 0x001fcc000000001d */
[----:B------:R-:W2:Y:S01]  /*25300*/  @!P0 LDG.E.U8 R29, desc[UR54][R10.64+0x39] ;  /* 0x000039360a1d8981 */ /* 0x000ea2000c1e1100 */
[----:B------:R-:W-:Y:S02]  /*25310*/  @!P2 IADD3.X R91, R27, UR53, R31, P4, P5 ;  /* 0x000000351b5bac10 */ /* 0x000fe4000a7ea41f */
[----:B------:R-:W-:-:S04]  /*25320*/  ISETP.GE.AND P2, PT, R3, 0x101, PT ;  /* 0x000001010300780c */ /* 0x000fc80003f46270 */
[----:B------:R-:W-:-:S13]  /*25330*/  ISETP.LT.OR P6, PT, R26, 0x51, !P2 ;  /* 0x000000511a00780c */ /* 0x000fda00057c1670 */
[----:B------:R-:W0:Y:S01]  /*25340*/  @!P6 LDC.64 R30, c[0x0][0x5c0] ;  /* 0x00017000ff1eeb82 */ /* 0x000e220000000a00 */
[----:B------:R-:W-:Y:S02]  /*25350*/  ISETP.LT.OR P3, PT, R26, 0x52, !P2 ;  /* 0x000000521a00780c */ /* 0x000fe40005761670 */
[----:B0-----:R-:W-:-:S04]  /*25360*/  @!P6 IADD3 R94, P4, P5, R6, UR58, R30 ;  /* 0x0000003a065eec10 */ /* 0x001fc8000fd9e01e */
[----:B------:R-:W-:-:S07]  /*25370*/  @!P6 IADD3.X R95, R27, UR57, R31, P4, P5 ;  /* 0x000000391b5fec10 */ /* 0x000fce000a7ea41f */
[----:B------:R-:W0:Y:S01]  /*25380*/  @!P3 LDC.64 R30, c[0x0][0x5c0] ;  /* 0x00017000ff1ebb82 */ /* 0x000e220000000a00 */
[----:B------:R-:W-:-:S04]  /*25390*/  LOP3.LUT R0, R0, 0xdfffffff, RZ, 0xc0, !PT ;  /* 0xdfffffff00007812 */ /* 0x000fc800078ec0ff */
[----:B------:R-:W-:Y:S02]  /*253a0*/  @P6 LOP3.LUT R0, R0, 0x20000000, RZ, 0xfc, !PT ;  /* 0x2000000000006812 */ /* 0x000fe400078efcff */
        /* <DEDUP_REMOVED lines=12> */
[----:B------:R-:W-:Y:S01]  /*25470*/  F2FP.SATFINITE.E4M3.F32.PACK_AB_MERGE_C R29, RZ, R29, RZ ;  /* 0x0000001dff1d723e */ /* 0x000fe200048070ff */
[----:B------:R-:W-:Y:S01]  /*25480*/  IMAD.U32 R34, RZ, RZ, UR52 ;  /* 0x00000034ff227e24 */ /* 0x000fe2000f8e00ff */
[----:B------:R-:W-:Y:S01]  /*25490*/  LOP3.LUT R0, R0, 0xfffffffb, RZ, 0xc0, !PT ;  /* 0xfffffffb00007812 */ /* 0x000fe200078ec0ff */
[----:B------:R-:W-:Y:S01]  /*254a0*/  IMAD.U32 R35, RZ, RZ, UR6 ;  /* 0x00000006ff237e24 */ /* 0x000fe2000f8e00ff */
[----:B------:R-:W3:Y:S04]  /*254b0*/  LDL.LU R102, [R1+0x3a8] ;  /* 0x0003a80001667983 */ /* 0x000ee80000300800 */
[----:B------:R1:W-:Y:S01]  /*254c0*/  @!P0 STG.E.U8 desc[UR54][R36.64+0x39], R29 ;  /* 0x0000391d24008986 */ /* 0x0003e2000c101136 */
[----:B------:R-:W-:-:S02]  /*254d0*/  @P3 LOP3.LUT R0, R0, 0x4, RZ, 0xfc, !PT ;  /* 0x0000000400003812 */ /* 0x000fc400078efcff */
[----:B------:R-:W-:Y:S01]  /*254e0*/  ISETP.LT.OR P2, PT, R26, 0x59, !P2 ;  /* 0x000000591a00780c */ /* 0x000fe20005741670 */
[----:B------:R-:W4:Y:S01]  /*254f0*/  LDL.LU R113, [R1+0x3ac] ;  /* 0x0003ac0001717983 */ /* 0x000f220000300800 */
[----:B-1----:R-:W-:Y:S01]  /*25500*/  IMAD.U32 R29, RZ, RZ, UR52 ;  /* 0x00000034ff1d7e24 */ /* 0x002fe2000f8e00ff */
[----:B------:R-:W-:Y:S02]  /*25510*/  LOP3.LUT P3, RZ, R0, 0x400, RZ, 0xc0, !PT ;  /* 0x0000040000ff7812 */ /* 0x000fe4000786c0ff */
[----:B------:R-:W4:Y:S02]  /*25520*/  LDL.LU R112, [R1+0x3b0] ;  /* 0x0003b00001707983 */ /* 0x000f240000300800 */
[----:B------:R-:W-:-:S04]  /*25530*/  @!P4 IADD3 R29, P0, P5, R29, UR56, R6 ;  /* 0x000000381d1dcc10 */ /* 0x000fc8000fd1e006 */
[----:B------:R-:W-:Y:S02]  /*25540*/  @!P4 IADD3.X R32, R32, UR53, R27, P0, P5 ;  /* 0x000000352020cc10 */ /* 0x000fe400087ea41b */
[----:B0-----:R-:W-:Y:S02]  /*25550*/  @!P4 IADD3 R30, P0, R29, R30, RZ ;  /* 0x0000001e1d1ec210 */ /* 0x001fe40007f1e0ff */
[----:B------:R-:W-:-:S06]  /*25560*/  PRMT R29, RZ, 0x7610, R29 ;  /* 0x00007610ff1d7816 */ /* 0x000fcc000000001d */
[----:B------:R-:W5:Y:S01]  /*25570*/  @!P4 LDG.E.U8 R29, desc[UR54][R12.64+0x38] ;  /* 0x000038360c1dc981 */ /* 0x000f62000c1e1100 */
[----:B------:R-:W-:Y:S01]  /*25580*/  @!P4 IMAD.X R31, R32, 0x1, R31, P0 ;  /* 0x00000001201fc824 */ /* 0x000fe200000e061f */
[----:B------:R-:W-:-:S13]  /*25590*/  ISETP.LT.OR P0, PT, R26, 0x3a, !P6 ;  /* 0x0000003a1a00780c */ /* 0x000fda0007701670 */
[----:B------:R-:W0:Y:S01]  /*255a0*/  @!P0 LDC.64 R32, c[0x0][0x5c0] ;  /* 0x00017000ff208b82 */ /* 0x000e220000000a00 */
[----:B-----5:R-:W-:-:S04]  /*255b0*/  LOP3.LUT R29, R29, 0xff, RZ, 0xc0, !PT ;  /* 0x000000ff1d1d7812 */ /* 0x020fc800078ec0ff */
[----:B------:R-:W-:-:S05]  /*255c0*/  F2FP.F16.E4M3.UNPACK_B R29, R29 ;  /* 0x0000001dff1d723e */ /* 0x000fca00020006ff */
[----:B------:R-:W-:-:S05]  /*255d0*/  HADD2.F32 R29, -RZ, R29.H0_H0 ;  /* 0x2000001dff1d7230 */ /* 0x000fca0000004100 */
[----:B------:R-:W-:-:S04]  /*255e0*/  FMUL R29, R29, UR5 ;  /* 0x000000051d1d7c20 */ /* 0x000fc80008400000 */
[----:B------:R-:W-:-:S05]  /*255f0*/  FFMA R29, R99, UR4, R29 ;  /* 0x00000004631d7c23 */ /* 0x000fca000800001d */
[----:B------:R-:W-:-:S05]  /*25600*/  F2FP.SATFINITE.E4M3.F32.PACK_AB_MERGE_C R29, RZ, R29, RZ ;  /* 0x0000001dff1d723e */ /* 0x000fca00048070ff */
[----:B------:R1:W-:Y:S02]  /*25610*/  @!P4 STG.E.U8 desc[UR54][R30.64+0x38], R29 ;  /* 0x0000381d1e00c986 */ /* 0x0003e4000c101136 */
[----:B-1----:R-:W-:Y:S01]  /*25620*/  PRMT R29, RZ, 0x7610, R29 ;  /* 0x00007610ff1d7816 */ /* 0x002fe2000000001d */
[----:B------:R-:W1:Y:S05]  /*25630*/  @!P2 LDC.64 R30, c[0x0][0x5c0] ;  /* 0x00017000ff1eab82 */ /* 0x000e6a0000000a00 */
[----:B------:R-:W5:Y:S01]  /*25640*/  @!P0 LDG.E.U8 R29, desc[UR54][R12.64+0x39] ;  /* 0x000039360c1d8981 */ /* 0x000f62000c1e1100 */
[----:B------:R-:W-:-:S04]  /*25650*/  @!P0 IADD3 R34, P5, P6, R34, UR56, R6 ;  /* 0x0000003822228c10 */ /* 0x000fc8000febe006 */
[----:B------:R-:W-:Y:S02]  /*25660*/  @!P0 IADD3.X R35, R35, UR53, R27, P5, P6 ;  /* 0x0000003523238c10 */ /* 0x000fe4000afec41b */
        /* <DEDUP_REMOVED lines=10> */
[----:B------:R-:W2:Y:S01]  /*25710*/  @!P3 LDG.E.U8 R29, desc[UR54][R14.64+0x30] ;  /* 0x000030360e1db981 */ /* 0x000ea2000c1e1100 */
[----:B-1----:R-:W-:-:S04]  /*25720*/  @!P2 IADD3 R100, P5, P6, R6, UR58, R30 ;  /* 0x0000003a0664ac10 */ /* 0x002fc8000febe01e */
[----:B------:R-:W-:Y:S02]  /*25730*/  @!P2 IADD3.X R101, R27, UR57, R31, P5, P6 ;  /* 0x000000391b65ac10 */ /* 0x000fe4000afec41f */
[----:B------:R-:W-:Y:S02]  /*25740*/  LOP3.LUT P6, RZ, R0, 0x200, RZ, 0xc0, !PT ;  /* 0x0000020000ff7812 */ /* 0x000fe400078cc0ff */
[----:B------:R-:W-:-:S04]  /*25750*/  ISETP.GE.AND P5, PT, R3, 0x101, PT ;  /* 0x000001010300780c */ /* 0x000fc80003fa6270 */
[----:B------:R-:W-:-:S13]  /*25760*/  ISETP.LT.OR P5, PT, R26, 0x5a, !P5 ;  /* 0x0000005a1a00780c */ /* 0x000fda0006fa1670 */
[----:B------:R-:W0:Y:S01]  /*25770*/  @!P5 LDC.64 R30, c[0x0][0x5c0] ;  /* 0x00017000ff1edb82 */ /* 0x000e220000000a00 */
[----:B------:R-:W-:Y:S02]  /*25780*/  LOP3.LUT R22, R22, 0xffefffff, RZ, 0xc0, !PT ;  /* 0xffefffff16167812 */ /* 0x000fe400078ec0ff */
[----:B------:R-:W-:Y:S02]  /*25790*/  LOP3.LUT R0, R0, 0xbfffffff, RZ, 0xc0, !PT ;  /* 0xbfffffff00007812 */ /* 0x000fe400078ec0ff */
[----:B------:R-:W-:Y:S02]  /*257a0*/  @P2 LOP3.LUT R22, R22, 0x100000, RZ, 0xfc, !PT ;  /* 0x0010000016162812 */ /* 0x000fe400078efcff */
[----:B------:R-:W-:Y:S02]  /*257b0*/  LOP3.LUT P2, RZ, R28, 0x2000, RZ, 0xc0, !PT ;  /* 0x000020001cff7812 */ /* 0x000fe4000784c0ff */
[----:B------:R-:W-:Y:S02]  /*257c0*/  @P5 LOP3.LUT R0, R0, 0x40000000, RZ, 0xfc, !PT ;  /* 0x4000000000005812 */ /* 0x000fe400078efcff */
        /* <DEDUP_REMOVED lines=12> */
[----:B------:R-:W0:Y:S01]  /*25890*/  @!P5 LDC.64 R30, c[0x0][0x5c0] ;  /* 0x00017000ff1edb82 */ /* 0x000e220000000a00 */
[----:B------:R-:W-:Y:S02]  /*258a0*/  ISETP.LT.OR P3, PT, R26, 0x62, !P2 ;  /* 0x000000621a00780c */ /* 0x000fe40005761670 */
[----:B------:R-:W-:Y:S02]  /*258b0*/  LOP3.LUT R23, R23, 0xffffdfff, RZ, 0xc0, !PT ;  /* 0xffffdfff17177812 */ /* 0x000fe400078ec0ff */
[----:B0-----:R-:W-:-:S04]  /*258c0*/  @!P5 IADD3 R102, P0, P4, R6, UR52, R30 ;  /* 0x000000340666dc10 */ /* 0x001fc8000fc1e01e */
[----:B------:R-:W-:-:S05]  /*258d0*/  @!P5 IADD3.X R103, R27, UR6, R31, P0, P4 ;  /* 0x000000061b67dc10 */ /* 0x000fca00087e841f */
[----:B------:R-:W0:Y:S01]  /*258e0*/  @!P3 LDC.64 R30, c[0x0][0x5c0] ;  /* 0x00017000ff1ebb82 */ /* 0x000e220000000a00 */
        /* <DEDUP_REMOVED lines=25> */
[----:B---3--:R-:W-:-:S11]  /*25a80*/  LOP3.LUT R29, R29, 0xff, RZ, 0xc0, !PT ;  /* 0x000000ff1d1d7812 */ /* 0x008fd600078ec0ff */
[----:B------:R-:W0:Y:S01]  /*25a90*/  @!P0 LDC.64 R32, c[0x0][0x5c0] ;  /* 0x00017000ff208b82 */ /* 0x000e220000000a00 */
[----:B------:R-:W-:-:S05]  /*25aa0*/  F2FP.F16.E4M3.UNPACK_B R29, R29 ;  /* 0x0000001dff1d723e */ /* 0x000fca00020006ff */
[----:B------:R-:W-:-:S05]  /*25ab0*/  HADD2.F32 R29, -RZ, R29.H0_H0 ;  /* 0x2000001dff1d7230 */ /* 0x000fca0000004100 */
[----:B------:R-:W-:-:S04]  /*25ac0*/  FMUL R29, R29, UR5 ;  /* 0x000000051d1d7c20 */ /* 0x000fc80008400000 */
[----:B------:R-:W-:Y:S01]  /*25ad0*/  FFMA R29, R112, UR4, R29 ;  /* 0x00000004701d7c23 */ /* 0x000fe2000800001d */
[----:B------:R-:W-:Y:S01]  /*25ae0*/  ISETP.LT.OR P3, PT, R26, 0x69, !P2 ;  /* 0x000000691a00780c */ /* 0x000fe20005761670 */
[----:B------:R-:W-:Y:S01]  /*25af0*/  IMAD.U32 R34, RZ, RZ, UR52 ;  /* 0x00000034ff227e24 */ /* 0x000fe2000f8e00ff */
[----:B------:R-:W3:Y:S02]  /*25b00*/  LDL.LU R112, [R1+0x3b8] ;  /* 0x0003b80001707983 */ /* 0x000ee40000300800 */
[----:B------:R-:W-:-:S05]  /*25b10*/  F2FP.SATFINITE.E4M3.F32.PACK_AB_MERGE_C R29, RZ, R29, RZ ;  /* 0x0000001dff1d723e */ /* 0x000fca00048070ff */
[----:B------:R1:W-:Y:S02]  /*25b20*/  @!P4 STG.E.U8 desc[UR54][R30.64+0x30], R29 ;  /* 0x0000301d1e00c986 */ /* 0x0003e4000c101136 */
[----:B-1----:R-:W-:Y:S02]  /*25b30*/  PRMT R29, RZ, 0x7610, R29 ;  /* 0x00007610ff1d7816 */ /* 0x002fe4000000001d */
[----:B------:R-:W1:Y:S04]  /*25b40*/  @!P3 LDC.64 R30, c[0x0][0x5c0] ;  /* 0x00017000ff1ebb82 */ /* 0x000e680000000a00 */
[----:B------:R-:W4:Y:S01]  /*25b50*/  @!P0 LDG.E.U8 R29, desc[UR54][R16.64+0x31] ;  /* 0x00003136101d8981 */ /* 0x000f22000c1e1100 */
[----:B------:R-:W-:Y:S01]  /*25b60*/  IMAD.U32 R35, RZ, RZ, UR6 ;  /* 0x00000006ff237e24 */ /* 0x000fe2000f8e00ff */
[----:B------:R-:W-:-:S04]  /*25b70*/  @!P0 IADD3 R34, P5, P6, R34, UR58, R6 ;  /* 0x0000003a22228c10 */ /* 0x000fc8000febe006 */
[----:B------:R-:W-:Y:S02]  /*25b80*/  @!P0 IADD3.X R35, R35, UR57, R27, P5, P6 ;  /* 0x0000003923238c10 */ /* 0x000fe4000afec41b */
[----:B0-----:R-:W-:-:S05]  /*25b90*/  @!P0 IADD3 R32, P4, R34, R32, RZ ;  /* 0x0000002022208210 */ /* 0x001fca0007f9e0ff */
        /* <DEDUP_REMOVED lines=13> */
[----:B0-----:R-:W-:-:S06]  /*25c70*/  PRMT R29, RZ, 0x7610, R29 ;  /* 0x00007610ff1d7816 */ /* 0x001fcc000000001d */
[----:B------:R-:W4:Y:S01]  /*25c80*/  @!P6 LDG.E.U8 R29, desc[UR54][R14.64+0x38] ;  /* 0x000038360e1de981 */ /* 0x000f22000c1e1100 */
[----:B------:R-:W-:Y:S02]  /*25c90*/  @P3 LOP3.LUT R23, R23, 0x80000, RZ, 0xfc, !PT ;  /* 0x0008000017173812 */ /* 0x000fe400078efcff */
[----:B------:R-:W-:Y:S02]  /*25ca0*/  LOP3.LUT P3, RZ, R28, 0x1000, RZ, 0xc0, !PT ;  /* 0x000010001cff7812 */ /* 0x000fe4000786c0ff */
[----:B------:R-:W-:Y:S02]  /*25cb0*/  ISETP.LT.OR P5, PT, R26, 0x6a, !P2 ;  /* 0x0000006a1a00780c */ /* 0x000fe400057a1670 */
[----:B------:R-:W-:-:S11]  /*25cc0*/  LOP3.LUT R28, R28, 0xfffffbff, RZ, 0xc0, !PT ;  /* 0xfffffbff1c1c7812 */ /* 0x000fd600078ec0ff */
[----:B------:R-:W0:Y:S01]  /*25cd0*/  @!P5 LDC.64 R30, c[0x0][0x5c0] ;  /* 0x00017000ff1edb82 */ /* 0x000e220000000a00 */
[----:B------:R-:W-:Y:S02]  /*25ce0*/  @P2 LOP3.LUT R28, R28, 0x400, RZ, 0xfc, !PT ;  /* 0x000004001c1c2812 */ /* 0x000fe400078efcff */
[----:B------:R-:W-:Y:S02]  /*25cf0*/  ISETP.LT.OR P2, PT, R26, 0x61, !P1 ;  /* 0x000000611a00780c */ /* 0x000fe40004f41670 */
[----:B----4-:R-:W-:-:S04]  /*25d00*/  LOP3.LUT R29, R29, 0xff, RZ, 0xc0, !PT ;  /* 0x000000ff1d1d7812 */ /* 0x010fc800078ec0ff */
[----:B------:R-:W-:-:S05]  /*25d10*/  F2FP.F16.E4M3.UNPACK_B R29, R29 ;  /* 0x0000001dff1d723e */ /* 0x000fca00020006ff */
[----:B------:R-:W-:-:S05]  /*25d20*/  HADD2.F32 R29, -RZ, R29.H0_H0 ;  /* 0x2000001dff1d7230 */ /* 0x000fca0000004100 */
[----:B------:R-:W-:-:S04]  /*25d30*/  FMUL R29, R29, UR5 ;  /* 0x000000051d1d7c20 */ /* 0x000fc80008400000 */
[----:B---3--:R-:W-:Y:S01]  /*25d40*/  FFMA R29, R112, UR4, R29 ;  /* 0x00000004701d7c23 */ /* 0x008fe2000800001d */
[----:B0-----:R-:W-:Y:S01]  /*25d50*/  @!P5 IADD3 R130, P0, P4, R6, UR52, R30 ;  /* 0x000000340682dc10 */ /* 0x001fe2000fc1e01e */
[----:B------:R-:W-:Y:S01]  /*25d60*/  IMAD.U32 R32, RZ, RZ, UR6 ;  /* 0x00000006ff207e24 */ /* 0x000fe2000f8e00ff */
[----:B------:R-:W-:Y:S01]  /*25d70*/  LOP3.LUT R23, R23, 0xfffdffff, RZ, 0xc0, !PT ;  /* 0xfffdffff17177812 */ /* 0x000fe200078ec0ff */
[----:B------:R-:W3:Y:S01]  /*25d80*/  LDL.LU R112, [R1+0x3c0] ;  /* 0x0003c00001707983 */ /* 0x000ee20000300800 */
[----:B------:R-:W-:-:S05]  /*25d90*/  F2FP.SATFINITE.E4M3.F32.PACK_AB_MERGE_C R29, RZ, R29, RZ ;  /* 0x0000001dff1d723e */ /* 0x000fca00048070ff */
[----:B------:R0:W-:Y:S02]  /*25da0*/  @!P6 STG.E.U8 desc[UR54][R54.64+0x38], R29 ;  /* 0x0000381d3600e986 */ /* 0x0001e4000c101136 */
[----:B0-----:R-:W-:-:S06]  /*25db0*/  PRMT R29, RZ, 0x7610, R29 ;  /* 0x00007610ff1d7816 */ /* 0x001fcc000000001d */
[----:B------:R-:W4:Y:S01]  /*25dc0*/  @!P3 LDG.E.U8 R29, desc[UR54][R14.64+0x39] ;  /* 0x000039360e1db981 */ /* 0x000f22000c1e1100 */
[----:B------:R-:W-:Y:S02]  /*25dd0*/  @!P5 IADD3.X R131, R27, UR6, R31, P0, P4 ;  /* 0x000000061b83dc10 */ /* 0x000fe400087e841f */
[----:B------:R-:W0:Y:S01]  /*25de0*/  @!P2 LDC.64 R30, c[0x0][0x5c0] ;  /* 0x00017000ff1eab82 */ /* 0x000e220000000a00 */
[----:B------:R-:W-:-:S04]  /*25df0*/  @P5 LOP3.LUT R23, R23, 0x20000, RZ, 0xfc, !PT ;  /* 0x0002000017175812 */ /* 0x000fc800078efcff */
        /* <DEDUP_REMOVED lines=32> */
[----:B------:R-:W-:Y:S01]  /*26000*/  IMAD.U32 R32, RZ, RZ, UR52 ;  /* 0x00000034ff207e24 */ /* 0x000fe2000f8e00ff */
[----:B------:R-:W3:Y:S03]  /*26010*/  LDL.LU R112, [R1+0x3c8] ;  /* 0x0003c80001707983 */ /* 0x000ee60000300800 */
[----:B------:R-:W-:-:S05]  /*26020*/  F2FP.SATFINITE.E4M3.F32.PACK_AB_MERGE_C R29, RZ, R29, RZ ;  /* 0x0000001dff1d723e */ /* 0x000fca00048070ff */
[----:B------:R0:W-:Y:S02]  /*26030*/  @!P0 STG.E.U8 desc[UR54][R30.64+0x38], R29 ;  /* 0x0000381d1e008986 */ /* 0x0001e4000c101136 */
[----:B0-----:R-:W-:Y:S01]  /*26040*/  PRMT R29, RZ, 0x7610, R29 ;  /* 0x00007610ff1d7816 */ /* 0x001fe2000000001d */
[----:B------:R-:W0:Y:S05]  /*26050*/  @!P3 LDC.64 R30, c[0x0][0x5c0] ;  /* 0x00017000ff1ebb82 */ /* 0x000e2a0000000a00 */
[----:B------:R-:W4:Y:S01]  /*26060*/  @!P3 LDG.E.U8 R29, desc[UR54][R16.64+0x39] ;  /* 0x00003936101db981 */ /* 0x000f22000c1e1100 */
[----:B------:R-:W-:Y:S01]  /*26070*/  IMAD.U32 R33, RZ, RZ, UR6 ;  /* 0x00000006ff217e24 */ /* 0x000fe2000f8e00ff */
[----:B------:R-:W-:-:S04]  /*26080*/  @!P3 IADD3 R32, P4, P5, R32, UR58, R6 ;  /* 0x0000003a2020bc10 */ /* 0x000fc8000fd9e006 */
        /* <DEDUP_REMOVED lines=20> */
[--C-:B------:R-:W-:Y:S02]  /*261d0*/  @!P0 IADD3.X R33, R31, R33, R29.reuse, P3, !PT ;  /* 0x000000211f218210 */ /* 0x100fe40001ffe41d */
[----:B------:R-:W-:-:S06]  /*261e0*/  PRMT R29, RZ, 0x7610, R29 ;  /* 0x00007610ff1d7816 */ /* 0x000fcc000000001d */
[----:B------:R-:W4:Y:S01]  /*261f0*/  @!P0 LDG.E.U8 R29, desc[UR54][R18.64+0x30] ;  /* 0x00003036121d8981 */ /* 0x000f22000c1e1100 */
[----:B------:R-:W-:Y:S02]  /*26200*/  @P2 LOP3.LUT R0, R0, 0x2, RZ, 0xfc, !PT ;  /* 0x0000000200002812 */ /* 0x000fe400078efcff */
[----:B------:R-:W-:-:S13]  /*26210*/  ISETP.LT.OR P2, PT, R26, 0x69, !P1 ;  /* 0x000000691a00780c */ /* 0x000fda0004f41670 */
[----:B------:R-:W0:Y:S02]  /*26220*/  @!P2 LDC.64 R30, c[0x0][0x5c0] ;  /* 0x00017000ff1eab82 */ /* 0x000e240000000a00 */
[----:B0-----:R-:W-:-:S04]  /*26230*/  @!P2 IADD3 R140, P3, P4, R6, UR56, R30 ;  /* 0x00000038068cac10 */ /* 0x001fc8000fc7e01e */
[----:B------:R-:W-:Y:S02]  /*26240*/  @!P2 IADD3.X R141, R27, UR53, R31, P3, P4 ;  /* 0x000000351b8dac10 */ /* 0x000fe40009fe841f */
        /* <DEDUP_REMOVED lines=38> */
[----:B------:R-:W-:Y:S02]  /*264b0*/  LOP3.LUT R23, R23, 0xdfffffff, RZ, 0xc0, !PT ;  /* 0xdfffffff17177812 */ /* 0x000fe400078ec0ff */
[----:B------:R-:W-:Y:S02]  /*264c0*/  LOP3.LUT R28, R28, 0xfffff7ff, RZ, 0xc0, !PT ;  /* 0xfffff7ff1c1c7812 */ /* 0x000fe400078ec0ff */
[----:B------:R-:W-:Y:S02]  /*264d0*/  @P6 LOP3.LUT R23, R23, 0x20000000, RZ, 0xfc, !PT ;  /* 0x2000000017176812 */ /* 0x000fe400078efcff */
[----:B------:R-:W-:-:S05]  /*264e0*/  ISETP.GE.AND P6, PT, R3, 0x101, PT ;  /* 0x000001010300780c */ /* 0x000fca0003fc6270 */
        /* <DEDUP_REMOVED lines=13> */
[----:B------:R-:W-:Y:S02]  /*265c0*/  LOP3.LUT P2, RZ, R28, 0x800, RZ, 0xc0, !PT ;  /* 0x000008001cff7812 */ /* 0x000fe4000784c0ff */
        /* <DEDUP_REMOVED lines=12> */
[----:B------:R-:W-:Y:S02]  /*26690*/  @!P0 IMAD.MOV.U32 R32, RZ, RZ, R6 ;  /* 0x000000ffff208224 */ /* 0x000fe400078e0006 */
[----:B------:R-:W-:Y:S02]  /*266a0*/  @!P0 IMAD.MOV.U32 R33, RZ, RZ, R27 ;  /* 0x000000ffff218224 */ /* 0x000fe400078e001b */
[----:B------:R-:W-:-:S03]  /*266b0*/  @!P0 IMAD.WIDE.U32 R32, R4, 0x180, R32 ;  /* 0x0000018004208825 */ /* 0x000fc600078e0020 */
[----:B-1----:R-:W-:Y:S02]  /*266c0*/  @!P0 IADD3 R32, P3, R32, R30, RZ ;  /* 0x0000001e20208210 */ /* 0x002fe40007f7e0ff */
        /* <DEDUP_REMOVED lines=8> */
[----:B0-----:R-:W-:-:S05]  /*26750*/  @!P0 IMAD R29, R5, 0x180, RZ ;  /* 0x00000180051d8824 */ /* 0x001fca00078e02ff */
[--C-:B------:R-:W-:Y:S02]  /*26760*/  @!P0 IADD3.X R33, R31, R33, R29.reuse, P3, !PT ;  /* 0x000000211f218210 */ /* 0x100fe40001ffe41d */
[----:B------:R-:W-:-:S06]  /*26770*/  PRMT R29, RZ, 0x7610, R29 ;  /* 0x00007610ff1d7816 */ /* 0x000fcc000000001d */
[----:B------:R-:W4:Y:S01]  /*26780*/  @!P0 LDG.E.U8 R29, desc[UR54][R18.64+0x38] ;  /* 0x00003836121d8981 */ /* 0x000f22000c1e1100 */
        /* <DEDUP_REMOVED lines=38> */
[----:B------:R-:W-:-:S04]  /*269f0*/  @P2 LOP3.LUT R23, R23, 0x2000000, RZ, 0xfc, !PT ;  /* 0x0200000017172812 */ /* 0x000fc800078efcff */
[----:B------:R-:W-:-:S04]  /*26a00*/  LOP3.LUT R23, R23, 0xfffbffff, RZ, 0xc0, !PT ;  /* 0xfffbffff17177812 */ /* 0x000fc800078ec0ff */
[----:B------:R-:W-:Y:S02]  /*26a10*/  @P5 LOP3.LUT R23, R23, 0x40000, RZ, 0xfc, !PT ;  /* 0x0004000017175812 */ /* 0x000fe400078efcff */
[----:B------:R-:W-:Y:S02]  /*26a20*/  LOP3.LUT P5, RZ, R0, 0x800000, RZ, 0xc0, !PT ;  /* 0x0080000000ff7812 */ /* 0x000fe400078ac0ff */
[C---:B------:R-:W-:Y:S02]  /*26a30*/  LOP3.LUT P2, RZ, R28.reuse, 0x400, RZ, 0xc0, !PT ;  /* 0x000004001cff7812 */ /* 0x040fe4000784c0ff */
[----:B------:R-:W-:-:S04]  /*26a40*/  LOP3.LUT R28, R28, 0xfffffdff, RZ, 0xc0, !PT ;  /* 0xfffffdff1c1c7812 */ /* 0x000fc800078ec0ff */
[----:B------:R-:W-:Y:S02]  /*26a50*/  @P6 LOP3.LUT R28, R28, 0x200, RZ, 0xfc, !PT ;  /* 0x000002001c1c6812 */ /* 0x000fe400078efcff */
[----:B------:R-:W-:-:S13]  /*26a60*/  ISETP.LT.OR P6, PT, R26, 0x71, !P2 ;  /* 0x000000711a00780c */ /* 0x000fda00057c1670 */
[----:B------:R-:W0:Y:S01]  /*26a70*/  @!P6 LDC.64 R30, c[0x0][0x5c0] ;  /* 0x00017000ff1eeb82 */ /* 0x000e220000000a00 */
[----:B------:R-:W-:-:S04]  /*26a80*/  LOP3.LUT R2, R2, 0xfffffffb, RZ, 0xc0, !PT ;  /* 0xfffffffb02027812 */ /* 0x000fc800078ec0ff */
[----:B------:R-:W-:Y:S02]  /*26a90*/  @P6 LOP3.LUT R2, R2, 0x4, RZ, 0xfc, !PT ;  /* 0x0000000402026812 */ /* 0x000fe400078efcff */
        /* <DEDUP_REMOVED lines=20> */
[----:B0-----:R-:W-:-:S04]  /*26be0*/  @!P4 IADD3 R184, P0, P3, R6, UR52, R30 ;  /* 0x0000003406b8cc10 */ /* 0x001fc8000fb1e01e */
[----:B------:R-:W-:Y:S02]  /*26bf0*/  @!P4 IADD3.X R185, R27, UR6, R31, P0, P3 ;  /* 0x000000061bb9cc10 */ /* 0x000fe400087e641f */
        /* <DEDUP_REMOVED lines=12> */
[----:B------:R-:W-:-:S04]  /*26cc0*/  ISETP.GE.AND P5, PT, R3, 0x1, PT ;  /* 0x000000010300780c */ /* 0x000fc80003fa6270 */
[----:B------:R-:W-:Y:S02]  /*26cd0*/  ISETP.LT.OR P0, PT, R26, 0x41, !P5 ;  /* 0x000000411a00780c */ /* 0x000fe40006f01670 */
[----:B0-----:R-:W-:-:S11]  /*26ce0*/  PRMT R29, RZ, 0x7610, R29 ;  /* 0x00007610ff1d7816 */ /* 0x001fd6000000001d */
        /* <DEDUP_REMOVED lines=13> */
[----:B------:R-:W-:Y:S02]  /*26dc0*/  ISETP.LT.OR P0, PT, R26, 0x42, !P5 ;  /* 0x000000421a00780c */ /* 0x000fe40006f01670 */
[----:B0-----:R-:W-:-:S11]  /*26dd0*/  PRMT R29, RZ, 0x7610, R29 ;  /* 0x00007610ff1d7816 */ /* 0x001fd6000000001d */
[----:B------:R-:W0:Y:S01]  /*26de0*/  @!P0 LDC.64 R30, c[0x0][0x5c0] ;  /* 0x00017000ff1e8b82 */ /* 0x000e220000000a00 */
[----:B------:R-:W4:Y:S01]  /*26df0*/  @!P0 LDG.E.U8 R29, desc[UR54][R24.64+0x41] ;  /* 0x00004136181d8981 */ /* 0x000f22000c1e1100 */
[----:B------:R-:W-:-:S04]  /*26e00*/  @P6 LOP3.LUT R23, R23, 0x80000000, RZ, 0xfc, !PT ;  /* 0x8000000017176812 */ /* 0x000fc800078efcff */
[----:B------:R-:W-:-:S04]  /*26e10*/  LOP3.LUT R23, R23, 0xf7ffffff, RZ, 0xc0, !PT ;  /* 0xf7ffffff17177812 */ /* 0x000fc800078ec0ff */
[----:B------:R-:W-:Y:S02]  /*26e20*/  @P4 LOP3.LUT R23, R23, 0x8000000, RZ, 0xfc, !PT ;  /* 0x0800000017174812 */ /* 0x000fe400078efcff */
[----:B------:R-:W-:Y:S02]  /*26e30*/  ISETP.LT.OR P4, PT, R26, 0x41, !P2 ;  /* 0x000000411a00780c */ /* 0x000fe40005781670 */
[----:B0-----:R-:W-:-:S05]  /*26e40*/  @!P0 IADD3 R30, P3, R6, R30, RZ ;  /* 0x0000001e061e8210 */ /* 0x001fca0007f7e0ff */
[----:B------:R-:W-:Y:S01]  /*26e50*/  @!P0 IMAD.X R31, R27, 0x1, R31, P3 ;  /* 0x000000011b1f8824 */ /* 0x000fe200018e061f */
        /* <DEDUP_REMOVED lines=22> */
[----:B-1----:R-:W-:-:S11]  /*26fc0*/  PRMT R29, RZ, 0x7610, R29 ;  /* 0x00007610ff1d7816 */ /* 0x002fd6000000001d */
[----:B------:R-:W4:Y:S01]  /*26fd0*/  @!P4 LDG.E.U8 R29, desc[UR54][R8.64+0x41] ;  /* 0x00004136081dc981 */ /* 0x000f22000c1e1100 */
[----:B0-----:R-:W-:Y:S02]  /*26fe0*/  @!P6 IADD3 R178, P0, P3, R6, UR56, R30 ;  /* 0x0000003806b2ec10 */ /* 0x001fe4000fb1e01e */
[----:B------:R-:W-:Y:S02]  /*26ff0*/  @P6 LOP3.LUT R23, R23, 0x200000, RZ, 0xfc, !PT ;  /* 0x0020000017176812 */ /* 0x000fe400078efcff */
        /* <DEDUP_REMOVED lines=37> */
[----:B------:R-:W-:Y:S02]  /*27250*/  ISETP.LT.OR P0, PT, R26, 0x4a, !P5 ;  /* 0x0000004a1a00780c */ /* 0x000fe40006f01670 */
[----:B0-----:R-:W-:-:S11]  /*27260*/  PRMT R29, RZ, 0x7610, R29 ;  /* 0x00007610ff1d7816 */ /* 0x001fd6000000001d */
[----:B------:R-:W0:Y:S01]  /*27270*/  @!P0 LDC.64 R30, c[0x0][0x5c0] ;  /* 0x00017000ff1e8b82 */ /* 0x000e220000000a00 */
[----:B------:R-:W4:Y:S01]  /*27280*/  @!P0 LDG.E.U8 R29, desc[UR54][R24.64+0x49] ;  /* 0x00004936181d8981 */ /* 0x000f22000c1e1100 */
        /* <DEDUP_REMOVED lines=13> */
[----:B------:R-:W-:-:S04]  /*27360*/  LOP3.LUT R23, R23, 0xffff7fff, RZ, 0xc0, !PT ;  /* 0xffff7fff17177812 */ /* 0x000fc800078ec0ff */
[----:B------:R-:W-:Y:S02]  /*27370*/  @P6 LOP3.LUT R23, R23, 0x8000, RZ, 0xfc, !PT ;  /* 0x0000800017176812 */ /* 0x000fe400078efcff */
[----:B------:R-:W-:Y:S02]  /*27380*/  LOP3.LUT P6, RZ, R28, 0x200, RZ, 0xc0, !PT ;  /* 0x000002001cff7812 */ /* 0x000fe400078cc0ff */
[----:B------:R-:W-:-:S04]  /*27390*/  LOP3.LUT R23, R23, 0xfffff7ff, RZ, 0xc0, !PT ;  /* 0xfffff7ff17177812 */ /* 0x000fc800078ec0ff */
[----:B------:R-:W-:Y:S02]  /*273a0*/  @P4 LOP3.LUT R23, R23, 0x800, RZ, 0xfc, !PT ;  /* 0x0000080017174812 */ /* 0x000fe400078efcff */
        /* <DEDUP_REMOVED lines=29> */
[C---:B------:R-:W-:Y:S02]  /*27580*/  ISETP.LT.OR P4, PT, R26.reuse, 0x7a, !P6 ;  /* 0x0000007a1a00780c */ /* 0x040fe40007781670 */
[----:B------:R-:W-:-:S11]  /*27590*/  ISETP.LT.OR P6, PT, R26, 0x41, !P1 ;  /* 0x000000411a00780c */ /* 0x000fd60004fc1670 */
        /* <DEDUP_REMOVED lines=9> */
[----:B-1----:R-:W-:-:S06]  /*27630*/  PRMT R29, RZ, 0x7610, R29 ;  /* 0x00007610ff1d7816 */ /* 0x002fcc000000001d */
[----:B------:R-:W4:Y:S01]  /*27640*/  @!P6 LDG.E.U8 R29, desc[UR54][R10.64+0x40] ;  /* 0x000040360a1de981 */ /* 0x000f22000c1e1100 */
[----:B------:R-:W-:Y:S02]  /*27650*/  ISETP.LT.OR P5, PT, R26, 0x42, !P1 ;  /* 0x000000421a00780c */ /* 0x000fe40004fa1670 */
[----:B------:R-:W-:Y:S02]  /*27660*/  LOP3.LUT R23, R23, 0xffffffdf, RZ, 0xc0, !PT ;  /* 0xffffffdf17177812 */ /* 0x000fe400078ec0ff */
[----:B0-----:R-:W-:Y:S02]  /*27670*/  @!P4 IADD3 R200, P0, P3, R6, UR58, R30 ;  /* 0x0000003a06c8cc10 */ /* 0x001fe4000fb1e01e */
[----:B------:R-:W-:Y:S02]  /*27680*/  @P4 LOP3.LUT R23, R23, 0x20, RZ, 0xfc, !PT ;  /* 0x0000002017174812 */ /* 0x000fe400078efcff */
[----:B------:R-:W-:Y:S02]  /*27690*/  @!P4 IADD3.X R201, R27, UR57, R31, P0, P3 ;  /* 0x000000391bc9cc10 */ /* 0x000fe400087e641f */
        /* <DEDUP_REMOVED lines=8> */
[----:B------:R-:W-:Y:S01]  /*27720*/  IMAD.U32 R32, RZ, RZ, UR6 ;  /* 0x00000006ff207e24 */ /* 0x000fe2000f8e00ff */
[----:B0-----:R-:W-:Y:S01]  /*27730*/  @!P4 IADD3 R206, P0, P3, R6, UR52, R30 ;  /* 0x0000003406cecc10 */ /* 0x001fe2000fb1e01e */
[----:B------:R-:W3:Y:S01]  /*27740*/  LDL.LU R112, [R1+0x410] ;  /* 0x0004100001707983 */ /* 0x000ee20000300800 */
[----:B------:R-:W-:-:S05]  /*27750*/  F2FP.SATFINITE.E4M3.F32.PACK_AB_MERGE_C R29, RZ, R29, RZ ;  /* 0x0000001dff1d723e */ /* 0x000fca00048070ff */
[----:B------:R0:W-:Y:S02]  /*27760*/  @!P6 STG.E.U8 desc[UR54][R66.64+0x40], R29 ;  /* 0x0000401d4200e986 */ /* 0x0001e4000c101136 */
[----:B0-----:R-:W-:-:S06]  /*27770*/  PRMT R29, RZ, 0x7610, R29 ;  /* 0x00007610ff1d7816 */ /* 0x001fcc000000001d */
[----:B------:R-:W4:Y:S01]  /*27780*/  @!P5 LDG.E.U8 R29, desc[UR54][R10.64+0x41] ;  /* 0x000041360a1dd981 */ /* 0x000f22000c1e1100 */
        /* <DEDUP_REMOVED lines=48> */
[----:B------:R-:W-:Y:S02]  /*27a90*/  ISETP.LT.OR P5, PT, R26, 0x49, !P1 ;  /* 0x000000491a00780c */ /* 0x000fe40004fa1670 */
        /* <DEDUP_REMOVED lines=8> */
[----:B------:R0:W-:Y:S04]  /*27b20*/  @!P0 STG.E.U8 desc[UR54][R32.64+0x41], R29 ;  /* 0x0000411d20008986 */ /* 0x0001e8000c101136 */
[----:B------:R-:W1:Y:S01]  /*27b30*/  @!P4 LDC.64 R30, c[0x0][0x5c0] ;  /* 0x00017000ff1ecb82 */ /* 0x000e620000000a00 */
[----:B0-----:R-:W-:-:S06]  /*27b40*/  PRMT R29, RZ, 0x7610, R29 ;  /* 0x00007610ff1d7816 */ /* 0x001fcc000000001d */
[----:B------:R-:W4:Y:S01]  /*27b50*/  @!P5 LDG.E.U8 R29, desc[UR54][R10.64+0x48] ;  /* 0x000048360a1dd981 */ /* 0x000f22000c1e1100 */
[----:B------:R-:W-:-:S04]  /*27b60*/  LOP3.LUT R23, R23, 0xffffff7f, RZ, 0xc0, !PT ;  /* 0xffffff7f17177812 */ /* 0x000fc800078ec0ff */
[----:B------:R-:W-:-:S04]  /*27b70*/  @P6 LOP3.LUT R23, R23, 0x80, RZ, 0xfc, !PT ;  /* 0x0000008017176812 */ /* 0x000fc800078efcff */
[----:B------:R-:W-:Y:S02]  /*27b80*/  LOP3.LUT R23, R23, 0xffffffef, RZ, 0xc0, !PT ;  /* 0xffffffef17177812 */ /* 0x000fe400078ec0ff */
[----:B-1----:R-:W-:Y:S02]  /*27b90*/  @!P4 IADD3 R182, P0, P3, R6, UR52, R30 ;  /* 0x0000003406b6cc10 */ /* 0x002fe4000fb1e01e */
[----:B------:R-:W-:Y:S02]  /*27ba0*/  @P4 LOP3.LUT R23, R23, 0x10, RZ, 0xfc, !PT ;  /* 0x0000001017174812 */ /* 0x000fe400078efcff */
[----:B------:R-:W-:Y:S02]  /*27bb0*/  @!P4 IADD3.X R183, R27, UR6, R31, P0, P3 ;  /* 0x000000061bb7cc10 */ /* 0x000fe400087e641f */
[----:B------:R-:W-:Y:S02]  /*27bc0*/  ISETP.LT.OR P4, PT, R26, 0x4a, !P1 ;  /* 0x0000004a1a00780c */ /* 0x000fe40004f81670 */
[----:B------:R-:W-:-:S02]  /*27bd0*/  LOP3.LUT P6, RZ, R28, 0x100, RZ, 0xc0, !PT ;  /* 0x000001001cff7812 */ /* 0x000fc400078cc0ff */
        /* <DEDUP_REMOVED lines=42> */
[----:B------:R-:W-:Y:S02]  /*27e80*/  LOP3.LUT R23, R23, 0xfffffffb, RZ, 0xc0, !PT ;  /* 0xfffffffb17177812 */ /* 0x000fe400078ec0ff */
[----:B----4-:R-:W-:-:S09]  /*27e90*/  LOP3.LUT R29, R29, 0xff, RZ, 0xc0, !PT ;  /* 0x000000ff1d1d7812 */ /* 0x010fd200078ec0ff */
[----:B------:R-:W0:Y:S01]  /*27ea0*/  @!P0 LDC.64 R32, c[0x0][0x5c0] ;  /* 0x00017000ff208b82 */ /* 0x000e220000000a00 */
[----:B------:R-:W-:-:S05]  /*27eb0*/  F2FP.F16.E4M3.UNPACK_B R29, R29 ;  /* 0x0000001dff1d723e */ /* 0x000fca00020006ff */
[----:B------:R-:W-:-:S05]  /*27ec0*/  HADD2.F32 R29, -RZ, R29.H0_H0 ;  /* 0x2000001dff1d7230 */ /* 0x000fca0000004100 */
[----:B------:R-:W-:-:S04]  /*27ed0*/  FMUL R29, R29, UR5 ;  /* 0x000000051d1d7c20 */ /* 0x000fc80008400000 */
[----:B---3--:R-:W-:Y:S01]  /*27ee0*/  FFMA R29, R112, UR4, R29 ;  /* 0x00000004701d7c23 */ /* 0x008fe2000800001d */
[----:B------:R-:W-:Y:S01]  /*27ef0*/  @P2 LOP3.LUT R23, R23, 0x4, RZ, 0xfc, !PT ;  /* 0x0000000417172812 */ /* 0x000fe200078efcff */
[----:B------:R-:W-:Y:S01]  /*27f00*/  IMAD.U32 R34, RZ, RZ, UR52 ;  /* 0x00000034ff227e24 */ /* 0x000fe2000f8e00ff */
[----:B------:R-:W3:Y:S02]  /*27f10*/  LDL.LU R112, [R1+0x428] ;  /* 0x0004280001707983 */ /* 0x000ee40000300800 */
[----:B------:R-:W-:-:S05]  /*27f20*/  F2FP.SATFINITE.E4M3.F32.PACK_AB_MERGE_C R29, RZ, R29, RZ ;  /* 0x0000001dff1d723e */ /* 0x000fca00048070ff */
[----:B------:R1:W-:Y:S02]  /*27f30*/  @!P3 STG.E.U8 desc[UR54][R30.64+0x48], R29 ;  /* 0x0000481d1e00b986 */ /* 0x0003e4000c101136 */
[----:B-1----:R-:W-:-:S06]  /*27f40*/  PRMT R29, RZ, 0x7610, R29 ;  /* 0x00007610ff1d7816 */ /* 0x002fcc000000001d */
[----:B------:R-:W4:Y:S01]  /*27f50*/  @!P0 LDG.E.U8 R29, desc[UR54][R12.64+0x49] ;  /* 0x000049360c1d8981 */ /* 0x000f22000c1e1100 */
[----:B------:R-:W-:-:S13]  /*27f60*/  ISETP.LT.OR P2, PT, R26, 0x89, !P1 ;  /* 0x000000891a00780c */ /* 0x000fda0004f41670 */
[----:B------:R-:W1:Y:S01]  /*27f70*/  @!P2 LDC.64 R30, c[0x0][0x5c0] ;  /* 0x00017000ff1eab82 */ /* 0x000e620000000a00 */
        /* <DEDUP_REMOVED lines=21> */
[----:B------:R-:W-:-:S13]  /*280d0*/  ISETP.LT.OR P4, PT, R26, 0x8a, !P1 ;  /* 0x0000008a1a00780c */ /* 0x000fda0004f81670 */
[----:B------:R-:W0:Y:S01]  /*280e0*/  @!P4 LDC.64 R30, c[0x0][0x5c0] ;  /* 0x00017000ff1ecb82 */ /* 0x000e220000000a00 */
[----:B------:R-:W-:Y:S02]  /*280f0*/  LOP3.LUT R28, R28, 0xffffffbf, RZ, 0xc0, !PT ;  /* 0xffffffbf1c1c7812 */ /* 0x000fe400078ec0ff */
[----:B------:R-:W-:Y:S02]  /*28100*/  LOP3.LUT R23, R23, 0xfffffffe, RZ, 0xc0, !PT ;  /* 0xfffffffe17177812 */ /* 0x000fe400078ec0ff */
[----:B------:R-:W-:Y:S02]  /*28110*/  @P1 LOP3.LUT R28, R28, 0x40, RZ, 0xfc, !PT ;  /* 0x000000401c1c1812 */ /* 0x000fe400078efcff */
[----:B------:R-:W-:Y:S02]  /*28120*/  ISETP.GE.AND P1, PT, R3, 0x101, PT ;  /* 0x000001010300780c */ /* 0x000fe40003f26270 */
[----:B------:R-:W-:Y:S02]  /*28130*/  @P4 LOP3.LUT R23, R23, 0x1, RZ, 0xfc, !PT ;  /* 0x0000000117174812 */ /* 0x000fe400078efcff */
[----:B0-----:R-:W-:-:S04]  /*28140*/  @!P4 IADD3 R154, P0, P3, R6, UR56, R30 ;  /* 0x00000038069acc10 */ /* 0x001fc8000fb1e01e */
[----:B------:R-:W-:Y:S02]  /*28150*/  @!P4 IADD3.X R155, R27, UR53, R31, P0, P3 ;  /* 0x000000351b9bcc10 */ /* 0x000fe400087e641f */
[----:B----4-:R-:W-:-:S04]  /*28160*/  LOP3.LUT R29, R29, 0xff, RZ, 0xc0, !PT ;  /* 0x000000ff1d1d7812 */ /* 0x010fc800078ec0ff */
[----:B------:R-:W-:-:S05]  /*28170*/  F2FP.F16.E4M3.UNPACK_B R29, R29 ;  /* 0x0000001dff1d723e */ /* 0x000fca00020006ff */
[----:B------:R-:W-:-:S05]  /*28180*/  HADD2.F32 R29, -RZ, R29.H0_H0 ;  /* 0x2000001dff1d7230 */ /* 0x000fca0000004100 */
[----:B------:R-:W-:-:S04]  /*28190*/  FMUL R29, R29, UR5 ;  /* 0x000000051d1d7c20 */ /* 0x000fc80008400000 */
[----:B---3--:R-:W-:Y:S01]  /*281a0*/  FFMA R29, R112, UR4, R29 ;  /* 0x00000004701d7c23 */ /* 0x008fe2000800001d */
[----:B------:R-:W-:Y:S02]  /*281b0*/  ISETP.LT.OR P4, PT, R26, 0x81, !P1 ;  /* 0x000000811a00780c */ /* 0x000fe40004f81670 */
[----:B------:R-:W-:Y:S01]  /*281c0*/  LOP3.LUT R22, R22, 0x7fffffff, RZ, 0xc0, !PT ;  /* 0x7fffffff16167812 */ /* 0x000fe200078ec0ff */
[----:B------:R-:W-:Y:S01]  /*281d0*/  IMAD.U32 R32, RZ, RZ, UR6 ;  /* 0x00000006ff207e24 */ /* 0x000fe2000f8e00ff */
[----:B------:R-:W-:Y:S01]  /*281e0*/  F2FP.SATFINITE.E4M3.F32.PACK_AB_MERGE_C R29, RZ, R29, RZ ;  /* 0x0000001dff1d723e */ /* 0x000fe200048070ff */
[----:B------:R-:W3:Y:S04]  /*281f0*/  LDL.LU R112, [R1+0x430] ;  /* 0x0004300001707983 */ /* 0x000ee80000300800 */
[----:B------:R0:W-:Y:S04]  /*28200*/  @!P5 STG.E.U8 desc[UR54][R78.64+0x40], R29 ;  /* 0x0000401d4e00d986 */ /* 0x0001e8000c101136 */
[----:B------:R-:W1:Y:S01]  /*28210*/  @!P4 LDC.64 R30, c[0x0][0x5c0] ;  /* 0x00017000ff1ecb82 */ /* 0x000e620000000a00 */
[----:B0-----:R-:W-:-:S06]  /*28220*/  PRMT R29, RZ, 0x7610, R29 ;  /* 0x00007610ff1d7816 */ /* 0x001fcc000000001d */
[----:B------:R-:W4:Y:S01]  /*28230*/  @!P2 LDG.E.U8 R29, desc[UR54][R14.64+0x41] ;  /* 0x000041360e1da981 */ /* 0x000f22000c1e1100 */
[----:B------:R-:W-:Y:S02]  /*28240*/  @P4 LOP3.LUT R22, R22, 0x80000000, RZ, 0xfc, !PT ;  /* 0x8000000016164812 */ /* 0x000fe400078efcff */
        /* <DEDUP_REMOVED lines=38> */
[----:B------:R-:W-:Y:S02]  /*284b0*/  @!P0 IADD3 R29, P4, P5, R29, UR58, R6 ;  /* 0x0000003a1d1d8c10 */ /* 0x000fe4000fd9e006 */
[----:B------:R-:W1:Y:S02]  /*284c0*/  @!P2 LDC.64 R30, c[0x0][0x5c0] ;  /* 0x00017000ff1eab82 */ /* 0x000e640000000a00 */
[----:B0-----:R-:W-:Y:S02]  /*284d0*/  @!P0 IADD3 R32, P3, R29, R32, RZ ;  /* 0x000000201d208210 */ /* 0x001fe40007f7e0ff */
[----:B------:R-:W-:-:S06]  /*284e0*/  PRMT R29, RZ, 0x7610, R29 ;  /* 0x00007610ff1d7816 */ /* 0x000fcc000000001d */
[----:B------:R-:W4:Y:S01]  /*284f0*/  @!P0 LDG.E.U8 R29, desc[UR54][R16.64+0x41] ;  /* 0x00004136101d8981 */ /* 0x000f22000c1e1100 */
[----:B------:R-:W-:Y:S02]  /*28500*/  @!P0 IADD3.X R34, R34, UR57, R27, P4, P5 ;  /* 0x0000003922228c10 */ /* 0x000fe4000a7ea41b */
[----:B-1----:R-:W-:-:S04]  /*28510*/  @!P2 IADD3 R122, P4, P5, R6, UR58, R30 ;  /* 0x0000003a067aac10 */ /* 0x002fc8000fd9e01e */
[----:B------:R-:W-:Y:S01]  /*28520*/  @!P2 IADD3.X R123, R27, UR57, R31, P4, P5 ;  /* 0x000000391b7bac10 */ /* 0x000fe2000a7ea41f */
[----:B------:R-:W-:Y:S01]  /*28530*/  @!P0 IMAD.X R33, R34, 0x1, R33, P3 ;  /* 0x0000000122218824 */ /* 0x000fe200018e0621 */
[----:B------:R-:W-:Y:S02]  /*28540*/  LOP3.LUT P4, RZ, R0, 0x100, RZ, 0xc0, !PT ;  /* 0x0000010000ff7812 */ /* 0x000fe4000788c0ff */
        /* <DEDUP_REMOVED lines=13> */
[----:B------:R-:W-:-:S04]  /*28620*/  LOP3.LUT R22, R22, 0xf7ffffff, RZ, 0xc0, !PT ;  /* 0xf7ffffff16167812 */ /* 0x000fc800078ec0ff */
[----:B------:R-:W-:Y:S02]  /*28630*/  @P2 LOP3.LUT R22, R22, 0x8000000, RZ, 0xfc, !PT ;  /* 0x0800000016162812 */ /* 0x000fe400078efcff */
[----:B------:R-:W-:Y:S02]  /*28640*/  LOP3.LUT P2, RZ, R28, 0x80, RZ, 0xc0, !PT ;  /* 0x000000801cff7812 */ /* 0x000fe4000784c0ff */
[----:B------:R-:W-:-:S04]  /*28650*/  LOP3.LUT R22, R22, 0xfdffffff, RZ, 0xc0, !PT ;  /* 0xfdffffff16167812 */ /* 0x000fc800078ec0ff */
[----:B------:R-:W-:Y:S02]  /*28660*/  @P1 LOP3.LUT R22, R22, 0x2000000, RZ, 0xfc, !PT ;  /* 0x0200000016161812 */ /* 0x000fe400078efcff */
[----:B0-----:R-:W-:Y:S02]  /*28670*/  @!P1 IADD3 R120, P0, P3, R6, UR58, R30 ;  /* 0x0000003a06789c10 */ /* 0x001fe4000fb1e01e */
[----:B----4-:R-:W-:-:S04]  /*28680*/  LOP3.LUT R29, R29, 0xff, RZ, 0xc0, !PT ;  /* 0x000000ff1d1d7812 */ /* 0x010fc800078ec0ff */
[----:B------:R-:W-:-:S05]  /*28690*/  F2FP.F16.E4M3.UNPACK_B R29, R29 ;  /* 0x0000001dff1d723e */ /* 0x000fca00020006ff */
[----:B------:R-:W-:-:S05]  /*286a0*/  HADD2.F32 R29, -RZ, R29.H0_H0 ;  /* 0x2000001dff1d7230 */ /* 0x000fca0000004100 */
[----:B------:R-:W-:-:S04]  /*286b0*/  FMUL R29, R29, UR5 ;  /* 0x000000051d1d7c20 */ /* 0x000fc80008400000 */
[----:B---3--:R-:W-:Y:S01]  /*286c0*/  FFMA R29, R112, UR4, R29 ;  /* 0x00000004701d7c23 */ /* 0x008fe2000800001d */
[----:B------:R-:W-:Y:S01]  /*286d0*/  @!P1 IADD3.X R121, R27, UR57, R31, P0, P3 ;  /* 0x000000391b799c10 */ /* 0x000fe200087e641f */
[----:B------:R-:W-:Y:S01]  /*286e0*/  IMAD.U32 R32, RZ, RZ, UR52 ;  /* 0x00000034ff207e24 */ /* 0x000fe2000f8e00ff */
[----:B------:R-:W-:Y:S01]  /*286f0*/  LOP3.LUT R22, R22, 0xbfffffff, RZ, 0xc0, !PT ;  /* 0xbfffffff16167812 */ /* 0x000fe200078ec0ff */
[----:B------:R-:W3:Y:S01]  /*28700*/  LDL.LU R112, [R1+0x440] ;  /* 0x0004400001707983 */ /* 0x000ee20000300800 */
[----:B------:R-:W-:-:S05]  /*28710*/  F2FP.SATFINITE.E4M3.F32.PACK_AB_MERGE_C R29, RZ, R29, RZ ;  /* 0x0000001dff1d723e */ /* 0x000fca00048070ff */
[----:B------:R0:W-:Y:S02]  /*28720*/  @!P4 STG.E.U8 desc[UR54][R80.64+0x48], R29 ;  /* 0x0000481d5000c986 */ /* 0x0001e4000c101136 */
[----:B0-----:R-:W-:-:S06]  /*28730*/  PRMT R29, RZ, 0x7610, R29 ;  /* 0x00007610ff1d7816 */ /* 0x001fcc000000001d */
[----:B------:R-:W4:Y:S01]  /*28740*/  @!P5 LDG.E.U8 R29, desc[UR54][R14.64+0x49] ;  /* 0x000049360e1dd981 */ /* 0x000f22000c1e1100 */
        /* <DEDUP_REMOVED lines=8> */
[----:B------:R-:W-:Y:S02]  /*287d0*/  ISETP.LT.OR P0, PT, R26, 0x49, !P6 ;  /* 0x000000491a00780c */ /* 0x000fe40007701670 */
[----:B------:R-:W-:-:S11]  /*287e0*/  @P1 LOP3.LUT R22, R22, 0x40000000, RZ, 0xfc, !PT ;  /* 0x4000000016161812 */ /* 0x000fd600078efcff */
[----:B------:R-:W0:Y:S01]  /*287f0*/  @!P0 LDC.64 R30, c[0x0][0x5c0] ;  /* 0x00017000ff1e8b82 */ /* 0x000e220000000a00 */
[----:B------:R-:W-:-:S04]  /*28800*/  LOP3.LUT R22, R22, 0xefffffff, RZ, 0xc0, !PT ;  /* 0xefffffff16167812 */ /* 0x000fc800078ec0ff */
[----:B------:R-:W-:Y:S02]  /*28810*/  @P4 LOP3.LUT R22, R22, 0x10000000, RZ, 0xfc, !PT ;  /* 0x1000000016164812 */ /* 0x000fe400078efcff */
[----:B------:R-:W-:Y:S02]  /*28820*/  @!P0 IADD3 R32, P3, P4, R32, UR58, R6 ;  /* 0x0000003a20208c10 */ /* 0x000fe4000fc7e006 */
        /* <DEDUP_REMOVED lines=9> */
[----:B------:R-:W-:Y:S02]  /*288c0*/  @!P0 IADD3.X R29, R29, UR57, R27, P3, P4 ;  /* 0x000000391d1d8c10 */ /* 0x000fe40009fe841b */
[----:B0-----:R-:W-:-:S05]  /*288d0*/  @!P0 IADD3 R30, P3, R32, R30, RZ ;  /* 0x0000001e201e8210 */ /* 0x001fca0007f7e0ff */
[----:B------:R-:W-:Y:S01]  /*288e0*/  @!P0 IMAD.X R31, R29, 0x1, R31, P3 ;  /* 0x000000011d1f8824 */ /* 0x000fe200018e061f */
[----:B------:R-:W-:-:S06]  /*288f0*/  PRMT R29, RZ, 0x7610, R29 ;  /* 0x00007610ff1d7816 */ /* 0x000fcc000000001d */
[----:B------:R-:W4:Y:S01]  /*28900*/  @!P0 LDG.E.U8 R29, desc[UR54][R16.64+0x48] ;  /* 0x00004836101d8981 */ /* 0x000f22000c1e1100 */
[----:B------:R-:W-:Y:S01]  /*28910*/  ISETP.LT.OR P3, PT, R26, 0x4a, !P6 ;  /* 0x0000004a1a00780c */ /* 0x000fe20007761670 */
[----:B------:R-:W-:-:S12]  /*28920*/  IMAD.U32 R32, RZ, RZ, UR52 ;  /* 0x00000034ff207e24 */ /* 0x000fd8000f8e00ff */
[----:B------:R-:W-:Y:S02]  /*28930*/  @!P3 IADD3 R32, P4, P5, R32, UR58, R6 ;  /* 0x0000003a2020bc10 */ /* 0x000fe4000fd9e006 */
[----:B----4-:R-:W-:-:S04]  /*28940*/  LOP3.LUT R29, R29, 0xff, RZ, 0xc0, !PT ;  /* 0x000000ff1d1d7812 */ /* 0x010fc800078ec0ff */
[----:B------:R-:W-:-:S05]  /*28950*/  F2FP.F16.E4M3.UNPACK_B R29, R29 ;  /* 0x0000001dff1d723e */ /* 0x000fca00020006ff */
[----:B------:R-:W-:-:S05]  /*28960*/  HADD2.F32 R29, -RZ, R29.H0_H0 ;  /* 0x2000001dff1d7230 */ /* 0x000fca0000004100 */
[----:B------:R-:W-:-:S04]  /*28970*/  FMUL R29, R29, UR5 ;  /* 0x000000051d1d7c20 */ /* 0x000fc80008400000 */
[----:B---3--:R-:W-:Y:S01]  /*28980*/  FFMA R33, R112, UR4, R29 ;  /* 0x0000000470217c23 */ /* 0x008fe2000800001d */
[----:B------:R-:W-:Y:S01]  /*28990*/  LOP3.LUT P1, RZ, R28, 0x40, RZ, 0xc0, !PT ;  /* 0x000000401cff7812 */ /* 0x000fe2000782c0ff */
[----:B------:R-:W3:Y:S03]  /*289a0*/  LDL.LU R112, [R1+0x448] ;  /* 0x0004480001707983 */ /* 0x000ee60000300800 */
[----:B------:R-:W-:-:S05]  /*289b0*/  F2FP.SATFINITE.E4M3.F32.PACK_AB_MERGE_C R33, RZ, R33, RZ ;  /* 0x00000021ff21723e */ /* 0x000fca00048070ff */
[----:B------:R0:W-:Y:S02]  /*289c0*/  @!P0 STG.E.U8 desc[UR54][R30.64+0x48], R33 ;  /* 0x000048211e008986 */ /* 0x0001e4000c101136 */
[----:B0-----:R-:W0:Y:S01]  /*289d0*/  @!P3 LDC.64 R30, c[0x0][0x5c0] ;  /* 0x00017000ff1ebb82 */ /* 0x001e220000000a00 */
[----:B------:R-:W-:-:S05]  /*289e0*/  IMAD.U32 R29, RZ, RZ, UR6 ;  /* 0x00000006ff1d7e24 */ /* 0x000fca000f8e00ff */
[----:B------:R-:W-:Y:S02]  /*289f0*/  @!P3 IADD3.X R29, R29, UR57, R27, P4, P5 ;  /* 0x000000391d1dbc10 */ /* 0x000fe4000a7ea41b */
[----:B0-----:R-:W-:-:S05]  /*28a00*/  @!P3 IADD3 R30, P0, R32, R30, RZ ;  /* 0x0000001e201eb210 */ /* 0x001fca0007f1e0ff */
[----:B------:R-:W-:Y:S01]  /*28a10*/  @!P3 IMAD.X R31, R29, 0x1, R31, P0 ;  /* 0x000000011d1fb824 */ /* 0x000fe200000e061f */
[----:B------:R-:W-:-:S06]  /*28a20*/  PRMT R29, RZ, 0x7610, R29 ;  /* 0x00007610ff1d7816 */ /* 0x000fcc000000001d */
[----:B------:R-:W4:Y:S01]  /*28a30*/  @!P3 LDG.E.U8 R29, desc[UR54][R16.64+0x49] ;  /* 0x00004936101db981 */ /* 0x000f22000c1e1100 */
[----:B------:R-:W-:-:S04]  /*28a40*/  LOP3.LUT R28, R28, 0xfffffff7, RZ, 0xc0, !PT ;  /* 0xfffffff71c1c7812 */ /* 0x000fc800078ec0ff */
[----:B------:R-:W-:Y:S02]  /*28a50*/  @P6 LOP3.LUT R28, R28, 0x8, RZ, 0xfc, !PT ;  /* 0x000000081c1c6812 */ /* 0x000fe400078efcff */
[----:B------:R-:W-:-:S04]  /*28a60*/  ISETP.GE.AND P6, PT, R3, 0x181, PT ;  /* 0x000001810300780c */ /* 0x000fc80003fc6270 */
        /* <DEDUP_REMOVED lines=32> */
[----:B------:R-:W-:-:S02]  /*28c70*/  ISETP.LT.OR P0, PT, R26, 0x42, !P6 ;  /* 0x000000421a00780c */ /* 0x000fc40007701670 */
[----:B------:R-:W-:Y:S01]  /*28c80*/  @P5 LOP3.LUT R22, R22, 0x4000000, RZ, 0xfc, !PT ;  /* 0x0400000016165812 */ /* 0x000fe200078efcff */
[----:B------:R-:W5:Y:S10]  /*28c90*/  LDL.LU R166, [R1+0x458] ;  /* 0x0004580001a67983 */ /* 0x000f740000300800 */
[----:B0-----:R-:W0:Y:S01]  /*28ca0*/  @!P0 LDC.64 R32, c[0x0][0x5c0] ;  /* 0x00017000ff208b82 */ /* 0x001e220000000a00 */
[----:B------:R-:W-:-:S02]  /*28cb0*/  @!P0 IMAD.MOV.U32 R30, RZ, RZ, R6 ;  /* 0x000000ffff1e8224 */ /* 0x000fc400078e0006 */
        /* <DEDUP_REMOVED lines=8> */
[----:B------:R-:W-:-:S11]  /*28d40*/  LOP3.LUT R28, R28, 0xffffffdf, RZ, 0xc0, !PT ;  /* 0xffffffdf1c1c7812 */ /* 0x000fd600078ec0ff */
[----:B------:R-:W-:Y:S02]  /*28d50*/  @P5 LOP3.LUT R28, R28, 0x20, RZ, 0xfc, !PT ;  /* 0x000000201c1c5812 */ /* 0x000fe400078efcff */
[----:B------:R-:W-:-:S13]  /*28d60*/  ISETP.LT.OR P5, PT, R26, 0x9a, !P2 ;  /* 0x0000009a1a00780c */ /* 0x000fda00057a1670 */
[----:B------:R-:W0:Y:S01]  /*28d70*/  @!P5 LDC.64 R30, c[0x0][0x5c0] ;  /* 0x00017000ff1edb82 */ /* 0x000e220000000a00 */
[----:B------:R-:W-:-:S04]  /*28d80*/  LOP3.LUT R22, R22, 0xfeffffff, RZ, 0xc0, !PT ;  /* 0xfeffffff16167812 */ /* 0x000fc800078ec0ff */
        /* <DEDUP_REMOVED lines=23> */
[----:B--2---:R-:W-:-:S04]  /*28f00*/  LOP3.LUT R29, R29, 0xff, RZ, 0xc0, !PT ;  /* 0x000000ff1d1d7812 */ /* 0x004fc800078ec0ff */
[----:B------:R-:W-:-:S05]  /*28f10*/  F2FP.F16.E4M3.UNPACK_B R29, R29 ;  /* 0x0000001dff1d723e */ /* 0x000fca00020006ff */
[----:B------:R-:W-:-:S05]  /*28f20*/  HADD2.F32 R29, -RZ, R29.H0_H0 ;  /* 0x2000001dff1d7230 */ /* 0x000fca0000004100 */
[----:B------:R-:W-:-:S04]  /*28f30*/  FMUL R29, R29, UR5 ;  /* 0x000000051d1d7c20 */ /* 0x000fc80008400000 */
[----:B---3--:R-:W-:Y:S01]  /*28f40*/  FFMA R29, R112, UR4, R29 ;  /* 0x00000004701d7c23 */ /* 0x008fe2000800001d */
[----:B0-----:R-:W-:-:S04]  /*28f50*/  @!P5 IADD3 R112, P0, P3, R6, UR56, R30 ;  /* 0x000000380670dc10 */ /* 0x001fc8000fb1e01e */
[----:B------:R-:W-:Y:S02]  /*28f60*/  @!P5 IADD3.X R113, R27, UR53, R31, P0, P3 ;  /* 0x000000351b71dc10 */ /* 0x000fe400087e641f */
[----:B------:R-:W-:Y:S02]  /*28f70*/  LOP3.LUT P5, RZ, R28, 0x20, RZ, 0xc0, !PT ;  /* 0x000000201cff7812 */ /* 0x000fe400078ac0ff */
[----:B------:R-:W-:-:S05]  /*28f80*/  F2FP.SATFINITE.E4M3.F32.PACK_AB_MERGE_C R29, RZ, R29, RZ ;  /* 0x0000001dff1d723e */ /* 0x000fca00048070ff */
[----:B------:R0:W-:Y:S02]  /*28f90*/  @!P4 STG.E.U8 desc[UR54][R160.64+0x40], R29 ;  /* 0x0000401da000c986 */ /* 0x0001e4000c101136 */
[----:B0-----:R-:W-:-:S06]  /*28fa0*/  PRMT R29, RZ, 0x7610, R29 ;  /* 0x00007610ff1d7816 */ /* 0x001fcc000000001d */
[----:B------:R-:W2:Y:S01]  /*28fb0*/  @!P5 LDG.E.U8 R29, desc[UR54][R20.64+0x41] ;  /* 0x00004136141dd981 */ /* 0x000ea2000c1e1100 */
        /* <DEDUP_REMOVED lines=14> */
[----:B0-----:R-:W-:-:S05]  /*290a0*/  @!P0 IMAD R29, R5, 0x180, RZ ;  /* 0x00000180051d8824 */ /* 0x001fca00078e02ff */
[--C-:B------:R-:W-:Y:S02]  /*290b0*/  @!P0 IADD3.X R33, R31, R33, R29.reuse, P3, !PT ;  /* 0x000000211f218210 */ /* 0x100fe40001ffe41d */
[----:B------:R-:W-:-:S06]  /*290c0*/  PRMT R29, RZ, 0x7610, R29 ;  /* 0x00007610ff1d7816 */ /* 0x000fcc000000001d */
[----:B------:R-:W3:Y:S01]  /*290d0*/  @!P0 LDG.E.U8 R29, desc[UR54][R18.64+0x48] ;  /* 0x00004836121d8981 */ /* 0x000ee2000c1e1100 */
[----:B------:R-:W-:-:S13]  /*290e0*/  ISETP.LT.OR P5, PT, R26, 0x99, !P1 ;  /* 0x000000991a00780c */ /* 0x000fda0004fa1670 */
[----:B------:R-:W0:Y:S02]  /*290f0*/  @!P5 LDC.64 R30, c[0x0][0x5c0] ;  /* 0x00017000ff1edb82 */ /* 0x000e240000000a00 */
[----:B0-----:R-:W-:-:S04]  /*29100*/  @!P5 IADD3 R106, P3, P4, R6, UR56, R30 ;  /* 0x00000038066adc10 */ /* 0x001fc8000fc7e01e */
[----:B------:R-:W-:Y:S02]  /*29110*/  @!P5 IADD3.X R107, R27, UR53, R31, P3, P4 ;  /* 0x000000351b6bdc10 */ /* 0x000fe40009fe841f */
[----:B---3--:R-:W-:-:S04]  /*29120*/  LOP3.LUT R29, R29, 0xff, RZ, 0xc0, !PT ;  /* 0x000000ff1d1d7812 */ /* 0x008fc800078ec0ff */
[----:B------:R-:W-:-:S05]  /*29130*/  F2FP.F16.E4M3.UNPACK_B R29, R29 ;  /* 0x0000001dff1d723e */ /* 0x000fca00020006ff */
[----:B------:R-:W-:-:S05]  /*29140*/  HADD2.F32 R29, -RZ, R29.H0_H0 ;  /* 0x2000001dff1d7230 */ /* 0x000fca0000004100 */
[----:B------:R-:W-:-:S04]  /*29150*/  FMUL R29, R29, UR5 ;  /* 0x000000051d1d7c20 */ /* 0x000fc80008400000 */
[----:B-----5:R-:W-:Y:S01]  /*29160*/  FFMA R29, R166, UR4, R29 ;  /* 0x00000004a61d7c23 */ /* 0x020fe2000800001d */
        /* <DEDUP_REMOVED lines=14> */
[----:B------:R-:W-:Y:S02]  /*29250*/  LOP3.LUT R28, R28, 0xffffffef, RZ, 0xc0, !PT ;  /* 0xffffffef1c1c7812 */ /* 0x000fe400078ec0ff */
[----:B------:R-:W-:Y:S02]  /*29260*/  @P5 LOP3.LUT R22, R22, 0x200000, RZ, 0xfc, !PT ;  /* 0x0020000016165812 */ /* 0x000fe400078efcff */
[----:B------:R-:W-:Y:S02]  /*29270*/  ISETP.LT.OR P5, PT, R26, 0x9a, !P1 ;  /* 0x0000009a1a00780c */ /* 0x000fe40004fa1670 */
[----:B------:R-:W-:Y:S02]  /*29280*/  @P1 LOP3.LUT R28, R28, 0x10, RZ, 0xfc, !PT ;  /* 0x000000101c1c1812 */ /* 0x000fe400078efcff */
[----:B------:R-:W-:Y:S02]  /*29290*/  LOP3.LUT P1, RZ, R22, 0x80, RZ, 0xc0, !PT ;  /* 0x0000008016ff7812 */ /* 0x000fe4000782c0ff */
[----:B----4-:R-:W-:-:S07]  /*292a0*/  LOP3.LUT R29, R29, 0xff, RZ, 0xc0, !PT ;  /* 0x000000ff1d1d7812 */ /* 0x010fce00078ec0ff */
[----:B------:R-:W0:Y:S01]  /*292b0*/  @!P5 LDC.64 R30, c[0x0][0x5c0] ;  /* 0x00017000ff1edb82 */ /* 0x000e220000000a00 */
        /* <DEDUP_REMOVED lines=10> */
[----:B------:R-:W-:-:S04]  /*29360*/  @P5 LOP3.LUT R22, R22, 0x10000, RZ, 0xfc, !PT ;  /* 0x0001000016165812 */ /* 0x000fc800078efcff */
[----:B------:R-:W-:Y:S02]  /*29370*/  LOP3.LUT P6, RZ, R22, 0x40, RZ, 0xc0, !PT ;  /* 0x0000004016ff7812 */ /* 0x000fe400078cc0ff */
[----:B0-----:R-:W-:-:S04]  /*29380*/  @!P5 IADD3 R70, P3, P4, R6, UR56, R30 ;  /* 0x000000380646dc10 */ /* 0x001fc8000fc7e01e */
[----:B------:R-:W-:Y:S02]  /*29390*/  @!P5 IADD3.X R71, R27, UR53, R31, P3, P4 ;  /* 0x000000351b47dc10 */ /* 0x000fe40009fe841f */
[----:B------:R-:W-:-:S04]  /*293a0*/  ISETP.GE.AND P5, PT, R3, 0x101, PT ;  /* 0x000001010300780c */ /* 0x000fc80003fa6270 */
        /* <DEDUP_REMOVED lines=63> */
[----:B------:R-:W-:Y:S01]  /*297a0*/  @!P0 IMAD.X R31, R27, 0x1, R31, P3 ;  /* 0x000000011b1f8824 */ /* 0x000fe200018e061f */
[----:B------:R-:W-:Y:S02]  /*297b0*/  ISETP.LT.OR P4, PT, R26, 0xa1, !P2 ;  /* 0x000000a11a00780c */ /* 0x000fe40005781670 */
        /* <DEDUP_REMOVED lines=9> */
[----:B0-----:R-:W-:Y:S01]  /*29850*/  PRMT R29, RZ, 0x7610, R29 ;  /* 0x00007610ff1d7816 */ /* 0x001fe2000000001d */
[----:B------:R-:W0:Y:S05]  /*29860*/  @!P4 LDC.64 R30, c[0x0][0x5c0] ;  /* 0x00017000ff1ecb82 */ /* 0x000e2a0000000a00 */
[----:B------:R-:W4:Y:S01]  /*29870*/  @!P1 LDG.E.U8 R29, desc[UR54][R8.64+0x50] ;  /* 0x00005036081d9981 */ /* 0x000f22000c1e1100 */
        /* <DEDUP_REMOVED lines=70> */
[----:B------:R-:W-:-:S04]  /*29ce0*/  LOP3.LUT R22, R22, 0xffffbfff, RZ, 0xc0, !PT ;  /* 0xffffbfff16167812 */ /* 0x000fc800078ec0ff */
[----:B------:R-:W-:Y:S02]  /*29cf0*/  @P3 LOP3.LUT R22, R22, 0x4000, RZ, 0xfc, !PT ;  /* 0x0000400016163812 */ /* 0x000fe400078efcff */
        /* <DEDUP_REMOVED lines=19> */
[----:B0-----:R-:W-:Y:S02]  /*29e30*/  PRMT R29, RZ, 0x7610, R29 ;  /* 0x00007610ff1d7816 */ /* 0x001fe4000000001d */
[----:B-1----:R-:W-:-:S04]  /*29e40*/  @!P4 IADD3 R42, P0, P2, R6, UR56, R30 ;  /* 0x00000038062acc10 */ /* 0x002fc8000fa1e01e */
[----:B------:R-:W-:Y:S02]  /*29e50*/  @!P4 IADD3.X R43, R27, UR53, R31, P0, P2 ;  /* 0x000000351b2bcc10 */ /* 0x000fe400087e441f */
[----:B------:R-:W-:-:S13]  /*29e60*/  LOP3.LUT P2, RZ, R0, 0x80, RZ, 0xc0, !PT ;  /* 0x0000008000ff7812 */ /* 0x000fda000784c0ff */
[----:B------:R-:W4:Y:S01]  /*29e70*/  @!P2 LDG.E.U8 R29, desc[UR54][R8.64+0x59] ;  /* 0x00005936081da981 */ /* 0x000f22000c1e1100 */
[----:B------:R-:W-:Y:S02]  /*29e80*/  @P3 LOP3.LUT R22, R22, 0x400, RZ, 0xfc, !PT ;  /* 0x0000040016163812 */ /* 0x000fe400078efcff */
        /* <DEDUP_REMOVED lines=16> */
[----:B------:R-:W-:-:S13]  /*29f90*/  ISETP.LT.OR P2, PT, R26, 0xaa, !P1 ;  /* 0x000000aa1a00780c */ /* 0x000fda0004f41670 */
[----:B------:R-:W0:Y:S01]  /*29fa0*/  @!P2 LDC.64 R30, c[0x0][0x5c0] ;  /* 0x00017000ff1eab82 */ /* 0x000e220000000a00 */
        /* <DEDUP_REMOVED lines=46> */
[----:B------:R-:W-:-:S13]  /*2a290*/  ISETP.LT.OR P0, PT, R26, 0x52, !P3 ;  /* 0x000000521a00780c */ /* 0x000fda0005f01670 */
[----:B------:R-:W-:Y:S02]  /*2a2a0*/  @!P0 IADD3 R34, P2, P3, R34, UR56, R6 ;  /* 0x0000003822228c10 */ /* 0x000fe4000fb5e006 */
[----:B----4-:R-:W-:-:S04]  /*2a2b0*/  LOP3.LUT R29, R29, 0xff, RZ, 0xc0, !PT ;  /* 0x000000ff1d1d7812 */ /* 0x010fc800078ec0ff */
[----:B------:R-:W-:-:S05]  /*2a2c0*/  F2FP.F16.E4M3.UNPACK_B R29, R29 ;  /* 0x0000001dff1d723e */ /* 0x000fca00020006ff */
[----:B------:R-:W-:-:S05]  /*2a2d0*/  HADD2.F32 R29, -RZ, R29.H0_H0 ;  /* 0x2000001dff1d7230 */ /* 0x000fca0000004100 */
[----:B------:R-:W-:-:S04]  /*2a2e0*/  FMUL R32, R29, UR5 ;  /* 0x000000051d207c20 */ /* 0x000fc80008400000 */
[----:B---3--:R-:W-:Y:S01]  /*2a2f0*/  FFMA R32, R166, UR4, R32 ;  /* 0x00000004a6207c23 */ /* 0x008fe20008000020 */
[----:B------:R-:W-:Y:S01]  /*2a300*/  IMAD.U32 R29, RZ, RZ, UR6 ;  /* 0x00000006ff1d7e24 */ /* 0x000fe2000f8e00ff */
[----:B------:R-:W-:Y:S01]  /*2a310*/  LOP3.LUT P4, RZ, R0, 0x8, RZ, 0xc0, !PT ;  /* 0x0000000800ff7812 */ /* 0x000fe2000788c0ff */
[----:B------:R-:W3:Y:S02]  /*2a320*/  LDL.LU R166, [R1+0x498] ;  /* 0x0004980001a67983 */ /* 0x000ee40000300800 */
[----:B------:R-:W-:-:S05]  /*2a330*/  F2FP.SATFINITE.E4M3.F32.PACK_AB_MERGE_C R32, RZ, R32, RZ ;  /* 0x00000020ff20723e */ /* 0x000fca00048070ff */
[----:B------:R0:W-:Y:S02]  /*2a340*/  @!P1 STG.E.U8 desc[UR54][R30.64+0x50], R32 ;  /* 0x000050201e009986 */ /* 0x0001e4000c101136 */
[----:B0-----:R-:W0:Y:S01]  /*2a350*/  @!P0 LDC.64 R32, c[0x0][0x5c0] ;  /* 0x00017000ff208b82 */ /* 0x001e220000000a00 */
[----:B------:R-:W-:Y:S02]  /*2a360*/  @!P0 IADD3.X R29, R29, UR53, R27, P2, P3 ;  /* 0x000000351d1d8c10 */ /* 0x000fe400097e641b */
[----:B0-----:R-:W-:-:S05]  /*2a370*/  @!P0 IADD3 R32, P1, R34, R32, RZ ;  /* 0x0000002022208210 */ /* 0x001fca0007f3e0ff */
[----:B------:R-:W-:Y:S01]  /*2a380*/  @!P0 IMAD.X R33, R29, 0x1, R33, P1 ;  /* 0x000000011d218824 */ /* 0x000fe200008e0621 */
[----:B------:R-:W-:-:S06]  /*2a390*/  PRMT R29, RZ, 0x7610, R29 ;  /* 0x00007610ff1d7816 */ /* 0x000fcc000000001d */
[----:B------:R-:W4:Y:S02]  /*2a3a0*/  @!P0 LDG.E.U8 R29, desc[UR54][R12.64+0x51] ;  /* 0x000051360c1d8981 */ /* 0x000f24000c1e1100 */
        /* <DEDUP_REMOVED lines=12> */
[----:B------:R-:W-:Y:S02]  /*2a470*/  LOP3.LUT R22, R22, 0xffffffef, RZ, 0xc0, !PT ;  /* 0xffffffef16167812 */ /* 0x000fe400078ec0ff */
[----:B-1----:R-:W-:Y:S02]  /*2a480*/  @!P5 IADD3 R34, P2, P3, R6, UR58, R30 ;  /* 0x0000003a0622dc10 */ /* 0x002fe4000fb5e01e */
[----:B------:R-:W-:Y:S02]  /*2a490*/  @P5 LOP3.LUT R22, R22, 0x10, RZ, 0xfc, !PT ;  /* 0x0000001016165812 */ /* 0x000fe400078efcff */
[----:B------:R-:W-:Y:S02]  /*2a4a0*/  @!P5 IADD3.X R35, R27, UR57, R31, P2, P3 ;  /* 0x000000391b23dc10 */ /* 0x000fe400097e641f */
[----:B------:R-:W-:Y:S02]  /*2a4b0*/  LOP3.LUT P5, RZ, R0, 0x1, RZ, 0xc0, !PT ;  /* 0x0000000100ff7812 */ /* 0x000fe400078ac0ff */
[----:B----4-:R-:W-:-:S04]  /*2a4c0*/  LOP3.LUT R29, R29, 0xff, RZ, 0xc0, !PT ;  /* 0x000000ff1d1d7812 */ /* 0x010fc800078ec0ff */
[----:B------:R-:W-:-:S05]  /*2a4d0*/  F2FP.F16.E4M3.UNPACK_B R29, R29 ;  /* 0x0000001dff1d723e */ /* 0x000fca00020006ff */
[----:B------:R-:W-:-:S05]  /*2a4e0*/  HADD2.F32 R29, -RZ, R29.H0_H0 ;  /* 0x2000001dff1d7230 */ /* 0x000fca0000004100 */
[----:B------:R-:W-:-:S04]  /*2a4f0*/  FMUL R30, R29, UR5 ;  /* 0x000000051d1e7c20 */ /* 0x000fc80008400000 */
[----:B---3--:R-:W-:Y:S01]  /*2a500*/  FFMA R30, R166, UR4, R30 ;  /* 0x00000004a61e7c23 */ /* 0x008fe2000800001e */
[----:B------:R-:W-:Y:S01]  /*2a510*/  ISETP.GE.AND P3, PT, R3, 0x89, PT ;  /* 0x000000890300780c */ /* 0x000fe20003f66270 */
[----:B------:R-:W-:Y:S01]  /*2a520*/  IMAD.U32 R56, RZ, RZ, UR52 ;  /* 0x00000034ff387e24 */ /* 0x000fe2000f8e00ff */
[----:B------:R-:W-:Y:S01]  /*2a530*/  LOP3.LUT P6, RZ, R28, 0x8, RZ, 0xc0, !PT ;  /* 0x000000081cff7812 */ /* 0x000fe200078cc0ff */
[----:B------:R-:W-:Y:S01]  /*2a540*/  IMAD.U32 R33, RZ, RZ, UR6 ;  /* 0x00000006ff217e24 */ /* 0x000fe2000f8e00ff */
[----:B------:R-:W-:Y:S01]  /*2a550*/  F2FP.SATFINITE.E4M3.F32.PACK_AB_MERGE_C R30, RZ, R30, RZ ;  /* 0x0000001eff1e723e */ /* 0x000fe200048070ff */
[----:B------:R-:W-:Y:S01]  /*2a560*/  IMAD.U32 R32, RZ, RZ, UR52 ;  /* 0x00000034ff207e24 */ /* 0x000fe2000f8e00ff */
[----:B------:R-:W3:Y:S04]  /*2a570*/  LDL.LU R166, [R1+0x4a0] ;  /* 0x0004a00001a67983 */ /* 0x000ee80000300800 */
[----:B------:R0:W-:Y:S02]  /*2a580*/  @!P4 STG.E.U8 desc[UR54][R92.64+0x58], R30 ;  /* 0x0000581e5c00c986 */ /* 0x0001e4000c101136 */
[----:B0-----:R-:W-:-:S06]  /*2a590*/  PRMT R30, RZ, 0x7610, R30 ;  /* 0x00007610ff1e7816 */ /* 0x001fcc000000001e */
[----:B------:R-:W4:Y:S01]  /*2a5a0*/  @!P5 LDG.E.U8 R30, desc[UR54][R10.64+0x59] ;  /* 0x000059360a1ed981 */ /* 0x000f22000c1e1100 */
[----:B------:R-:W-:-:S13]  /*2a5b0*/  ISETP.LT.OR P1, PT, R26, 0x59, !P3 ;  /* 0x000000591a00780c */ /* 0x000fda0005f21670 */
[----:B------:R-:W-:-:S04]  /*2a5c0*/  @!P1 IADD3 R56, P0, P2, R56, UR56, R6 ;  /* 0x0000003838389c10 */ /* 0x000fc8000fa1e006 */
[----:B------:R-:W-:Y:S02]  /*2a5d0*/  @!P1 IADD3.X R33, R33, UR53, R27, P0, P2 ;  /* 0x0000003521219c10 */ /* 0x000fe400087e441b */
[----:B------:R-:W-:Y:S01]  /*2a5e0*/  ISETP.LT.OR P0, PT, R26, 0x5a, !P3 ;  /* 0x0000005a1a00780c */ /* 0x000fe20005f01670 */
[----:B------:R-:W-:-:S12]  /*2a5f0*/  IMAD.U32 R29, RZ, RZ, UR6 ;  /* 0x00000006ff1d7e24 */ /* 0x000fd8000f8e00ff */
[----:B------:R-:W-:-:S04]  /*2a600*/  @!P0 IADD3 R32, P2, P3, R32, UR56, R6 ;  /* 0x0000003820208c10 */ /* 0x000fc8000fb5e006 */
[----:B------:R-:W-:Y:S02]  /*2a610*/  @!P0 IADD3.X R29, R29, UR53, R27, P2, P3 ;  /* 0x000000351d1d8c10 */ /* 0x000fe400097e641b */
[----:B------:R-:W-:Y:S01]  /*2a620*/  ISETP.LT.OR P3, PT, R26, 0x51, !P6 ;  /* 0x000000511a00780c */ /* 0x000fe20007761670 */
[----:B------:R-:W-:Y:S02]  /*2a630*/  IMAD.U32 R64, RZ, RZ, UR52 ;  /* 0x00000034ff407e24 */ /* 0x000fe4000f8e00ff */
[----:B------:R-:W-:-:S10]  /*2a640*/  IMAD.U32 R65, RZ, RZ, UR6 ;  /* 0x00000006ff417e24 */ /* 0x000fd4000f8e00ff */
[----:B------:R-:W-:-:S04]  /*2a650*/  @!P3 IADD3 R64, P2, P4, R64, UR58, R6 ;  /* 0x0000003a4040bc10 */ /* 0x000fc8000fc5e006 */
[----:B------:R-:W-:Y:S02]  /*2a660*/  @!P3 IADD3.X R65, R65, UR57, R27, P2, P4 ;  /* 0x000000394141bc10 */ /* 0x000fe400097e841b */
[----:B------:R-:W-:Y:S01]  /*2a670*/  ISETP.LT.OR P4, PT, R26, 0x52, !P6 ;  /* 0x000000521a00780c */ /* 0x000fe20007781670 */
[----:B------:R-:W-:Y:S02]  /*2a680*/  IMAD.U32 R57, RZ, RZ, UR52 ;  /* 0x00000034ff397e24 */ /* 0x000fe4000f8e00ff */
[----:B------:R-:W-:Y:S01]  /*2a690*/  IMAD.U32 R61, RZ, RZ, UR6 ;  /* 0x00000006ff3d7e24 */ /* 0x000fe2000f8e00ff */
        /* <DEDUP_REMOVED lines=9> */
[----:B------:R0:W-:Y:S02]  /*2a730*/  @!P5 STG.E.U8 desc[UR54][R90.64+0x59], R30 ;  /* 0x0000591e5a00d986 */ /* 0x0001e4000c101136 */
[----:B0-----:R-:W0:Y:S01]  /*2a740*/  @!P1 LDC.64 R30, c[0x0][0x5c0] ;  /* 0x00017000ff1e9b82 */ /* 0x001e220000000a00 */
[----:B------:R-:W-:-:S04]  /*2a750*/  @!P4 IADD3 R57, P2, P5, R57, UR58, R6 ;  /* 0x0000003a3939cc10 */ /* 0x000fc8000fd5e006 */
[----:B------:R-:W-:Y:S02]  /*2a760*/  @!P4 IADD3.X R61, R61, UR57, R27, P2, P5 ;  /* 0x000000393d3dcc10 */ /* 0x000fe400097ea41b */
[----:B0-----:R-:W-:-:S05]  /*2a770*/  @!P1 IADD3 R30, P2, R56, R30, RZ ;  /* 0x0000001e381e9210 */ /* 0x001fca0007f5e0ff */
[----:B------:R-:W-:Y:S01]  /*2a780*/  @!P1 IMAD.X R31, R33, 0x1, R31, P2 ;  /* 0x00000001211f9824 */ /* 0x000fe200010e061f */
        /* <DEDUP_REMOVED lines=9> */
[----:B------:R-:W-:Y:S01]  /*2a820*/  IMAD.U32 R33, RZ, RZ, UR52 ;  /* 0x00000034ff217e24 */ /* 0x000fe2000f8e00ff */
[----:B------:R-:W-:Y:S01]  /*2a830*/  LOP3.LUT R0, R0, 0xfffffffe, RZ, 0xc0, !PT ;  /* 0xfffffffe00007812 */ /* 0x000fe200078ec0ff */
[----:B------:R-:W3:Y:S02]  /*2a840*/  LDL.LU R166, [R1+0x4a8] ;  /* 0x0004a80001a67983 */ /* 0x000ee40000300800 */
        /* <DEDUP_REMOVED lines=9> */
[----:B------:R-:W-:-:S04]  /*2a8e0*/  @P3 LOP3.LUT R0, R0, 0x1, RZ, 0xfc, !PT ;  /* 0x0000000100003812 */ /* 0x000fc800078efcff */
[----:B------:R-:W-:Y:S02]  /*2a8f0*/  LOP3.LUT P3, RZ, R0, 0x20000000, RZ, 0xc0, !PT ;  /* 0x2000000000ff7812 */ /* 0x000fe4000786c0ff */
[----:B----4-:R-:W-:-:S04]  /*2a900*/  LOP3.LUT R29, R29, 0xff, RZ, 0xc0, !PT ;  /* 0x000000ff1d1d7812 */ /* 0x010fc800078ec0ff */
[----:B------:R-:W-:-:S05]  /*2a910*/  F2FP.F16.E4M3.UNPACK_B R29, R29 ;  /* 0x0000001dff1d723e */ /* 0x000fca00020006ff */
[----:B------:R-:W-:-:S05]  /*2a920*/  HADD2.F32 R29, -RZ, R29.H0_H0 ;  /* 0x2000001dff1d7230 */ /* 0x000fca0000004100 */
[----:B------:R-:W-:-:S04]  /*2a930*/  FMUL R29, R29, UR5 ;  /* 0x000000051d1d7c20 */ /* 0x000fc80008400000 */
[----:B--2---:R-:W-:Y:S01]  /*2a940*/  FFMA R29, R167, UR4, R29 ;  /* 0x00000004a71d7c23 */ /* 0x004fe2000800001d */
[----:B------:R-:W-:Y:S01]  /*2a950*/  ISETP.LT.OR P1, PT, R26, 0x5a, !P6 ;  /* 0x0000005a1a00780c */ /* 0x000fe20007721670 */
[----:B------:R-:W-:Y:S01]  /*2a960*/  IMAD.U32 R72, RZ, RZ, UR52 ;  /* 0x00000034ff487e24 */ /* 0x000fe2000f8e00ff */
[----:B------:R-:W-:Y:S01]  /*2a970*/  LOP3.LUT R28, R28, 0xfffffffe, RZ, 0xc0, !PT ;  /* 0xfffffffe1c1c7812 */ /* 0x000fe200078ec0ff */
[----:B------:R-:W-:Y:S01]  /*2a980*/  IMAD.U32 R56, RZ, RZ, UR6 ;  /* 0x00000006ff387e24 */ /* 0x000fe2000f8e00ff */
[----:B------:R-:W-:Y:S01]  /*2a990*/  F2FP.SATFINITE.E4M3.F32.PACK_AB_MERGE_C R29, RZ, R29, RZ ;  /* 0x0000001dff1d723e */ /* 0x000fe200048070ff */
[----:B------:R-:W2:Y:S04]  /*2a9a0*/  LDL.LU R167, [R1+0x4ac] ;  /* 0x0004ac0001a77983 */ /* 0x000ea80000300800 */
[----:B------:R0:W-:Y:S02]  /*2a9b0*/  @!P0 STG.E.U8 desc[UR54][R30.64+0x59], R29 ;  /* 0x0000591d1e008986 */ /* 0x0001e4000c101136 */
[----:B0-----:R-:W-:-:S06]  /*2a9c0*/  PRMT R29, RZ, 0x7610, R29 ;  /* 0x00007610ff1d7816 */ /* 0x001fcc000000001d */
[----:B------:R-:W4:Y:S01]  /*2a9d0*/  @!P3 LDG.E.U8 R29, desc[UR54][R14.64+0x50] ;  /* 0x000050360e1db981 */ /* 0x000f22000c1e1100 */
[----:B------:R-:W-:Y:S02]  /*2a9e0*/  @!P1 IADD3 R32, P5, P6, R72, UR58, R6 ;  /* 0x0000003a48209c10 */ /* 0x000fe4000febe006 */
[----:B------:R-:W-:Y:S02]  /*2a9f0*/  @P1 LOP3.LUT R28, R28, 0x1, RZ, 0xfc, !PT ;  /* 0x000000011c1c1812 */ /* 0x000fe400078efcff */
        /* <DEDUP_REMOVED lines=12> */
[----:B------:R-:W-:Y:S02]  /*2aac0*/  LOP3.LUT P3, RZ, R28, 0x4, RZ, 0xc0, !PT ;  /* 0x000000041cff7812 */ /* 0x000fe4000786c0ff */
[----:B------:R-:W-:-:S04]  /*2aad0*/  ISETP.GE.AND P6, PT, R3, 0x89, PT ;  /* 0x000000890300780c */ /* 0x000fc80003fc6270 */
[----:B------:R-:W-:Y:S01]  /*2aae0*/  ISETP.LT.OR P2, PT, R26, 0x61, !P6 ;  /* 0x000000611a00780c */ /* 0x000fe20007741670 */
[----:B------:R-:W-:Y:S01]  /*2aaf0*/  IMAD.U32 R74, RZ, RZ, UR52 ;  /* 0x00000034ff4a7e24 */ /* 0x000fe2000f8e00ff */
[----:B------:R-:W-:Y:S01]  /*2ab00*/  LOP3.LUT R2, R2, 0xfbffffff, RZ, 0xc0, !PT ;  /* 0xfbffffff02027812 */ /* 0x000fe200078ec0ff */
[----:B------:R-:W-:Y:S02]  /*2ab10*/  IMAD.U32 R76, RZ, RZ, UR6 ;  /* 0x00000006ff4c7e24 */ /* 0x000fe4000f8e00ff */
[----:B------:R-:W-:Y:S02]  /*2ab20*/  IMAD.U32 R75, RZ, RZ, UR6 ;  /* 0x00000006ff4b7e24 */ /* 0x000fe4000f8e00ff */
[----:B------:R-:W-:Y:S01]  /*2ab30*/  IMAD.U32 R78, RZ, RZ, UR52 ;  /* 0x00000034ff4e7e24 */ /* 0x000fe2000f8e00ff */
[----:B------:R-:W0:Y:S01]  /*2ab40*/  @!P3 LDC.64 R30, c[0x0][0x5c0] ;  /* 0x00017000ff1ebb82 */ /* 0x000e220000000a00 */
[----:B----4-:R-:W-:-:S04]  /*2ab50*/  LOP3.LUT R29, R29, 0xff, RZ, 0xc0, !PT ;  /* 0x000000ff1d1d7812 */ /* 0x010fc800078ec0ff */
[----:B------:R-:W-:-:S05]  /*2ab60*/  F2FP.F16.E4M3.UNPACK_B R29, R29 ;  /* 0x0000001dff1d723e */ /* 0x000fca00020006ff */
[----:B------:R-:W-:-:S05]  /*2ab70*/  HADD2.F32 R29, -RZ, R29.H0_H0 ;  /* 0x2000001dff1d7230 */ /* 0x000fca0000004100 */
[----:B------:R-:W-:-:S04]  /*2ab80*/  FMUL R29, R29, UR5 ;  /* 0x000000051d1d7c20 */ /* 0x000fc80008400000 */
[----:B--2---:R-:W-:Y:S01]  /*2ab90*/  FFMA R29, R167, UR4, R29 ;  /* 0x00000004a71d7c23 */ /* 0x004fe2000800001d */
[----:B------:R-:W-:Y:S01]  /*2aba0*/  @!P2 IADD3 R74, P0, P5, R74, UR56, R6 ;  /* 0x000000384a4aac10 */ /* 0x000fe2000fd1e006 */
[----:B------:R-:W-:Y:S01]  /*2abb0*/  IMAD.U32 R79, RZ, RZ, UR6 ;  /* 0x00000006ff4f7e24 */ /* 0x000fe2000f8e00ff */
[----:B------:R-:W-:Y:S01]  /*2abc0*/  @P2 LOP3.LUT R2, R2, 0x4000000, RZ, 0xfc, !PT ;  /* 0x0400000002022812 */ /* 0x000fe200078efcff */
[----:B------:R-:W-:Y:S01]  /*2abd0*/  IMAD.U32 R73, RZ, RZ, UR52 ;  /* 0x00000034ff497e24 */ /* 0x000fe2000f8e00ff */
[----:B------:R-:W-:Y:S01]  /*2abe0*/  F2FP.SATFINITE.E4M3.F32.PACK_AB_MERGE_C R29, RZ, R29, RZ ;  /* 0x0000001dff1d723e */ /* 0x000fe200048070ff */
[----:B------:R-:W-:Y:S01]  /*2abf0*/  IMAD.U32 R77, RZ, RZ, UR6 ;  /* 0x00000006ff4d7e24 */ /* 0x000fe2000f8e00ff */
[----:B------:R-:W-:Y:S01]  /*2ac00*/  LOP3.LUT R0, R0, 0xffbfffff, RZ, 0xc0, !PT ;  /* 0xffbfffff00007812 */ /* 0x000fe200078ec0ff */
[----:B------:R-:W-:Y:S01]  /*2ac10*/  IMAD.U32 R80, RZ, RZ, UR52 ;  /* 0x00000034ff507e24 */ /* 0x000fe2000f8e00ff */
[----:B------:R-:W-:Y:S01]  /*2ac20*/  LOP3.LUT R28, R28, 0xfffffffd, RZ, 0xc0, !PT ;  /* 0xfffffffd1c1c7812 */ /* 0x000fe200078ec0ff */
[----:B------:R1:W-:Y:S04]  /*2ac30*/  @!P1 STG.E.U8 desc[UR54][R96.64+0x51], R29 ;  /* 0x0000511d60009986 */ /* 0x0003e8000c101136 */
[----:B------:R-:W2:Y:S01]  /*2ac40*/  LDL.LU R167, [R1+0x4b4] ;  /* 0x0004b40001a77983 */ /* 0x000ea20000300800 */
[----:B-1----:R-:W-:-:S06]  /*2ac50*/  PRMT R29, RZ, 0x7610, R29 ;  /* 0x00007610ff1d7816 */ /* 0x002fcc000000001d */
[----:B------:R-:W4:Y:S01]  /*2ac60*/  @!P3 LDG.E.U8 R29, desc[UR54][R16.64+0x50] ;  /* 0x00005036101db981 */ /* 0x000f22000c1e1100 */
[----:B------:R-:W-:Y:S02]  /*2ac70*/  @!P2 IADD3.X R76, R76, UR53, R27, P0, P5 ;  /* 0x000000354c4cac10 */ /* 0x000fe400087ea41b */
[----:B------:R-:W-:-:S04]  /*2ac80*/  ISETP.GE.AND P2, PT, R3, 0x89, PT ;  /* 0x000000890300780c */ /* 0x000fc80003f46270 */
[----:B------:R-:W-:Y:S02]  /*2ac90*/  ISETP.LT.OR P0, PT, R26, 0x62, !P2 ;  /* 0x000000621a00780c */ /* 0x000fe40005701670 */
[----:B------:R-:W-:-:S11]  /*2aca0*/  LOP3.LUT R2, R2, 0xf7ffffff, RZ, 0xc0, !PT ;  /* 0xf7ffffff02027812 */ /* 0x000fd600078ec0ff */
[----:B------:R-:W-:Y:S02]  /*2acb0*/  @!P0 IADD3 R72, P5, P6, R72, UR56, R6 ;  /* 0x0000003848488c10 */ /* 0x000fe4000febe006 */
[----:B------:R-:W-:Y:S02]  /*2acc0*/  @P0 LOP3.LUT R2, R2, 0x8000000, RZ, 0xfc, !PT ;  /* 0x0800000002020812 */ /* 0x000fe400078efcff */
[----:B------:R-:W-:Y:S02]  /*2acd0*/  @!P0 IADD3.X R75, R75, UR53, R27, P5, P6 ;  /* 0x000000354b4b8c10 */ /* 0x000fe4000afec41b */
[----:B------:R-:W-:-:S13]  /*2ace0*/  ISETP.LT.OR P0, PT, R26, 0x69, !P2 ;  /* 0x000000691a00780c */ /* 0x000fda0005701670 */
[----:B------:R-:W-:Y:S02]  /*2acf0*/  @!P0 IADD3 R78, P5, P6, R78, UR56, R6 ;  /* 0x000000384e4e8c10 */ /* 0x000fe4000febe006 */
[----:B------:R-:W-:Y:S02]  /*2ad00*/  @P0 LOP3.LUT R0, R0, 0x400000, RZ, 0xfc, !PT ;  /* 0x0040000000000812 */ /* 0x000fe400078efcff */
[----:B------:R-:W-:Y:S02]  /*2ad10*/  @!P0 IADD3.X R79, R79, UR53, R27, P5, P6 ;  /* 0x000000354f4f8c10 */ /* 0x000fe4000afec41b */
[----:B------:R-:W-:Y:S02]  /*2ad20*/  ISETP.LT.OR P0, PT, R26, 0x6a, !P2 ;  /* 0x0000006a1a00780c */ /* 0x000fe40005701670 */
[----:B------:R-:W-:Y:S02]  /*2ad30*/  LOP3.LUT R0, R0, 0xfff7ffff, RZ, 0xc0, !PT ;  /* 0xfff7ffff00007812 */ /* 0x000fe400078ec0ff */
[----:B------:R-:W-:-:S09]  /*2ad40*/  @P2 LOP3.LUT R28, R28, 0x2, RZ, 0xfc, !PT ;  /* 0x000000021c1c2812 */ /* 0x000fd200078efcff */
[----:B------:R-:W-:Y:S02]  /*2ad50*/  @!P0 IADD3 R73, P5, P6, R73, UR56, R6 ;  /* 0x0000003849498c10 */ /* 0x000fe4000febe006 */
[----:B------:R-:W-:Y:S02]  /*2ad60*/  @P0 LOP3.LUT R0, R0, 0x80000, RZ, 0xfc, !PT ;  /* 0x0008000000000812 */ /* 0x000fe400078efcff */
[----:B------:R-:W-:Y:S02]  /*2ad70*/  @!P0 IADD3.X R77, R77, UR53, R27, P5, P6 ;  /* 0x000000354d4d8c10 */ /* 0x000fe4000afec41b */
[----:B0-----:R-:W-:Y:S02]  /*2ad80*/  @!P3 IADD3 R30, P5, R64, R30, RZ ;  /* 0x0000001e401eb210 */ /* 0x001fe40007fbe0ff */
[----:B------:R-:W-:-:S03]  /*2ad90*/  ISETP.GE.AND P0, PT, R3, 0x109, PT ;  /* 0x000001090300780c */ /* 0x000fc60003f06270 */
[----:B------:R-:W-:Y:S01]  /*2ada0*/  @!P3 IMAD.X R31, R65, 0x1, R31, P5 ;  /* 0x00000001411fb824 */ /* 0x000fe200028e061f */
[----:B------:R-:W-:Y:S01]  /*2adb0*/  ISETP.LT.OR P2, PT, R26, 0x61, !P0 ;  /* 0x000000611a00780c */ /* 0x000fe20004741670 */
[----:B------:R-:W-:Y:S01]  /*2adc0*/  IMAD.U32 R64, RZ, RZ, UR52 ;  /* 0x00000034ff407e24 */ /* 0x000fe2000f8e00ff */
[----:B------:R-:W-:Y:S01]  /*2add0*/  LOP3.LUT R0, R0, 0xffffdfff, RZ, 0xc0, !PT ;  /* 0xffffdfff00007812 */ /* 0x000fe200078ec0ff */
[----:B------:R-:W-:-:S10]  /*2ade0*/  IMAD.U32 R65, RZ, RZ, UR6 ;  /* 0x00000006ff417e24 */ /* 0x000fd4000f8e00ff */
[----:B------:R-:W-:Y:S02]  /*2adf0*/  @!P2 IADD3 R64, P5, P6, R64, UR58, R6 ;  /* 0x0000003a4040ac10 */ /* 0x000fe4000febe006 */
[----:B------:R-:W-:Y:S02]  /*2ae00*/  @P2 LOP3.LUT R0, R0, 0x2000, RZ, 0xfc, !PT ;  /* 0x0000200000002812 */ /* 0x000fe400078efcff */
[----:B------:R-:W-:Y:S02]  /*2ae10*/  @!P2 IADD3.X R65, R65, UR57, R27, P5, P6 ;  /* 0x000000394141ac10 */ /* 0x000fe4000afec41b */
[----:B------:R-:W-:Y:S02]  /*2ae20*/  ISETP.LT.OR P2, PT, R26, 0x62, !P0 ;  /* 0x000000621a00780c */ /* 0x000fe40004741670 */
[----:B----4-:R-:W-:-:S04]  /*2ae30*/  LOP3.LUT R29, R29, 0xff, RZ, 0xc0, !PT ;  /* 0x000000ff1d1d7812 */ /* 0x010fc800078ec0ff */
[----:B------:R-:W-:-:S05]  /*2ae40*/  F2FP.F16.E4M3.UNPACK_B R29, R29 ;  /* 0x0000001dff1d723e */ /* 0x000fca00020006ff */
[----:B------:R-:W-:-:S05]  /*2ae50*/  HADD2.F32 R29, -RZ, R29.H0_H0 ;  /* 0x2000001dff1d7230 */ /* 0x000fca0000004100 */
[----:B------:R-:W-:-:S04]  /*2ae60*/  FMUL R29, R29, UR5 ;  /* 0x000000051d1d7c20 */ /* 0x000fc80008400000 */
[----:B---3--:R-:W-:Y:S01]  /*2ae70*/  FFMA R29, R166, UR4, R29 ;  /* 0x00000004a61d7c23 */ /* 0x008fe2000800001d */
[----:B------:R-:W-:Y:S01]  /*2ae80*/  LOP3.LUT P1, RZ, R22, 0x100000, RZ, 0xc0, !PT ;  /* 0x0010000016ff7812 */ /* 0x000fe2000782c0ff */
[----:B------:R-:W3:Y:S03]  /*2ae90*/  LDL.LU R166, [R1+0x4b8] ;  /* 0x0004b80001a67983 */ /* 0x000ee60000300800 */
[----:B------:R-:W-:Y:S01]  /*2aea0*/  F2FP.SATFINITE.E4M3.F32.PACK_AB_MERGE_C R29, RZ, R29, RZ ;  /* 0x0000001dff1d723e */ /* 0x000fe200048070ff */
[----:B------:R-:W4:Y:S04]  /*2aeb0*/  LDL.LU R194, [R1+0x4bc] ;  /* 0x0004bc0001c27983 */ /* 0x000f280000300800 */
[----:B------:R0:W-:Y:S02]  /*2aec0*/  @!P3 STG.E.U8 desc[UR54][R30.64+0x50], R29 ;  /* 0x0000501d1e00b986 */ /* 0x0001e4000c101136 */
[----:B0-----:R-:W0:Y:S01]  /*2aed0*/  @!P4 LDC.64 R30, c[0x0][0x5c0] ;  /* 0x00017000ff1ecb82 */ /* 0x001e220000000a00 */
[----:B------:R-:W-:Y:S01]  /*2aee0*/  IMAD.U32 R29, RZ, RZ, UR6 ;  /* 0x00000006ff1d7e24 */ /* 0x000fe2000f8e00ff */
[----:B0-----:R-:W-:-:S02]  /*2aef0*/  @!P4 IADD3 R30, P3, R57, R30, RZ ;  /* 0x0000001e391ec210 */ /* 0x001fc40007f7e0ff */
[----:B------:R-:W-:-:S04]  /*2af00*/  @!P2 IADD3 R57, P5, P6, R80, UR58, R6 ;  /* 0x0000003a5039ac10 */ /* 0x000fc8000febe006 */
[----:B------:R-:W-:Y:S02]  /*2af10*/  @!P2 IADD3.X R105, R29, UR57, R27, P5, P6 ;  /* 0x000000391d69ac10 */ /* 0x000fe4000afec41b */
[----:B------:R-:W-:-:S06]  /*2af20*/  PRMT R29, RZ, 0x7610, R29 ;  /* 0x00007610ff1d7816 */ /* 0x000fcc000000001d */
[----:B------:R-:W5:Y:S01]  /*2af30*/  @!P4 LDG.E.U8 R29, desc[UR54][R16.64+0x51] ;  /* 0x00005136101dc981 */ /* 0x000f62000c1e1100 */
[----:B------:R-:W-:Y:S01]  /*2af40*/  ISETP.LT.OR P6, PT, R26, 0x69, !P0 ;  /* 0x000000691a00780c */ /* 0x000fe200047c1670 */
[----:B------:R-:W-:Y:S01]  /*2af50*/  @!P4 IMAD.X R31, R61, 0x1, R31, P3 ;  /* 0x000000013d1fc824 */ /* 0x000fe200018e061f */
[----:B-----5:R-:W-:-:S04]  /*2af60*/  LOP3.LUT R29, R29, 0xff, RZ, 0xc0, !PT ;  /* 0x000000ff1d1d7812 */ /* 0x020fc800078ec0ff */
[----:B------:R-:W-:-:S05]  /*2af70*/  F2FP.F16.E4M3.UNPACK_B R29, R29 ;  /* 0x0000001dff1d723e */ /* 0x000fca00020006ff */
[----:B------:R-:W-:-:S05]  /*2af80*/  HADD2.F32 R29, -RZ, R29.H0_H0 ;  /* 0x2000001dff1d7230 */ /* 0x000fca0000004100 */
[----:B------:R-:W-:-:S04]  /*2af90*/  FMUL R29, R29, UR5 ;  /* 0x000000051d1d7c20 */ /* 0x000fc80008400000 */
[----:B--2---:R-:W-:Y:S01]  /*2afa0*/  FFMA R29, R167, UR4, R29 ;  /* 0x00000004a71d7c23 */ /* 0x004fe2000800001d */
[----:B------:R-:W-:Y:S01]  /*2afb0*/  LOP3.LUT R2, R2, 0xfdffffff, RZ, 0xc0, !PT ;  /* 0xfdffffff02027812 */ /* 0x000fe200078ec0ff */
[----:B------:R-:W2:Y:S03]  /*2afc0*/  LDL.LU R167, [R1+0x4c0] ;  /* 0x0004c00001a77983 */ /* 0x000ea60000300800 */
[----:B------:R-:W-:Y:S01]  /*2afd0*/  F2FP.SATFINITE.E4M3.F32.PACK_AB_MERGE_C R29, RZ, R29, RZ ;  /* 0x0000001dff1d723e */ /* 0x000fe200048070ff */
[----:B------:R-:W5:Y:S04]  /*2afe0*/  LDL.LU R196, [R1+0x4c4] ;  /* 0x0004c40001c47983 */ /* 0x000f680000300800 */
[----:B------:R0:W-:Y:S02]  /*2aff0*/  @!P4 STG.E.U8 desc[UR54][R30.64+0x51], R29 ;  /* 0x0000511d1e00c986 */ /* 0x0001e4000c101136 */
[----:B0-----:R-:W-:-:S02]  /*2b000*/  IMAD.U32 R30, RZ, RZ, UR52 ;  /* 0x00000034ff1e7e24 */ /* 0x001fc4000f8e00ff */
[----:B------:R-:W-:-:S03]  /*2b010*/  IMAD.U32 R29, RZ, RZ, UR6 ;  /* 0x00000006ff1d7e24 */ /* 0x000fc6000f8e00ff */
[----:B------:R-:W-:-:S04]  /*2b020*/  @!P6 IADD3 R108, P3, P4, R30, UR58, R6 ;  /* 0x0000003a1e6cec10 */ /* 0x000fc8000fc7e006 */
[----:B------:R-:W-:Y:S02]  /*2b030*/  @!P6 IADD3.X R109, R29, UR57, R27, P3, P4 ;  /* 0x000000391d6dec10 */ /* 0x000fe40009fe841b */
[----:B------:R-:W-:-:S06]  /*2b040*/  PRMT R29, RZ, 0x7610, R29 ;  /* 0x00007610ff1d7816 */ /* 0x000fcc000000001d */
[----:B------:R-:W3:Y:S01]  /*2b050*/  @!P1 LDG.E.U8 R29, desc[UR54][R14.64+0x58] ;  /* 0x000058360e1d9981 */ /* 0x000ee2000c1e1100 */
[----:B------:R-:W-:Y:S02]  /*2b060*/  @P6 LOP3.LUT R2, R2, 0x2000000, RZ, 0xfc, !PT ;  /* 0x0200000002026812 */ /* 0x000fe400078efcff */
[----:B------:R-:W-:Y:S02]  /*2b070*/  ISETP.GE.AND P6, PT, R3, 0x109, PT ;  /* 0x000001090300780c */ /* 0x000fe40003fc6270 */
[----:B------:R-:W-:Y:S02]  /*2b080*/  LOP3.LUT R0, R0, 0xfffffbff, RZ, 0xc0, !PT ;  /* 0xfffffbff00007812 */ /* 0x000fe400078ec0ff */
[----:B------:R-:W-:Y:S02]  /*2b090*/  ISETP.LT.OR P5, PT, R26, 0x6a, !P6 ;  /* 0x0000006a1a00780c */ /* 0x000fe400077a1670 */
[----:B------:R-:W-:Y:S02]  /*2b0a0*/  @P2 LOP3.LUT R0, R0, 0x400, RZ, 0xfc, !PT ;  /* 0x0000040000002812 */ /* 0x000fe400078efcff */
[----:B------:R-:W-:Y:S01]  /*2b0b0*/  LOP3.LUT P2, RZ, R28, 0x2, RZ, 0xc0, !PT ;  /* 0x000000021cff7812 */ /* 0x000fe2000784c0ff */
[----:B------:R-:W-:-:S02]  /*2b0c0*/  IMAD.U32 R31, RZ, RZ, UR52 ;  /* 0x00000034ff1f7e24 */ /* 0x000fc4000f8e00ff */
[----:B------:R-:W-:Y:S01]  /*2b0d0*/  IMAD.U32 R30, RZ, RZ, UR6 ;  /* 0x00000006ff1e7e24 */ /* 0x000fe2000f8e00ff */
[----:B------:R-:W-:-:S05]  /*2b0e0*/  LOP3.LUT R2, R2, 0xefffffff, RZ, 0xc0, !PT ;  /* 0xefffffff02027812 */ /* 0x000fca00078ec0ff */
[----:B------:R-:W-:-:S04]  /*2b0f0*/  @!P5 IADD3 R110, P3, P4, R31, UR58, R6 ;  /* 0x0000003a1f6edc10 */ /* 0x000fc8000fc7e006 */
[----:B------:R-:W-:Y:S01]  /*2b100*/  @!P5 IADD3.X R111, R30, UR57, R27, P3, P4 ;  /* 0x000000391e6fdc10 */ /* 0x000fe20009fe841b */
[----:B------:R-:W-:Y:S01]  /*2b110*/  IMAD.U32 R30, RZ, RZ, UR52 ;  /* 0x00000034ff1e7e24 */ /* 0x000fe2000f8e00ff */
[----:B------:R-:W-:Y:S02]  /*2b120*/  @P5 LOP3.LUT R2, R2, 0x10000000, RZ, 0xfc, !PT ;  /* 0x1000000002025812 */ /* 0x000fe400078efcff */
[C---:B------:R-:W-:Y:S02]  /*2b130*/  LOP3.LUT P0, RZ, R0.reuse, 0x1, RZ, 0xc0, !PT ;  /* 0x0000000100ff7812 */ /* 0x040fe4000780c0ff */
[C---:B------:R-:W-:Y:S02]  /*2b140*/  LOP3.LUT P5, RZ, R0.reuse, 0x40000000, RZ, 0xc0, !PT ;  /* 0x4000000000ff7812 */ /* 0x040fe400078ac0ff */
[----:B------:R-:W-:Y:S02]  /*2b150*/  LOP3.LUT R0, R0, 0xdfffffff, RZ, 0xc0, !PT ;  /* 0xdfffffff00007812 */ /* 0x000fe400078ec0ff */
[----:B---3--:R-:W-:-:S04]  /*2b160*/  LOP3.LUT R29, R29, 0xff, RZ, 0xc0, !PT ;  /* 0x000000ff1d1d7812 */ /* 0x008fc800078ec0ff */
[----:B------:R-:W-:-:S05]  /*2b170*/  F2FP.F16.E4M3.UNPACK_B R29, R29 ;  /* 0x0000001dff1d723e */ /* 0x000fca00020006ff */
[----:B------:R-:W-:-:S05]  /*2b180*/  HADD2.F32 R29, -RZ, R29.H0_H0 ;  /* 0x2000001dff1d7230 */ /* 0x000fca0000004100 */
[----:B------:R-:W-:-:S04]  /*2b190*/  FMUL R29, R29, UR5 ;  /* 0x000000051d1d7c20 */ /* 0x000fc80008400000 */
[----:B------:R-:W-:-:S05]  /*2b1a0*/  FFMA R29, R166, UR4, R29 ;  /* 0x00000004a61d7c23 */ /* 0x000fca000800001d */
[----:B------:R-:W-:-:S05]  /*2b1b0*/  F2FP.SATFINITE.E4M3.F32.PACK_AB_MERGE_C R29, RZ, R29, RZ ;  /* 0x0000001dff1d723e */ /* 0x000fca00048070ff */
[----:B------:R0:W-:Y:S01]  /*2b1c0*/  @!P1 STG.E.U8 desc[UR54][R100.64+0x58], R29 ;  /* 0x0000581d64009986 */ /* 0x0001e2000c101136 */
[----:B------:R-:W-:Y:S01]  /*2b1d0*/  ISETP.LT.OR P1, PT, R26, 0x71, !P2 ;  /* 0x000000711a00780c */ /* 0x000fe20005721670 */
[----:B0-----:R-:W-:-:S12]  /*2b1e0*/  IMAD.U32 R29, RZ, RZ, UR6 ;  /* 0x00000006ff1d7e24 */ /* 0x001fd8000f8e00ff */
[----:B------:R-:W-:Y:S02]  /*2b1f0*/  @!P1 IADD3 R165, P3, P4, R30, UR56, R6 ;  /* 0x000000381ea59c10 */ /* 0x000fe4000fc7e006 */
[----:B------:R-:W-:Y:S02]  /*2b200*/  @P1 LOP3.LUT R0, R0, 0x20000000, RZ, 0xfc, !PT ;  /* 0x2000000000001812 */ /* 0x000fe400078efcff */
[----:B------:R-:W-:Y:S02]  /*2b210*/  @!P1 IADD3.X R166, R29, UR53, R27, P3, P4 ;  /* 0x000000351da69c10 */ /* 0x000fe40009fe841b */
[----:B------:R-:W-:Y:S02]  /*2b220*/  LOP3.LUT P1, RZ, R28, 0x1, RZ, 0xc0, !PT ;  /* 0x000000011cff7812 */ /* 0x000fe4000782c0ff */
[----:B------:R-:W-:-:S06]  /*2b230*/  PRMT R28, RZ, 0x7610, R28 ;  /* 0x00007610ff1c7816 */ /* 0x000fcc000000001c */
[----:B------:R-:W3:Y:S01]  /*2b240*/  @!P5 LDG.E.U8 R28, desc[UR54][R14.64+0x59] ;  /* 0x000059360e1cd981 */ /* 0x000ee2000c1e1100 */
[----:B------:R-:W-:Y:S02]  /*2b250*/  PRMT R30, RZ, 0x7610, R30 ;  /* 0x00007610ff1e7816 */ /* 0x000fe4000000001e */
[----:B---3--:R-:W-:-:S04]  /*2b260*/  LOP3.LUT R28, R28, 0xff, RZ, 0xc0, !PT ;  /* 0x000000ff1c1c7812 */ /* 0x008fc800078ec0ff */
[----:B------:R-:W-:-:S05]  /*2b270*/  F2FP.F16.E4M3.UNPACK_B R28, R28 ;  /* 0x0000001cff1c723e */ /* 0x000fca00020006ff */
[----:B------:R-:W-:-:S05]  /*2b280*/  HADD2.F32 R28, -RZ, R28.H0_H0 ;  /* 0x2000001cff1c7230 */ /* 0x000fca0000004100 */
[----:B------:R-:W-:-:S04]  /*2b290*/  FMUL R28, R28, UR5 ;  /* 0x000000051c1c7c20 */ /* 0x000fc80008400000 */
[----:B----4-:R-:W-:-:S05]  /*2b2a0*/  FFMA R28, R194, UR4, R28 ;  /* 0x00000004c21c7c23 */ /* 0x010fca000800001c */
[----:B------:R-:W-:-:S05]  /*2b2b0*/  F2FP.SATFINITE.E4M3.F32.PACK_AB_MERGE_C R28, RZ, R28, RZ ;  /* 0x0000001cff1c723e */ /* 0x000fca00048070ff */
[----:B------:R0:W-:Y:S04]  /*2b2c0*/  @!P5 STG.E.U8 desc[UR54][R98.64+0x59], R28 ;  /* 0x0000591c6200d986 */ /* 0x0001e8000c101136 */
[----:B------:R-:W3:Y:S01]  /*2b2d0*/  @!P0 LDG.E.U8 R30, desc[UR54][R16.64+0x58] ;  /* 0x00005836101e8981 */ /* 0x000ee2000c1e1100 */
[----:B------:R-:W-:Y:S01]  /*2b2e0*/  ISETP.LT.OR P5, PT, R26, 0x72, !P2 ;  /* 0x000000721a00780c */ /* 0x000fe200057a1670 */
[----:B------:R-:W-:Y:S02]  /*2b2f0*/  IMAD.U32 R29, RZ, RZ, UR52 ;  /* 0x00000034ff1d7e24 */ /* 0x000fe4000f8e00ff */
[----:B0-----:R-:W-:-:S10]  /*2b300*/  IMAD.U32 R28, RZ, RZ, UR6 ;  /* 0x00000006ff1c7e24 */ /* 0x001fd4000f8e00ff */
[----:B------:R-:W-:-:S04]  /*2b310*/  @!P5 IADD3 R162, P3, P4, R29, UR56, R6 ;  /* 0x000000381da2dc10 */ /* 0x000fc8000fc7e006 */
[----:B------:R-:W-:Y:S02]  /*2b320*/  @!P5 IADD3.X R164, R28, UR53, R27, P3, P4 ;  /* 0x000000351ca4dc10 */ /* 0x000fe40009fe841b */
[----:B------:R-:W0:Y:S02]  /*2b330*/  @!P0 LDC.64 R28, c[0x0][0x5c0] ;  /* 0x00017000ff1c8b82 */ /* 0x000e240000000a00 */
[----:B0-----:R-:W-:-:S05]  /*2b340*/  @!P0 IADD3 R28, P3, R33, R28, RZ ;  /* 0x0000001c211c8210 */ /* 0x001fca0007f7e0ff */
[----:B------:R-:W-:Y:S01]  /*2b350*/  @!P0 IMAD.X R29, R60, 0x1, R29, P3 ;  /* 0x000000013c1d8824 */ /* 0x000fe200018e061d */
[----:B---3--:R-:W-:-:S04]  /*2b360*/  LOP3.LUT R30, R30, 0xff, RZ, 0xc0, !PT ;  /* 0x000000ff1e1e7812 */ /* 0x008fc800078ec0ff */
[----:B------:R-:W-:-:S05]  /*2b370*/  F2FP.F16.E4M3.UNPACK_B R30, R30 ;  /* 0x0000001eff1e723e */ /* 0x000fca00020006ff */
[----:B------:R-:W-:-:S05]  /*2b380*/  HADD2.F32 R30, -RZ, R30.H0_H0 ;  /* 0x2000001eff1e7230 */ /* 0x000fca0000004100 */
[----:B------:R-:W-:-:S04]  /*2b390*/  FMUL R30, R30, UR5 ;  /* 0x000000051e1e7c20 */ /* 0x000fc80008400000 */
[----:B--2---:R-:W-:Y:S01]  /*2b3a0*/  FFMA R30, R167, UR4, R30 ;  /* 0x00000004a71e7c23 */ /* 0x004fe2000800001e */
[----:B------:R-:W-:Y:S01]  /*2b3b0*/  LOP3.LUT R0, R0, 0xf7ffffff, RZ, 0xc0, !PT ;  /* 0xf7ffffff00007812 */ /* 0x000fe200078ec0ff */
[----:B------:R-:W-:Y:S01]  /*2b3c0*/  IMAD.U32 R33, RZ, RZ, UR52 ;  /* 0x00000034ff217e24 */ /* 0x000fe2000f8e00ff */
[----:B------:R-:W2:Y:S02]  /*2b3d0*/  LDL.LU R167, [R1+0x4c8] ;  /* 0x0004c80001a77983 */ /* 0x000ea40000300800 */
[----:B------:R-:W-:Y:S02]  /*2b3e0*/  F2FP.SATFINITE.E4M3.F32.PACK_AB_MERGE_C R30, RZ, R30, RZ ;  /* 0x0000001eff1e723e */ /* 0x000fe400048070ff */
[----:B------:R-:W-:Y:S01]  /*2b3f0*/  @P5 LOP3.LUT R0, R0, 0x8000000, RZ, 0xfc, !PT ;  /* 0x0800000000005812 */ /* 0x000fe200078efcff */
[----:B------:R-:W-:Y:S01]  /*2b400*/  IMAD.U32 R31, RZ, RZ, UR6 ;  /* 0x00000006ff1f7e24 */ /* 0x000fe2000f8e00ff */
[----:B------:R-:W-:Y:S01]  /*2b410*/  LOP3.LUT R2, R2, 0x7fffffff, RZ, 0xc0, !PT ;  /* 0x7fffffff02027812 */ /* 0x000fe200078ec0ff */
[----:B------:R0:W-:Y:S04]  /*2b420*/  @!P0 STG.E.U8 desc[UR54][R28.64+0x58], R30 ;  /* 0x0000581e1c008986 */ /* 0x0001e8000c101136 */
[----:B------:R-:W3:Y:S01]  /*2b430*/  LDL.LU R197, [R1+0x4cc] ;  /* 0x0004cc0001c57983 */ /* 0x000ee20000300800 */
[----:B0-----:R-:W-:Y:S01]  /*2b440*/  PRMT R30, RZ, 0x7610, R30 ;  /* 0x00007610ff1e7816 */ /* 0x001fe2000000001e */
[----:B------:R-:W0:Y:S05]  /*2b450*/  @!P1 LDC.64 R28, c[0x0][0x5c0] ;  /* 0x00017000ff1c9b82 */ /* 0x000e2a0000000a00 */
[----:B------:R-:W4:Y:S01]  /*2b460*/  @!P1 LDG.E.U8 R30, desc[UR54][R16.64+0x59] ;  /* 0x00005936101e9981 */ /* 0x000f22000c1e1100 */
[----:B------:R-:W-:-:S02]  /*2b470*/  ISETP.LT.OR P5, PT, R26, 0x79, !P2 ;  /* 0x000000791a00780c */ /* 0x000fc400057a1670 */
[----:B------:R-:W-:-:S11]  /*2b480*/  LOP3.LUT R0, R0, 0xfbffffff, RZ, 0xc0, !PT ;  /* 0xfbffffff00007812 */ /* 0x000fd600078ec0ff */
[----:B------:R-:W-:-:S04]  /*2b490*/  @!P5 IADD3 R194, P3, P4, R33, UR56, R6 ;  /* 0x0000003821c2dc10 */ /* 0x000fc8000fc7e006 */
[----:B------:R-:W-:Y:S02]  /*2b4a0*/  @!P5 IADD3.X R195, R31, UR53, R27, P3, P4 ;  /* 0x000000351fc3dc10 */ /* 0x000fe40009fe841b */
[----:B0-----:R-:W-:Y:S02]  /*2b4b0*/  @!P1 IADD3 R28, P3, R32, R28, RZ ;  /* 0x0000001c201c9210 */ /* 0x001fe40007f7e0ff */
[----:B------:R-:W-:-:S03]  /*2b4c0*/  @P5 LOP3.LUT R0, R0, 0x4000000, RZ, 0xfc, !PT ;  /* 0x0400000000005812 */ /* 0x000fc600078efcff */
[----:B------:R-:W-:Y:S01]  /*2b4d0*/  @!P1 IMAD.X R29, R56, 0x1, R29, P3 ;  /* 0x00000001381d9824 */ /* 0x000fe200018e061d */
[----:B------:R-:W-:Y:S02]  /*2b4e0*/  ISETP.GE.AND P5, PT, R3, 0x181, PT ;  /* 0x000001810300780c */ /* 0x000fe40003fa6270 */
[----:B------:R-:W-:Y:S02]  /*2b4f0*/  ISETP.LT.OR P0, PT, R26, 0x7a, !P2 ;  /* 0x0000007a1a00780c */ /* 0x000fe40005701670 */
[----:B----4-:R-:W-:-:S04]  /*2b500*/  LOP3.LUT R30, R30, 0xff, RZ, 0xc0, !PT ;  /* 0x000000ff1e1e7812 */ /* 0x010fc800078ec0ff */
[----:B------:R-:W-:-:S05]  /*2b510*/  F2FP.F16.E4M3.UNPACK_B R30, R30 ;  /* 0x0000001eff1e723e */ /* 0x000fca00020006ff */
[----:B------:R-:W-:-:S05]  /*2b520*/  HADD2.F32 R30, -RZ, R30.H0_H0 ;  /* 0x2000001eff1e7230 */ /* 0x000fca0000004100 */
[----:B------:R-:W-:-:S04]  /*2b530*/  FMUL R30, R30, UR5 ;  /* 0x000000051e1e7c20 */ /* 0x000fc80008400000 */
[----:B-----5:R-:W-:Y:S01]  /*2b540*/  FFMA R30, R196, UR4, R30 ;  /* 0x00000004c41e7c23 */ /* 0x020fe2000800001e */
[----:B------:R-:W-:Y:S01]  /*2b550*/  @P2 LOP3.LUT R2, R2, 0x80000000, RZ, 0xfc, !PT ;  /* 0x8000000002022812 */ /* 0x000fe200078efcff */
[----:B------:R-:W4:Y:S03]  /*2b560*/  LDL.LU R196, [R1+0x4d0] ;  /* 0x0004d00001c47983 */ /* 0x000f260000300800 */
[----:B------:R-:W-:Y:S01]  /*2b570*/  F2FP.SATFINITE.E4M3.F32.PACK_AB_MERGE_C R30, RZ, R30, RZ ;  /* 0x0000001eff1e723e */ /* 0x000fe200048070ff */
[----:B------:R-:W5:Y:S04]  /*2b580*/  LDL.LU R213, [R1+0x4d4] ;  /* 0x0004d40001d57983 */ /* 0x000f680000300800 */
[----:B------:R0:W-:Y:S01]  /*2b590*/  @!P1 STG.E.U8 desc[UR54][R28.64+0x59], R30 ;  /* 0x0000591e1c009986 */ /* 0x0001e2000c101136 */
[----:B------:R-:W-:-:S02]  /*2b5a0*/  ISETP.LT.OR P1, PT, R26, 0x51, !P5 ;  /* 0x000000511a00780c */ /* 0x000fc40006f21670 */
[----:B------:R-:W-:Y:S01]  /*2b5b0*/  ISETP.LT.OR P2, PT, R26, 0x71, !P6 ;  /* 0x000000711a00780c */ /* 0x000fe20007741670 */
[----:B------:R-:W5:Y:S10]  /*2b5c0*/  LDL.LU R212, [R1+0x4d8] ;  /* 0x0004d80001d47983 */ /* 0x000f740000300800 */
[----:B0-----:R-:W0:Y:S01]  /*2b5d0*/  @!P1 LDC.64 R30, c[0x0][0x5c0] ;  /* 0x00017000ff1e9b82 */ /* 0x001e220000000a00 */
[----:B------:R-:W-:-:S02]  /*2b5e0*/  @!P1 IMAD.MOV.U32 R28, RZ, RZ, R6 ;  /* 0x000000ffff1c9224 */ /* 0x000fc400078e0006 */
[----:B------:R-:W-:Y:S02]  /*2b5f0*/  @!P1 IMAD.MOV.U32 R29, RZ, RZ, R27 ;  /* 0x000000ffff1d9224 */ /* 0x000fe400078e001b */
[----:B------:R-:W-:-:S04]  /*2b600*/  @!P1 IMAD.WIDE.U32 R28, R4, 0x180, R28 ;  /* 0x00000180041c9825 */ /* 0x000fc800078e001c */
[----:B------:R-:W-:Y:S01]  /*2b610*/  @!P1 IMAD R32, R5, 0x180, RZ ;  /* 0x0000018005209824 */ /* 0x000fe200078e02ff */
[----:B0-----:R-:W-:-:S04]  /*2b620*/  @!P1 IADD3 R28, P3, R28, R30, RZ ;  /* 0x0000001e1c1c9210 */ /* 0x001fc80007f7e0ff */
[----:B------:R-:W-:Y:S01]  /*2b630*/  @!P1 IADD3.X R29, R31, R29, R32, P3, !PT ;  /* 0x0000001d1f1d9210 */ /* 0x000fe20001ffe420 */
[----:B------:R-:W-:Y:S02]  /*2b640*/  IMAD.U32 R31, RZ, RZ, UR52 ;  /* 0x00000034ff1f7e24 */ /* 0x000fe4000f8e00ff */
[----:B------:R-:W-:-:S03]  /*2b650*/  IMAD.U32 R30, RZ, RZ, UR6 ;  /* 0x00000006ff1e7e24 */ /* 0x000fc6000f8e00ff */
[----:B------:R-:W-:-:S04]  /*2b660*/  @!P0 IADD3 R160, P3, P4, R31, UR56, R6 ;  /* 0x000000381fa08c10 */ /* 0x000fc8000fc7e006 */
[----:B------:R-:W-:Y:S02]  /*2b670*/  @!P0 IADD3.X R161, R30, UR53, R27, P3, P4 ;  /* 0x000000351ea18c10 */ /* 0x000fe40009fe841b */
[----:B------:R-:W-:-:S06]  /*2b680*/  PRMT R30, RZ, 0x7610, R30 ;  /* 0x00007610ff1e7816 */ /* 0x000fcc000000001e */
[----:B------:R-:W2:Y:S02]  /*2b690*/  @!P1 LDG.E.U8 R30, desc[UR54][R18.64+0x50] ;  /* 0x00005036121e9981 */ /* 0x000ea4000c1e1100 */
[----:B--2---:R-:W-:-:S04]  /*2b6a0*/  LOP3.LUT R30, R30, 0xff, RZ, 0xc0, !PT ;  /* 0x000000ff1e1e7812 */ /* 0x004fc800078ec0ff */
        /* <DEDUP_REMOVED lines=19> */
[----:B------:R-:W2:Y:S01]  /*2b7e0*/  @!P1 LDG.E.U8 R30, desc[UR54][R18.64+0x51] ;  /* 0x00005136121e9981 */ /* 0x000ea2000c1e1100 */
[----:B------:R-:W-:-:S04]  /*2b7f0*/  LOP3.LUT R0, R0, 0xfffeffff, RZ, 0xc0, !PT ;  /* 0xfffeffff00007812 */ /* 0x000fc800078ec0ff */
[----:B------:R-:W-:-:S04]  /*2b800*/  @P0 LOP3.LUT R0, R0, 0x10000, RZ, 0xfc, !PT ;  /* 0x0001000000000812 */ /* 0x000fc800078efcff */
[----:B------:R-:W-:-:S04]  /*2b810*/  LOP3.LUT R0, R0, 0xfffffdff, RZ, 0xc0, !PT ;  /* 0xfffffdff00007812 */ /* 0x000fc800078ec0ff */
[----:B------:R-:W-:Y:S02]  /*2b820*/  @P2 LOP3.LUT R0, R0, 0x200, RZ, 0xfc, !PT ;  /* 0x0000020000002812 */ /* 0x000fe400078efcff */
[----:B------:R-:W-:Y:S02]  /*2b830*/  ISETP.LT.OR P2, PT, R26, 0x72, !P6 ;  /* 0x000000721a00780c */ /* 0x000fe40007741670 */
[----:B------:R-:W-:Y:S02]  /*2b840*/  LOP3.LUT P4, RZ, R23, 0x1000000, RZ, 0xc0, !PT ;  /* 0x0100000017ff7812 */ /* 0x000fe4000788c0ff */
[----:B--2---:R-:W-:-:S04]  /*2b850*/  LOP3.LUT R30, R30, 0xff, RZ, 0xc0, !PT ;  /* 0x000000ff1e1e7812 */ /* 0x004fc800078ec0ff */
[----:B------:R-:W-:-:S05]  /*2b860*/  F2FP.F16.E4M3.UNPACK_B R30, R30 ;  /* 0x0000001eff1e723e */ /* 0x000fca00020006ff */
[----:B------:R-:W-:-:S05]  /*2b870*/  HADD2.F32 R30, -RZ, R30.H0_H0 ;  /* 0x2000001eff1e7230 */ /* 0x000fca0000004100 */
[----:B------:R-:W-:-:S04]  /*2b880*/  FMUL R30, R30, UR5 ;  /* 0x000000051e1e7c20 */ /* 0x000fc80008400000 */
[----:B---3--:R-:W-:-:S05]  /*2b890*/  FFMA R30, R197, UR4, R30 ;  /* 0x00000004c51e7c23 */ /* 0x008fca000800001e */
[----:B------:R-:W-:-:S05]  /*2b8a0*/  F2FP.SATFINITE.E4M3.F32.PACK_AB_MERGE_C R30, RZ, R30, RZ ;  /* 0x0000001eff1e723e */ /* 0x000fca00048070ff */
[----:B------:R0:W-:Y:S02]  /*2b8b0*/  @!P1 STG.E.U8 desc[UR54][R28.64+0x51], R30 ;  /* 0x0000511e1c009986 */ /* 0x0001e4000c101136 */
[----:B0-----:R-:W-:Y:S02]  /*2b8c0*/  IMAD.U32 R29, RZ, RZ, UR52 ;  /* 0x00000034ff1d7e24 */ /* 0x001fe4000f8e00ff */
[----:B------:R-:W-:-:S03]  /*2b8d0*/  IMAD.U32 R28, RZ, RZ, UR6 ;  /* 0x00000006ff1c7e24 */ /* 0x000fc6000f8e00ff */
[----:B------:R-:W-:-:S04]  /*2b8e0*/  @!P2 IADD3 R158, P1, P3, R29, UR58, R6 ;  /* 0x0000003a1d9eac10 */ /* 0x000fc8000fb3e006 */
[----:B------:R-:W-:Y:S02]  /*2b8f0*/  @!P2 IADD3.X R159, R28, UR57, R27, P1, P3 ;  /* 0x000000391c9fac10 */ /* 0x000fe40008fe641b */
[----:B------:R-:W-:-:S06]  /*2b900*/  PRMT R28, RZ, 0x7610, R28 ;  /* 0x00007610ff1c7816 */ /* 0x000fcc000000001c */
[----:B------:R-:W2:Y:S01]  /*2b910*/  @!P4 LDG.E.U8 R28, desc[UR54][R20.64+0x50] ;  /* 0x00005036141cc981 */ /* 0x000ea2000c1e1100 */
[----:B------:R-:W-:Y:S02]  /*2b920*/  LOP3.LUT P0, RZ, R23, 0x100000, RZ, 0xc0, !PT ;  /* 0x0010000017ff7812 */ /* 0x000fe4000780c0ff */
[----:B--2---:R-:W-:-:S04]  /*2b930*/  LOP3.LUT R28, R28, 0xff, RZ, 0xc0, !PT ;  /* 0x000000ff1c1c7812 */ /* 0x004fc800078ec0ff */
[----:B------:R-:W-:-:S05]  /*2b940*/  F2FP.F16.E4M3.UNPACK_B R28, R28 ;  /* 0x0000001cff1c723e */ /* 0x000fca00020006ff */
[----:B------:R-:W-:-:S05]  /*2b950*/  HADD2.F32 R28, -RZ, R28.H0_H0 ;  /* 0x2000001cff1c7230 */ /* 0x000fca0000004100 */
[----:B------:R-:W-:-:S04]  /*2b960*/  FMUL R28, R28, UR5 ;  /* 0x000000051c1c7c20 */ /* 0x000fc80008400000 */
[----:B----4-:R-:W-:-:S05]  /*2b970*/  FFMA R28, R196, UR4, R28 ;  /* 0x00000004c41c7c23 */ /* 0x010fca000800001c */
[----:B------:R-:W-:-:S05]  /*2b980*/  F2FP.SATFINITE.E4M3.F32.PACK_AB_MERGE_C R28, RZ, R28, RZ ;  /* 0x0000001cff1c723e */ /* 0x000fca00048070ff */
[----:B------:R0:W-:Y:S02]  /*2b990*/  @!P4 STG.E.U8 desc[UR54][R210.64+0x50], R28 ;  /* 0x0000501cd200c986 */ /* 0x0001e4000c101136 */
[----:B0-----:R-:W-:-:S06]  /*2b9a0*/  PRMT R28, RZ, 0x7610, R28 ;  /* 0x00007610ff1c7816 */ /* 0x001fcc000000001c */
[----:B------:R-:W2:Y:S01]  /*2b9b0*/  @!P0 LDG.E.U8 R28, desc[UR54][R20.64+0x51] ;  /* 0x00005136141c8981 */ /* 0x000ea2000c1e1100 */
[----:B------:R-:W-:-:S04]  /*2b9c0*/  LOP3.LUT R0, R0, 0xfffffeff, RZ, 0xc0, !PT ;  /* 0xfffffeff00007812 */ /* 0x000fc800078ec0ff */
[----:B------:R-:W-:Y:S02]  /*2b9d0*/  @P2 LOP3.LUT R0, R0, 0x100, RZ, 0xfc, !PT ;  /* 0x0000010000002812 */ /* 0x000fe400078efcff */
[----:B------:R-:W-:Y:S01]  /*2b9e0*/  ISETP.LT.OR P2, PT, R26, 0x79, !P6 ;  /* 0x000000791a00780c */ /* 0x000fe20007741670 */
[----:B------:R-:W-:Y:S02]  /*2b9f0*/  IMAD.U32 R30, RZ, RZ, UR52 ;  /* 0x00000034ff1e7e24 */ /* 0x000fe4000f8e00ff */
[----:B------:R-:W-:-:S10]  /*2ba00*/  IMAD.U32 R29, RZ, RZ, UR6 ;  /* 0x00000006ff1d7e24 */ /* 0x000fd4000f8e00ff */
[----:B------:R-:W-:-:S04]  /*2ba10*/  @!P2 IADD3 R196, P1, P3, R30, UR58, R6 ;  /* 0x0000003a1ec4ac10 */ /* 0x000fc8000fb3e006 */
[----:B------:R-:W-:Y:S02]  /*2ba20*/  @!P2 IADD3.X R197, R29, UR57, R27, P1, P3 ;  /* 0x000000391dc5ac10 */ /* 0x000fe40008fe641b */
[----:B------:R-:W-:-:S13]  /*2ba30*/  ISETP.LT.OR P1, PT, R26, 0x59, !P5 ;  /* 0x000000591a00780c */ /* 0x000fda0006f21670 */
[----:B------:R-:W0:Y:S01]  /*2ba40*/  @!P1 LDC.64 R30, c[0x0][0x5c0] ;  /* 0x00017000ff1e9b82 */ /* 0x000e220000000a00 */
[----:B------:R-:W-:Y:S01]  /*2ba50*/  @!P1 IMAD.MOV.U32 R29, RZ, RZ, R27 ;  /* 0x000000ffff1d9224 */ /* 0x000fe200078e001b */
[----:B--2---:R-:W-:-:S04]  /*2ba60*/  LOP3.LUT R28, R28, 0xff, RZ, 0xc0, !PT ;  /* 0x000000ff1c1c7812 */ /* 0x004fc800078ec0ff */
[----:B------:R-:W-:-:S05]  /*2ba70*/  F2FP.F16.E4M3.UNPACK_B R28, R28 ;  /* 0x0000001cff1c723e */ /* 0x000fca00020006ff */
[----:B------:R-:W-:-:S05]  /*2ba80*/  HADD2.F32 R28, -RZ, R28.H0_H0 ;  /* 0x2000001cff1c7230 */ /* 0x000fca0000004100 */
[----:B------:R-:W-:-:S04]  /*2ba90*/  FMUL R28, R28, UR5 ;  /* 0x000000051c1c7c20 */ /* 0x000fc80008400000 */
[----:B-----5:R-:W-:Y:S01]  /*2baa0*/  FFMA R28, R213, UR4, R28 ;  /* 0x00000004d51c7c23 */ /* 0x020fe2000800001c */
[----:B------:R-:W-:Y:S01]  /*2bab0*/  @!P1 IMAD R32, R5, 0x180, RZ ;  /* 0x0000018005209824 */ /* 0x000fe200078e02ff */
[----:B------:R-:W-:Y:S01]  /*2bac0*/  LOP3.LUT R0, R0, 0xffffffbf, RZ, 0xc0, !PT ;  /* 0xffffffbf00007812 */ /* 0x000fe200078ec0ff */
[----:B------:R-:W-:Y:S01]  /*2bad0*/  IMAD.U32 R60, RZ, RZ, UR6 ;  /* 0x00000006ff3c7e24 */ /* 0x000fe2000f8e00ff */
[----:B------:R-:W2:Y:S01]  /*2bae0*/  LDL.LU R213, [R1+0x4dc] ;  /* 0x0004dc0001d57983 */ /* 0x000ea20000300800 */
[----:B------:R-:W-:-:S05]  /*2baf0*/  F2FP.SATFINITE.E4M3.F32.PACK_AB_MERGE_C R28, RZ, R28, RZ ;  /* 0x0000001cff1c723e */ /* 0x000fca00048070ff */
[----:B------:R1:W-:Y:S02]  /*2bb00*/  @!P0 STG.E.U8 desc[UR54][R208.64+0x51], R28 ;  /* 0x0000511cd0008986 */ /* 0x0003e4000c101136 */
[----:B-1----:R-:W-:-:S04]  /*2bb10*/  @!P1 IMAD.MOV.U32 R28, RZ, RZ, R6 ;  /* 0x000000ffff1c9224 */ /* 0x002fc800078e0006 */
[----:B------:R-:W-:-:S03]  /*2bb20*/  @!P1 IMAD.WIDE.U32 R28, R4, 0x180, R28 ;  /* 0x00000180041c9825 */ /* 0x000fc600078e001c */
[----:B0-----:R-:W-:Y:S02]  /*2bb30*/  @!P1 IADD3 R28, P3, R28, R30, RZ ;  /* 0x0000001e1c1c9210 */ /* 0x001fe40007f7e0ff */
[----:B------:R-:W-:-:S06]  /*2bb40*/  PRMT R30, RZ, 0x7610, R30 ;  /* 0x00007610ff1e7816 */ /* 0x000fcc000000001e */
[----:B------:R-:W3:Y:S01]  /*2bb50*/  @!P1 LDG.E.U8 R30, desc[UR54][R18.64+0x58] ;  /* 0x00005836121e9981 */ /* 0x000ee2000c1e1100 */
[----:B------:R-:W-:Y:S02]  /*2bb60*/  @!P1 IADD3.X R29, R31, R29, R32, P3, !PT ;  /* 0x0000001d1f1d9210 */ /* 0x000fe40001ffe420 */
[----:B------:R-:W-:Y:S01]  /*2bb70*/  ISETP.LT.OR P0, PT, R26, 0x7a, !P6 ;  /* 0x0000007a1a00780c */ /* 0x000fe20007701670 */
[----:B------:R-:W-:Y:S01]  /*2bb80*/  IMAD.U32 R32, RZ, RZ, UR52 ;  /* 0x00000034ff207e24 */ /* 0x000fe2000f8e00ff */
[----:B------:R-:W-:Y:S02]  /*2bb90*/  @P2 LOP3.LUT R0, R0, 0x40, RZ, 0xfc, !PT ;  /* 0x0000004000002812 */ /* 0x000fe400078efcff */
[----:B------:R-:W-:-:S04]  /*2bba0*/  LOP3.LUT P2, RZ, R2, 0x80000000, RZ, 0xc0, !PT ;  /* 0x8000000002ff7812 */ /* 0x000fc8000784c0ff */
[----:B------:R-:W-:-:S05]  /*2bbb0*/  ISETP.LT.OR P2, PT, R26, 0x81, !P2 ;  /* 0x000000811a00780c */ /* 0x000fca0005741670 */
[----:B------:R-:W-:-:S04]  /*2bbc0*/  @!P0 IADD3 R32, P3, P4, R32, UR58, R6 ;  /* 0x0000003a20208c10 */ /* 0x000fc8000fc7e006 */
[----:B------:R-:W-:Y:S02]  /*2bbd0*/  @!P0 IADD3.X R60, R60, UR57, R27, P3, P4 ;  /* 0x000000393c3c8c10 */ /* 0x000fe40009fe841b */
[----:B---3--:R-:W-:-:S04]  /*2bbe0*/  LOP3.LUT R30, R30, 0xff, RZ, 0xc0, !PT ;  /* 0x000000ff1e1e7812 */ /* 0x008fc800078ec0ff */
[----:B------:R-:W-:-:S05]  /*2bbf0*/  F2FP.F16.E4M3.UNPACK_B R30, R30 ;  /* 0x0000001eff1e723e */ /* 0x000fca00020006ff */
[----:B------:R-:W-:-:S05]  /*2bc00*/  HADD2.F32 R30, -RZ, R30.H0_H0 ;  /* 0x2000001eff1e7230 */ /* 0x000fca0000004100 */
[----:B------:R-:W-:-:S04]  /*2bc10*/  FMUL R30, R30, UR5 ;  /* 0x000000051e1e7c20 */ /* 0x000fc80008400000 */
[----:B------:R-:W-:Y:S01]  /*2bc20*/  FFMA R30, R212, UR4, R30 ;  /* 0x00000004d41e7c23 */ /* 0x000fe2000800001e */
        /* <DEDUP_REMOVED lines=21> */
[----:B------:R-:W-:-:S04]  /*2bd80*/  ISETP.GE.AND P4, PT, R3, 0x89, PT ;  /* 0x000000890300780c */ /* 0x000fc80003f86270 */
[----:B------:R-:W-:Y:S02]  /*2bd90*/  ISETP.LT.OR P5, PT, R26, 0x82, !P4 ;  /* 0x000000821a00780c */ /* 0x000fe400067a1670 */
        /* <DEDUP_REMOVED lines=8> */
[----:B0-----:R-:W-:-:S05]  /*2be20*/  IMAD.U32 R28, RZ, RZ, UR52 ;  /* 0x00000034ff1c7e24 */ /* 0x001fca000f8e00ff */
[----:B------:R-:W-:Y:S02]  /*2be30*/  @!P5 IADD3 R214, P1, P3, R28, UR56, R6 ;  /* 0x000000381cd6dc10 */ /* 0x000fe4000fb3e006 */
[----:B------:R-:W-:-:S06]  /*2be40*/  PRMT R28, RZ, 0x7610, R28 ;  /* 0x00007610ff1c7816 */ /* 0x000fcc000000001c */
[----:B------:R-:W2:Y:S01]  /*2be50*/  @!P0 LDG.E.U8 R28, desc[UR54][R20.64+0x58] ;  /* 0x00005836141c8981 */ /* 0x000ea2000c1e1100 */
[----:B------:R-:W-:Y:S01]  /*2be60*/  LOP3.LUT R0, R0, 0xfdffffff, RZ, 0xc0, !PT ;  /* 0xfdffffff00007812 */ /* 0x000fe200078ec0ff */
[----:B------:R-:W-:-:S03]  /*2be70*/  IMAD.U32 R29, RZ, RZ, UR6 ;  /* 0x00000006ff1d7e24 */ /* 0x000fc6000f8e00ff */
[----:B------:R-:W-:-:S04]  /*2be80*/  @P2 LOP3.LUT R0, R0, 0x2000000, RZ, 0xfc, !PT ;  /* 0x0200000000002812 */ /* 0x000fc800078efcff */
[----:B------:R-:W-:Y:S02]  /*2be90*/  LOP3.LUT R0, R0, 0xfeffffff, RZ, 0xc0, !PT ;  /* 0xfeffffff00007812 */ /* 0x000fe400078ec0ff */
[----:B------:R-:W-:Y:S02]  /*2bea0*/  @!P5 IADD3.X R215, R29, UR53, R27, P1, P3 ;  /* 0x000000351dd7dc10 */ /* 0x000fe40008fe641b */
[----:B------:R-:W-:Y:S02]  /*2beb0*/  @P5 LOP3.LUT R0, R0, 0x1000000, RZ, 0xfc, !PT ;  /* 0x0100000000005812 */ /* 0x000fe400078efcff */
[----:B------:R-:W-:Y:S01]  /*2bec0*/  ISETP.LT.OR P5, PT, R26, 0x89, !P4 ;  /* 0x000000891a00780c */ /* 0x000fe200067a1670 */
[----:B------:R-:W-:Y:S01]  /*2bed0*/  IMAD.U32 R29, RZ, RZ, UR52 ;  /* 0x00000034ff1d7e24 */ /* 0x000fe2000f8e00ff */
[----:B------:R-:W-:Y:S01]  /*2bee0*/  LOP3.LUT P2, RZ, R23, 0x400000, RZ, 0xc0, !PT ;  /* 0x0040000017ff7812 */ /* 0x000fe2000784c0ff */
[----:B------:R-:W-:-:S10]  /*2bef0*/  IMAD.U32 R30, RZ, RZ, UR6 ;  /* 0x00000006ff1e7e24 */ /* 0x000fd4000f8e00ff */
[----:B------:R-:W-:-:S04]  /*2bf00*/  @!P5 IADD3 R211, P1, P3, R29, UR56, R6 ;  /* 0x000000381dd3dc10 */ /* 0x000fc8000fb3e006 */
[----:B------:R-:W-:Y:S02]  /*2bf10*/  @!P5 IADD3.X R213, R30, UR53, R27, P1, P3 ;  /* 0x000000351ed5dc10 */ /* 0x000fe40008fe641b */
[----:B--2---:R-:W-:-:S04]  /*2bf20*/  LOP3.LUT R28, R28, 0xff, RZ, 0xc0, !PT ;  /* 0x000000ff1c1c7812 */ /* 0x004fc800078ec0ff */
[----:B------:R-:W-:-:S05]  /*2bf30*/  F2FP.F16.E4M3.UNPACK_B R28, R28 ;  /* 0x0000001cff1c723e */ /* 0x000fca00020006ff */
[----:B------:R-:W-:-:S05]  /*2bf40*/  HADD2.F32 R28, -RZ, R28.H0_H0 ;  /* 0x2000001cff1c7230 */ /* 0x000fca0000004100 */
[----:B------:R-:W-:-:S04]  /*2bf50*/  FMUL R28, R28, UR5 ;  /* 0x000000051c1c7c20 */ /* 0x000fc80008400000 */
[----:B---3--:R-:W-:-:S05]  /*2bf60*/  FFMA R28, R212, UR4, R28 ;  /* 0x00000004d41c7c23 */ /* 0x008fca000800001c */
[----:B------:R-:W-:-:S05]  /*2bf70*/  F2FP.SATFINITE.E4M3.F32.PACK_AB_MERGE_C R28, RZ, R28, RZ ;  /* 0x0000001cff1c723e */ /* 0x000fca00048070ff */
[----:B------:R0:W-:Y:S01]  /*2bf80*/  @!P0 STG.E.U8 desc[UR54][R220.64+0x58], R28 ;  /* 0x0000581cdc008986 */ /* 0x0001e2000c101136 */
[----:B------:R-:W-:Y:S01]  /*2bf90*/  ISETP.LT.OR P0, PT, R26, 0x8a, !P4 ;  /* 0x0000008a1a00780c */ /* 0x000fe20006701670 */
[----:B0-----:R-:W-:-:S12]  /*2bfa0*/  IMAD.U32 R28, RZ, RZ, UR52 ;  /* 0x00000034ff1c7e24 */ /* 0x001fd8000f8e00ff */
        /* <DEDUP_REMOVED lines=9> */
[----:B------:R-:W-:Y:S02]  /*2c040*/  ISETP.LT.OR P0, PT, R26, 0x81, !P6 ;  /* 0x000000811a00780c */ /* 0x000fe40007701670 */
        /* <DEDUP_REMOVED lines=8> */
[----:B------:R-:W-:Y:S01]  /*2c0d0*/  ISETP.GE.AND P2, PT, R3, 0x1, PT ;  /* 0x000000010300780c */ /* 0x000fe20003f46270 */
[----:B0-----:R-:W-:-:S05]  /*2c0e0*/  IMAD.U32 R28, RZ, RZ, UR52 ;  /* 0x00000034ff1c7e24 */ /* 0x001fca000f8e00ff */
[----:B------:R-:W-:-:S04]  /*2c0f0*/  @!P0 IADD3 R208, P1, P3, R28, UR58, R6 ;  /* 0x0000003a1cd08c10 */ /* 0x000fc8000fb3e006 */
[----:B------:R-:W-:Y:S02]  /*2c100*/  @!P0 IADD3.X R209, R29, UR57, R27, P1, P3 ;  /* 0x000000391dd18c10 */ /* 0x000fe40008fe641b */
[----:B------:R-:W-:Y:S02]  /*2c110*/  ISETP.LT.OR P1, PT, R26, 0x61, !P2 ;  /* 0x000000611a00780c */ /* 0x000fe40005721670 */
[----:B------:R-:W-:-:S11]  /*2c120*/  PRMT R28, RZ, 0x7610, R28 ;  /* 0x00007610ff1c7816 */ /* 0x000fd6000000001c */
[----:B------:R-:W3:Y:S02]  /*2c130*/  @!P1 LDG.E.U8 R28, desc[UR54][R24.64+0x60] ;  /* 0x00006036181c9981 */ /* 0x000ee4000c1e1100 */
[----:B---3--:R-:W-:-:S04]  /*2c140*/  LOP3.LUT R28, R28, 0xff, RZ, 0xc0, !PT ;  /* 0x000000ff1c1c7812 */ /* 0x008fc800078ec0ff */
[----:B------:R-:W-:-:S05]  /*2c150*/  F2FP.F16.E4M3.UNPACK_B R28, R28 ;  /* 0x0000001cff1c723e */ /* 0x000fca00020006ff */
[----:B------:R-:W-:-:S05]  /*2c160*/  HADD2.F32 R28, -RZ, R28.H0_H0 ;  /* 0x2000001cff1c7230 */ /* 0x000fca0000004100 */
[----:B------:R-:W-:-:S04]  /*2c170*/  FMUL R28, R28, UR5 ;  /* 0x000000051c1c7c20 */ /* 0x000fc80008400000 */
[----:B-----5:R-:W-:Y:S02]  /*2c180*/  FFMA R30, R81, UR4, R28 ;  /* 0x00000004511e7c23 */ /* 0x020fe4000800001c */
[----:B------:R-:W0:Y:S01]  /*2c190*/  @!P1 LDC.64 R28, c[0x0][0x5c0] ;  /* 0x00017000ff1c9b82 */ /* 0x000e220000000a00 */
[----:B------:R-:W-:Y:S01]  /*2c1a0*/  LOP3.LUT P5, RZ, R23, 0x2000, RZ, 0xc0, !PT ;  /* 0x0000200017ff7812 */ /* 0x000fe200078ac0ff */
[----:B------:R-:W3:Y:S01]  /*2c1b0*/  LDL.LU R81, [R1+0x4f0] ;  /* 0x0004f00001517983 */ /* 0x000ee20000300800 */
        /* <DEDUP_REMOVED lines=31> */
[----:B------:R-:W-:Y:S01]  /*2c3b0*/  IMAD.U32 R87, RZ, RZ, UR6 ;  /* 0x00000006ff577e24 */ /* 0x000fe2000f8e00ff */
[----:B------:R-:W-:Y:S01]  /*2c3c0*/  F2FP.SATFINITE.E4M3.F32.PACK_AB_MERGE_C R28, RZ, R28, RZ ;  /* 0x0000001cff1c723e */ /* 0x000fe200048070ff */
[----:B------:R-:W-:Y:S01]  /*2c3d0*/  IMAD.U32 R88, RZ, RZ, UR52 ;  /* 0x00000034ff587e24 */ /* 0x000fe2000f8e00ff */
[----:B------:R-:W3:Y:S04]  /*2c3e0*/  LDL.LU R81, [R1+0x4f8] ;  /* 0x0004f80001517983 */ /* 0x000ee80000300800 */
[----:B------:R0:W-:Y:S02]  /*2c3f0*/  @!P5 STG.E.U8 desc[UR54][R102.64+0x60], R28 ;  /* 0x0000601c6600d986 */ /* 0x0001e4000c101136 */
[----:B0-----:R-:W-:-:S06]  /*2c400*/  PRMT R28, RZ, 0x7610, R28 ;  /* 0x00007610ff1c7816 */ /* 0x001fcc000000001c */
[----:B------:R-:W4:Y:S01]  /*2c410*/  @!P0 LDG.E.U8 R28, desc[UR54][R8.64+0x61] ;  /* 0x00006136081c8981 */ /* 0x000f22000c1e1100 */
[----:B------:R-:W-:Y:S02]  /*2c420*/  @P4 LOP3.LUT R2, R2, 0x40000000, RZ, 0xfc, !PT ;  /* 0x4000000002024812 */ /* 0x000fe400078efcff */
[----:B------:R-:W-:-:S13]  /*2c430*/  ISETP.LT.OR P4, PT, R26, 0x82, !P6 ;  /* 0x000000821a00780c */ /* 0x000fda0007781670 */
[----:B------:R-:W-:Y:S02]  /*2c440*/  @!P4 IADD3 R85, P1, P3, R85, UR58, R6 ;  /* 0x0000003a5555cc10 */ /* 0x000fe4000fb3e006 */
[----:B------:R-:W-:Y:S02]  /*2c450*/  @P4 LOP3.LUT R0, R0, 0x80, RZ, 0xfc, !PT ;  /* 0x0000008000004812 */ /* 0x000fe400078efcff */
[----:B------:R-:W-:Y:S02]  /*2c460*/  @!P4 IADD3.X R87, R87, UR57, R27, P1, P3 ;  /* 0x000000395757cc10 */ /* 0x000fe40008fe641b */
[----:B------:R-:W-:Y:S01]  /*2c470*/  ISETP.LT.OR P4, PT, R26, 0x89, !P6 ;  /* 0x000000891a00780c */ /* 0x000fe20007781670 */
[----:B------:R-:W-:Y:S01]  /*2c480*/  IMAD.U32 R89, RZ, RZ, UR6 ;  /* 0x00000006ff597e24 */ /* 0x000fe2000f8e00ff */
[----:B------:R-:W-:Y:S02]  /*2c490*/  LOP3.LUT R0, R0, 0xffffffdf, RZ, 0xc0, !PT ;  /* 0xffffffdf00007812 */ /* 0x000fe400078ec0ff */
[----:B------:R-:W-:-:S09]  /*2c4a0*/  ISETP.LT.OR P5, PT, R26, 0x8a, !P6 ;  /* 0x0000008a1a00780c */ /* 0x000fd200077a1670 */
[----:B------:R-:W-:Y:S02]  /*2c4b0*/  @!P4 IADD3 R88, P1, P3, R88, UR58, R6 ;  /* 0x0000003a5858cc10 */ /* 0x000fe4000fb3e006 */
[----:B------:R-:W-:Y:S02]  /*2c4c0*/  @P4 LOP3.LUT R0, R0, 0x20, RZ, 0xfc, !PT ;  /* 0x0000002000004812 */ /* 0x000fe400078efcff */
[----:B------:R-:W-:Y:S02]  /*2c4d0*/  @!P4 IADD3.X R89, R89, UR57, R27, P1, P3 ;  /* 0x000000395959cc10 */ /* 0x000fe40008fe641b */
[----:B------:R-:W-:Y:S01]  /*2c4e0*/  LOP3.LUT P4, RZ, R2, 0x40000000, RZ, 0xc0, !PT ;  /* 0x4000000002ff7812 */ /* 0x000fe2000788c0ff */
[----:B------:R-:W-:Y:S02]  /*2c4f0*/  IMAD.U32 R90, RZ, RZ, UR52 ;  /* 0x00000034ff5a7e24 */ /* 0x000fe4000f8e00ff */
[----:B------:R-:W-:-:S03]  /*2c500*/  IMAD.U32 R92, RZ, RZ, UR6 ;  /* 0x00000006ff5c7e24 */ /* 0x000fc6000f8e00ff */
[----:B------:R-:W-:Y:S01]  /*2c510*/  @!P5 IADD3 R90, P1, P3, R90, UR58, R6 ;  /* 0x0000003a5a5adc10 */ /* 0x000fe2000fb3e006 */
[----:B------:R-:W-:-:S03]  /*2c520*/  IMAD.U32 R29, RZ, RZ, UR6 ;  /* 0x00000006ff1d7e24 */ /* 0x000fc6000f8e00ff */
        /* <DEDUP_REMOVED lines=10> */
[----:B0-----:R-:W-:-:S12]  /*2c5d0*/  IMAD.U32 R28, RZ, RZ, UR52 ;  /* 0x00000034ff1c7e24 */ /* 0x001fd8000f8e00ff */
[----:B------:R-:W-:-:S04]  /*2c5e0*/  @!P0 IADD3 R128, P1, P3, R28, UR56, R6 ;  /* 0x000000381c808c10 */ /* 0x000fc8000fb3e006 */
        /* <DEDUP_REMOVED lines=8> */
[----:B---3--:R-:W-:Y:S02]  /*2c670*/  FFMA R30, R81, UR4, R28 ;  /* 0x00000004511e7c23 */ /* 0x008fe4000800001c */
[----:B------:R-:W0:Y:S01]  /*2c680*/  @!P1 LDC.64 R28, c[0x0][0x5c0] ;  /* 0x00017000ff1c9b82 */ /* 0x000e220000000a00 */
[----:B------:R-:W-:Y:S01]  /*2c690*/  LOP3.LUT R0, R0, 0xfffffff7, RZ, 0xc0, !PT ;  /* 0xfffffff700007812 */ /* 0x000fe200078ec0ff */
[----:B------:R-:W3:Y:S01]  /*2c6a0*/  LDL.LU R81, [R1+0x500] ;  /* 0x0005000001517983 */ /* 0x000ee20000300800 */
[----:B------:R-:W-:Y:S02]  /*2c6b0*/  F2FP.SATFINITE.E4M3.F32.PACK_AB_MERGE_C R30, RZ, R30, RZ ;  /* 0x0000001eff1e723e */ /* 0x000fe400048070ff */
[----:B0-----:R-:W-:Y:S01]  /*2c6c0*/  @!P1 IADD3 R28, P3, R6, R28, RZ ;  /* 0x0000001c061c9210 */ /* 0x001fe20007f7e0ff */
[----:B------:R-:W4:Y:S04]  /*2c6d0*/  LDL.LU R83, [R1+0x504] ;  /* 0x0005040001537983 */ /* 0x000f280000300800 */
[----:B------:R-:W-:-:S05]  /*2c6e0*/  @!P1 IMAD.X R29, R27, 0x1, R29, P3 ;  /* 0x000000011b1d9824 */ /* 0x000fca00018e061d */
[----:B------:R0:W-:Y:S01]  /*2c6f0*/  @!P1 STG.E.U8 desc[UR54][R28.64+0x68], R30 ;  /* 0x0000681e1c009986 */ /* 0x0001e2000c101136 */
[----:B------:R-:W-:Y:S02]  /*2c700*/  ISETP.LT.OR P1, PT, R26, 0x6a, !P2 ;  /* 0x0000006a1a00780c */ /* 0x000fe40005721670 */
[----:B0-----:R-:W-:-:S11]  /*2c710*/  PRMT R30, RZ, 0x7610, R30 ;  /* 0x00007610ff1e7816 */ /* 0x001fd6000000001e */
[----:B------:R-:W0:Y:S01]  /*2c720*/  @!P1 LDC.64 R28, c[0x0][0x5c0] ;  /* 0x00017000ff1c9b82 */ /* 0x000e220000000a00 */
[----:B------:R-:W5:Y:S01]  /*2c730*/  @!P1 LDG.E.U8 R30, desc[UR54][R24.64+0x69] ;  /* 0x00006936181e9981 */ /* 0x000f62000c1e1100 */
[----:B------:R-:W-:Y:S02]  /*2c740*/  @P5 LOP3.LUT R0, R0, 0x8, RZ, 0xfc, !PT ;  /* 0x0000000800005812 */ /* 0x000fe400078efcff */
[----:B------:R-:W-:Y:S02]  /*2c750*/  LOP3.LUT P5, RZ, R23, 0x80000, RZ, 0xc0, !PT ;  /* 0x0008000017ff7812 */ /* 0x000fe400078ac0ff */
        /* <DEDUP_REMOVED lines=11> */
[----:B------:R-:W-:-:S04]  /*2c810*/  LOP3.LUT R0, R0, 0xefffffff, RZ, 0xc0, !PT ;  /* 0xefffffff00007812 */ /* 0x000fc800078ec0ff */
[----:B------:R-:W-:Y:S02]  /*2c820*/  @P0 LOP3.LUT R0, R0, 0x10000000, RZ, 0xfc, !PT ;  /* 0x1000000000000812 */ /* 0x000fe400078efcff */
[----:B------:R-:W-:Y:S02]  /*2c830*/  LOP3.LUT P0, RZ, R23, 0x20000, RZ, 0xc0, !PT ;  /* 0x0002000017ff7812 */ /* 0x000fe4000780c0ff */
[----:B--2---:R-:W-:-:S04]  /*2c840*/  LOP3.LUT R28, R28, 0xff, RZ, 0xc0, !PT ;  /* 0x000000ff1c1c7812 */ /* 0x004fc800078ec0ff */
[----:B------:R-:W-:-:S05]  /*2c850*/  F2FP.F16.E4M3.UNPACK_B R28, R28 ;  /* 0x0000001cff1c723e */ /* 0x000fca00020006ff */
[----:B------:R-:W-:-:S05]  /*2c860*/  HADD2.F32 R28, -RZ, R28.H0_H0 ;  /* 0x2000001cff1c7230 */ /* 0x000fca0000004100 */
[----:B------:R-:W-:-:S04]  /*2c870*/  FMUL R28, R28, UR5 ;  /* 0x000000051c1c7c20 */ /* 0x000fc80008400000 */
[----:B---3--:R-:W-:Y:S01]  /*2c880*/  FFMA R28, R81, UR4, R28 ;  /* 0x00000004511c7c23 */ /* 0x008fe2000800001c */
        /* <DEDUP_REMOVED lines=8> */
[----:B------:R-:W3:Y:S01]  /*2c910*/  @!P0 LDG.E.U8 R28, desc[UR54][R8.64+0x69] ;  /* 0x00006936081c8981 */ /* 0x000ee2000c1e1100 */
[----:B------:R-:W-:Y:S02]  /*2c920*/  @!P2 IADD3 R104, P1, P3, R104, UR56, R6 ;  /* 0x000000386868ac10 */ /* 0x000fe4000fb3e006 */
[----:B------:R-:W-:Y:S02]  /*2c930*/  @P2 LOP3.LUT R0, R0, 0x800000, RZ, 0xfc, !PT ;  /* 0x0080000000002812 */ /* 0x000fe400078efcff */
[----:B------:R-:W-:Y:S02]  /*2c940*/  @!P2 IADD3.X R103, R103, UR53, R27, P1, P3 ;  /* 0x000000356767ac10 */ /* 0x000fe40008fe641b */
[----:B------:R-:W-:Y:S02]  /*2c950*/  LOP3.LUT P2, RZ, R23, 0x800000, RZ, 0xc0, !PT ;  /* 0x0080000017ff7812 */ /* 0x000fe4000784c0ff */
[----:B---3--:R-:W-:-:S04]  /*2c960*/  LOP3.LUT R28, R28, 0xff, RZ, 0xc0, !PT ;  /* 0x000000ff1c1c7812 */ /* 0x008fc800078ec0ff */
[----:B------:R-:W-:-:S05]  /*2c970*/  F2FP.F16.E4M3.UNPACK_B R28, R28 ;  /* 0x0000001cff1c723e */ /* 0x000fca00020006ff */
[----:B------:R-:W-:-:S05]  /*2c980*/  HADD2.F32 R28, -RZ, R28.H0_H0 ;  /* 0x2000001cff1c7230 */ /* 0x000fca0000004100 */
[----:B------:R-:W-:-:S04]  /*2c990*/  FMUL R28, R28, UR5 ;  /* 0x000000051c1c7c20 */ /* 0x000fc80008400000 */
[----:B----4-:R-:W-:Y:S01]  /*2c9a0*/  FFMA R28, R83, UR4, R28 ;  /* 0x00000004531c7c23 */ /* 0x010fe2000800001c */
[----:B------:R-:W-:Y:S01]  /*2c9b0*/  LOP3.LUT R2, R2, 0xdfffffff, RZ, 0xc0, !PT ;  /* 0xdfffffff02027812 */ /* 0x000fe200078ec0ff */
[----:B------:R-:W-:Y:S01]  /*2c9c0*/  IMAD.U32 R102, RZ, RZ, UR52 ;  /* 0x00000034ff667e24 */ /* 0x000fe2000f8e00ff */
[----:B------:R-:W-:Y:S01]  /*2c9d0*/  LOP3.LUT R0, R0, 0xffefffff, RZ, 0xc0, !PT ;  /* 0xffefffff00007812 */ /* 0x000fe200078ec0ff */
[----:B------:R-:W-:Y:S01]  /*2c9e0*/  IMAD.U32 R101, RZ, RZ, UR6 ;  /* 0x00000006ff657e24 */ /* 0x000fe2000f8e00ff */
[----:B------:R-:W-:Y:S01]  /*2c9f0*/  F2FP.SATFINITE.E4M3.F32.PACK_AB_MERGE_C R28, RZ, R28, RZ ;  /* 0x0000001cff1c723e */ /* 0x000fe200048070ff */
[----:B------:R-:W-:Y:S01]  /*2ca00*/  IMAD.U32 R100, RZ, RZ, UR52 ;  /* 0x00000034ff647e24 */ /* 0x000fe2000f8e00ff */
[----:B------:R-:W-:Y:S01]  /*2ca10*/  ISETP.LT.OR P5, PT, R26, 0x9a, !P4 ;  /* 0x0000009a1a00780c */ /* 0x000fe200067a1670 */
        /* <DEDUP_REMOVED lines=10> */
[----:B------:R-:W-:-:S04]  /*2cac0*/  LOP3.LUT P6, RZ, R2, 0x20000000, RZ, 0xc0, !PT ;  /* 0x2000000002ff7812 */ /* 0x000fc800078cc0ff */
[----:B------:R-:W-:Y:S02]  /*2cad0*/  ISETP.LT.OR P0, PT, R26, 0x91, !P6 ;  /* 0x000000911a00780c */ /* 0x000fe40007701670 */
[----:B------:R-:W-:Y:S01]  /*2cae0*/  LOP3.LUT R0, R0, 0xfffdffff, RZ, 0xc0, !PT ;  /* 0xfffdffff00007812 */ /* 0x000fe200078ec0ff */
[----:B------:R-:W-:Y:S01]  /*2caf0*/  IMAD.U32 R98, RZ, RZ, UR52 ;  /* 0x00000034ff627e24 */ /* 0x000fe2000f8e00ff */
[----:B------:R-:W-:Y:S02]  /*2cb00*/  @!P5 IADD3 R100, P1, P3, R100, UR56, R6 ;  /* 0x000000386464dc10 */ /* 0x000fe4000fb3e006 */
[----:B------:R-:W-:Y:S01]  /*2cb10*/  @P5 LOP3.LUT R0, R0, 0x20000, RZ, 0xfc, !PT ;  /* 0x0002000000005812 */ /* 0x000fe200078efcff */
[----:B------:R-:W-:Y:S01]  /*2cb20*/  IMAD.U32 R97, RZ, RZ, UR6 ;  /* 0x00000006ff617e24 */ /* 0x000fe2000f8e00ff */
[----:B------:R-:W-:Y:S02]  /*2cb30*/  @!P5 IADD3.X R99, R99, UR53, R27, P1, P3 ;  /* 0x000000356363dc10 */ /* 0x000fe40008fe641b */
[----:B------:R-:W-:-:S03]  /*2cb40*/  LOP3.LUT R0, R0, 0xffffbfff, RZ, 0xc0, !PT ;  /* 0xffffbfff00007812 */ /* 0x000fc600078ec0ff */
[----:B------:R-:W-:Y:S02]  /*2cb50*/  @!P0 IADD3 R98, P1, P3, R98, UR58, R6 ;  /* 0x0000003a62628c10 */ /* 0x000fe4000fb3e006 */
[----:B------:R-:W-:Y:S02]  /*2cb60*/  @P0 LOP3.LUT R0, R0, 0x4000, RZ, 0xfc, !PT ;  /* 0x0000400000000812 */ /* 0x000fe400078efcff */
[----:B------:R-:W-:Y:S02]  /*2cb70*/  @!P0 IADD3.X R97, R97, UR57, R27, P1, P3 ;  /* 0x0000003961618c10 */ /* 0x000fe40008fe641b */
[----:B------:R-:W-:Y:S01]  /*2cb80*/  ISETP.LT.OR P0, PT, R26, 0x92, !P6 ;  /* 0x000000921a00780c */ /* 0x000fe20007701670 */
[----:B------:R-:W-:Y:S01]  /*2cb90*/  IMAD.U32 R96, RZ, RZ, UR52 ;  /* 0x00000034ff607e24 */ /* 0x000fe2000f8e00ff */
[----:B------:R-:W-:Y:S01]  /*2cba0*/  LOP3.LUT R0, R0, 0xffffefff, RZ, 0xc0, !PT ;  /* 0xffffefff00007812 */ /* 0x000fe200078ec0ff */
[----:B------:R-:W-:Y:S02]  /*2cbb0*/  IMAD.U32 R95, RZ, RZ, UR6 ;  /* 0x00000006ff5f7e24 */ /* 0x000fe4000f8e00ff */
[----:B------:R-:W-:-:S02]  /*2cbc0*/  IMAD.U32 R94, RZ, RZ, UR52 ;  /* 0x00000034ff5e7e24 */ /* 0x000fc4000f8e00ff */
[----:B------:R-:W-:-:S06]  /*2cbd0*/  IMAD.U32 R93, RZ, RZ, UR6 ;  /* 0x00000006ff5d7e24 */ /* 0x000fcc000f8e00ff */
[----:B------:R-:W-:Y:S02]  /*2cbe0*/  @P0 LOP3.LUT R0, R0, 0x1000, RZ, 0xfc, !PT ;  /* 0x0000100000000812 */ /* 0x000fe400078efcff */
[----:B------:R-:W-:Y:S02]  /*2cbf0*/  @!P0 IADD3 R96, P1, P3, R96, UR58, R6 ;  /* 0x0000003a60608c10 */ /* 0x000fe4000fb3e006 */
[----:B------:R-:W-:Y:S02]  /*2cc00*/  LOP3.LUT R0, R0, 0xfffff7ff, RZ, 0xc0, !PT ;  /* 0xfffff7ff00007812 */ /* 0x000fe400078ec0ff */
[----:B------:R-:W-:Y:S02]  /*2cc10*/  @!P0 IADD3.X R95, R95, UR57, R27, P1, P3 ;  /* 0x000000395f5f8c10 */ /* 0x000fe40008fe641b */
[----:B----4-:R-:W-:-:S04]  /*2cc20*/  LOP3.LUT R28, R28, 0xff, RZ, 0xc0, !PT ;  /* 0x000000ff1c1c7812 */ /* 0x010fc800078ec0ff */
[----:B------:R-:W-:-:S05]  /*2cc30*/  F2FP.F16.E4M3.UNPACK_B R28, R28 ;  /* 0x0000001cff1c723e */ /* 0x000fca00020006ff */
[----:B------:R-:W-:-:S05]  /*2cc40*/  HADD2.F32 R28, -RZ, R28.H0_H0 ;  /* 0x2000001cff1c7230 */ /* 0x000fca0000004100 */
[----:B------:R-:W-:-:S04]  /*2cc50*/  FMUL R28, R28, UR5 ;  /* 0x000000051c1c7c20 */ /* 0x000fc80008400000 */
[----:B--2---:R-:W-:Y:S01]  /*2cc60*/  FFMA R28, R81, UR4, R28 ;  /* 0x00000004511c7c23 */ /* 0x004fe2000800001c */
[----:B------:R-:W-:Y:S01]  /*2cc70*/  PRMT R30, RZ, 0x7610, R30 ;  /* 0x00007610ff1e7816 */ /* 0x000fe2000000001e */
[----:B------:R-:W2:Y:S03]  /*2cc80*/  LDL.LU R81, [R1+0x510] ;  /* 0x0005100001517983 */ /* 0x000ea60000300800 */
[----:B------:R-:W-:Y:S01]  /*2cc90*/  F2FP.SATFINITE.E4M3.F32.PACK_AB_MERGE_C R28, RZ, R28, RZ ;  /* 0x0000001cff1c723e */ /* 0x000fe200048070ff */
[----:B------:R-:W-:Y:S02]  /*2cca0*/  IMAD.U32 R91, RZ, RZ, UR52 ;  /* 0x00000034ff5b7e24 */ /* 0x000fe4000f8e00ff */
[----:B------:R-:W-:Y:S01]  /*2ccb0*/  IMAD.U32 R86, RZ, RZ, UR6 ;  /* 0x00000006ff567e24 */ /* 0x000fe2000f8e00ff */
[----:B------:R-:W-:Y:S01]  /*2ccc0*/  LOP3.LUT P0, RZ, R2, 0x8000000, RZ, 0xc0, !PT ;  /* 0x0800000002ff7812 */ /* 0x000fe2000780c0ff */
[----:B------:R0:W-:Y:S01]  /*2ccd0*/  @!P2 STG.E.U8 desc[UR54][R134.64+0x60], R28 ;  /* 0x0000601c8600a986 */ /* 0x0001e2000c101136 */
[----:B------:R-:W-:-:S03]  /*2cce0*/  ISETP.LT.OR P2, PT, R26, 0x99, !P6 ;  /* 0x000000991a00780c */ /* 0x000fc60007741670 */
[----:B------:R-:W4:Y:S01]  /*2ccf0*/  LDL.LU R80, [R1+0x514] ;  /* 0x0005140001507983 */ /* 0x000f220000300800 */
[----:B0-----:R-:W-:Y:S01]  /*2cd00*/  PRMT R28, RZ, 0x7610, R28 ;  /* 0x00007610ff1c7816 */ /* 0x001fe2000000001c */
[----:B------:R-:W-:-:S08]  /*2cd10*/  IMAD.U32 R84, RZ, RZ, UR52 ;  /* 0x00000034ff547e24 */ /* 0x000fd0000f8e00ff */
[----:B------:R-:W-:Y:S01]  /*2cd20*/  @!P2 IADD3 R94, P1, P3, R94, UR58, R6 ;  /* 0x0000003a5e5eac10 */ /* 0x000fe2000fb3e006 */
[----:B------:R-:W5:Y:S01]  /*2cd30*/  LDL.LU R61, [R1+0x518] ;  /* 0x00051800013d7983 */ /* 0x000f620000300800 */
[----:B------:R-:W-:Y:S02]  /*2cd40*/  @P2 LOP3.LUT R0, R0, 0x800, RZ, 0xfc, !PT ;  /* 0x0000080000002812 */ /* 0x000fe400078efcff */
[----:B------:R-:W-:Y:S01]  /*2cd50*/  @!P2 IADD3.X R93, R93, UR57, R27, P1, P3 ;  /* 0x000000395d5dac10 */ /* 0x000fe20008fe641b */
[----:B------:R-:W-:Y:S01]  /*2cd60*/  IMAD.U32 R82, RZ, RZ, UR52 ;  /* 0x00000034ff527e24 */ /* 0x000fe2000f8e00ff */
[----:B------:R-:W-:Y:S01]  /*2cd70*/  LOP3.LUT P3, RZ, R0, 0x2, RZ, 0xc0, !PT ;  /* 0x0000000200ff7812 */ /* 0x000fe2000786c0ff */
[----:B------:R-:W5:Y:S01]  /*2cd80*/  LDL.LU R56, [R1+0x51c] ;  /* 0x00051c0001387983 */ /* 0x000f620000300800 */
[----:B------:R-:W-:Y:S02]  /*2cd90*/  LOP3.LUT P2, RZ, R2, 0x4000000, RZ, 0xc0, !PT ;  /* 0x0400000002ff7812 */ /* 0x000fe4000784c0ff */
[----:B------:R-:W-:Y:S01]  /*2cda0*/  ISETP.LT.OR P6, PT, R26, 0x9a, !P6 ;  /* 0x0000009a1a00780c */ /* 0x000fe200077c1670 */
[----:B------:R-:W5:Y:S01]  /*2cdb0*/  LDL.LU R31, [R1+0x520] ;  /* 0x00052000011f7983 */ /* 0x000f620000300800 */
[----:B------:R-:W-:-:S02]  /*2cdc0*/  LOP3.LUT R0, R0, 0xfffffffd, RZ, 0xc0, !PT ;  /* 0xfffffffd00007812 */ /* 0x000fc400078ec0ff */
[----:B------:R-:W-:Y:S01]  /*2cdd0*/  LOP3.LUT P5, RZ, R2, 0x10000000, RZ, 0xc0, !PT ;  /* 0x1000000002ff7812 */ /* 0x000fe200078ac0ff */
[----:B------:R-:W-:Y:S01]  /*2cde0*/  IMAD.U32 R33, RZ, RZ, UR6 ;  /* 0x00000006ff217e24 */ /* 0x000fe2000f8e00ff */
[----:B------:R-:W5:Y:S04]  /*2cdf0*/  LDL.LU R220, [R1+0x524] ;  /* 0x0005240001dc7983 */ /* 0x000f680000300800 */
[----:B------:R-:W3:Y:S03]  /*2ce00*/  @!P3 LDG.E.U8 R28, desc[UR54][R10.64+0x61] ;  /* 0x000061360a1cb981 */ /* 0x000ee6000c1e1100 */
[----:B------:R-:W-:Y:S01]  /*2ce10*/  @P6 LOP3.LUT R0, R0, 0x2, RZ, 0xfc, !PT ;  /* 0x0000000200006812 */ /* 0x000fe200078efcff */
[----:B------:R-:W5:Y:S01]  /*2ce20*/  LDL.LU R221, [R1+0x528] ;  /* 0x0005280001dd7983 */ /* 0x000f620000300800 */
[----:B---3--:R-:W-:-:S04]  /*2ce30*/  LOP3.LUT R28, R28, 0xff, RZ, 0xc0, !PT ;  /* 0x000000ff1c1c7812 */ /* 0x008fc800078ec0ff */
[----:B------:R-:W-:-:S05]  /*2ce40*/  F2FP.F16.E4M3.UNPACK_B R28, R28 ;  /* 0x0000001cff1c723e */ /* 0x000fca00020006ff */
[----:B------:R-:W-:-:S05]  /*2ce50*/  HADD2.F32 R28, -RZ, R28.H0_H0 ;  /* 0x2000001cff1c7230 */ /* 0x000fca0000004100 */
[----:B------:R-:W-:-:S04]  /*2ce60*/  FMUL R28, R28, UR5 ;  /* 0x000000051c1c7c20 */ /* 0x000fc80008400000 */
[----:B------:R-:W-:-:S05]  /*2ce70*/  FFMA R28, R83, UR4, R28 ;  /* 0x00000004531c7c23 */ /* 0x000fca000800001c */
[----:B------:R-:W-:-:S05]  /*2ce80*/  F2FP.SATFINITE.E4M3.F32.PACK_AB_MERGE_C R28, RZ, R28, RZ ;  /* 0x0000001cff1c723e */ /* 0x000fca00048070ff */
[----:B------:R0:W-:Y:S04]  /*2ce90*/  @!P3 STG.E.U8 desc[UR54][R138.64+0x61], R28 ;  /* 0x0000611c8a00b986 */ /* 0x0001e8000c101136 */
[----:B------:R-:W3:Y:S01]  /*2cea0*/  @!P2 LDG.E.U8 R30, desc[UR54][R12.64+0x60] ;  /* 0x000060360c1ea981 */ /* 0x000ee2000c1e1100 */
[----:B0-----:R-:W0:Y:S01]  /*2ceb0*/  @!P2 LDC.64 R28, c[0x0][0x5c0] ;  /* 0x00017000ff1cab82 */ /* 0x001e220000000a00 */
[----:B------:R-:W-:-:S04]  /*2cec0*/  @!P6 IADD3 R91, P1, P3, R91, UR58, R6 ;  /* 0x0000003a5b5bec10 */ /* 0x000fc8000fb3e006 */
[----:B------:R-:W-:Y:S02]  /*2ced0*/  @!P6 IADD3.X R86, R86, UR57, R27, P1, P3 ;  /* 0x000000395656ec10 */ /* 0x000fe40008fe641b */
[----:B0-----:R-:W-:-:S05]  /*2cee0*/  @!P2 IADD3 R28, P1, R74, R28, RZ ;  /* 0x0000001c4a1ca210 */ /* 0x001fca0007f3e0ff */
[----:B------:R-:W-:Y:S01]  /*2cef0*/  @!P2 IMAD.X R29, R76, 0x1, R29, P1 ;  /* 0x000000014c1da824 */ /* 0x000fe200008e061d */
[----:B---3--:R-:W-:-:S04]  /*2cf00*/  LOP3.LUT R30, R30, 0xff, RZ, 0xc0, !PT ;  /* 0x000000ff1e1e7812 */ /* 0x008fc800078ec0ff */
[----:B------:R-:W-:-:S05]  /*2cf10*/  F2FP.F16.E4M3.UNPACK_B R30, R30 ;  /* 0x0000001eff1e723e */ /* 0x000fca00020006ff */
[----:B------:R-:W-:-:S05]  /*2cf20*/  HADD2.F32 R30, -RZ, R30.H0_H0 ;  /* 0x2000001eff1e7230 */ /* 0x000fca0000004100 */
[----:B------:R-:W-:-:S04]  /*2cf30*/  FMUL R30, R30, UR5 ;  /* 0x000000051e1e7c20 */ /* 0x000fc80008400000 */
[----:B--2---:R-:W-:-:S05]  /*2cf40*/  FFMA R30, R81, UR4, R30 ;  /* 0x00000004511e7c23 */ /* 0x004fca000800001e */
[----:B------:R-:W-:-:S05]  /*2cf50*/  F2FP.SATFINITE.E4M3.F32.PACK_AB_MERGE_C R30, RZ, R30, RZ ;  /* 0x0000001eff1e723e */ /* 0x000fca00048070ff */
[----:B------:R0:W-:Y:S02]  /*2cf60*/  @!P2 STG.E.U8 desc[UR54][R28.64+0x60], R30 ;  /* 0x0000601e1c00a986 */ /* 0x0001e4000c101136 */
[----:B0-----:R-:W-:Y:S01]  /*2cf70*/  PRMT R30, RZ, 0x7610, R30 ;  /* 0x00007610ff1e7816 */ /* 0x001fe2000000001e */
[----:B------:R-:W0:Y:S05]  /*2cf80*/  @!P0 LDC.64 R28, c[0x0][0x5c0] ;  /* 0x00017000ff1c8b82 */ /* 0x000e2a0000000a00 */
[----:B------:R-:W2:Y:S01]  /*2cf90*/  @!P0 LDG.E.U8 R30, desc[UR54][R12.64+0x61] ;  /* 0x000061360c1e8981 */ /* 0x000ea2000c1e1100 */
[----:B------:R-:W-:Y:S01]  /*2cfa0*/  ISETP.LT.OR P6, PT, R26, 0xa1, !P4 ;  /* 0x000000a11a00780c */ /* 0x000fe200067c1670 */
[----:B------:R-:W-:Y:S01]  /*2cfb0*/  IMAD.U32 R83, RZ, RZ, UR6 ;  /* 0x00000006ff537e24 */ /* 0x000fe2000f8e00ff */
[----:B------:R-:W-:-:S11]  /*2cfc0*/  LOP3.LUT R0, R0, 0xbfffffff, RZ, 0xc0, !PT ;  /* 0xbfffffff00007812 */ /* 0x000fd600078ec0ff */
[----:B------:R-:W-:-:S04]  /*2cfd0*/  @!P6 IADD3 R84, P1, P3, R84, UR56, R6 ;  /* 0x000000385454ec10 */ /* 0x000fc8000fb3e006 */
[----:B------:R-:W-:Y:S02]  /*2cfe0*/  @!P6 IADD3.X R83, R83, UR53, R27, P1, P3 ;  /* 0x000000355353ec10 */ /* 0x000fe40008fe641b */
[----:B0-----:R-:W-:Y:S02]  /*2cff0*/  @!P0 IADD3 R28, P1, R72, R28, RZ ;  /* 0x0000001c481c8210 */ /* 0x001fe40007f3e0ff */
[----:B------:R-:W-:Y:S02]  /*2d000*/  @P6 LOP3.LUT R0, R0, 0x40000000, RZ, 0xfc, !PT ;  /* 0x4000000000006812 */ /* 0x000fe400078efcff */
[----:B------:R-:W-:Y:S01]  /*2d010*/  LOP3.LUT P6, RZ, R23, 0x40000000, RZ, 0xc0, !PT ;  /* 0x4000000017ff7812 */ /* 0x000fe200078cc0ff */
[----:B------:R-:W-:Y:S01]  /*2d020*/  @!P0 IMAD.X R29, R75, 0x1, R29, P1 ;  /* 0x000000014b1d8824 */ /* 0x000fe200008e061d */
        /* <DEDUP_REMOVED lines=9> */
[----:B------:R-:W-:Y:S01]  /*2d0c0*/  ISETP.LT.OR P4, PT, R26, 0xa2, !P4 ;  /* 0x000000a21a00780c */ /* 0x000fe20006781670 */
[----:B------:R-:W-:-:S12]  /*2d0d0*/  IMAD.U32 R81, RZ, RZ, UR6 ;  /* 0x00000006ff517e24 */ /* 0x000fd8000f8e00ff */
[----:B------:R-:W-:-:S04]  /*2d0e0*/  @!P4 IADD3 R82, P2, P3, R82, UR56, R6 ;  /* 0x000000385252cc10 */ /* 0x000fc8000fb5e006 */
[----:B------:R-:W-:Y:S02]  /*2d0f0*/  @!P4 IADD3.X R81, R81, UR53, R27, P2, P3 ;  /* 0x000000355151cc10 */ /* 0x000fe400097e641b */
[----:B------:R-:W-:-:S04]  /*2d100*/  ISETP.GE.AND P2, PT, R3, 0x89, PT ;  /* 0x000000890300780c */ /* 0x000fc80003f46270 */
[----:B------:R-:W-:Y:S02]  /*2d110*/  ISETP.LT.OR P3, PT, R26, 0xa9, !P2 ;  /* 0x000000a91a00780c */ /* 0x000fe40005761670 */
[----:B------:R-:W-:Y:S01]  /*2d120*/  LOP3.LUT R2, R2, 0xffdfffff, RZ, 0xc0, !PT ;  /* 0xffdfffff02027812 */ /* 0x000fe200078ec0ff */
[----:B------:R-:W-:-:S03]  /*2d130*/  IMAD.U32 R80, RZ, RZ, UR52 ;  /* 0x00000034ff507e24 */ /* 0x000fc6000f8e00ff */
[----:B------:R-:W-:Y:S01]  /*2d140*/  @P4 LOP3.LUT R2, R2, 0x200000, RZ, 0xfc, !PT ;  /* 0x0020000002024812 */ /* 0x000fe200078efcff */
[----:B------:R-:W-:-:S03]  /*2d150*/  IMAD.U32 R76, RZ, RZ, UR6 ;  /* 0x00000006ff4c7e24 */ /* 0x000fc6000f8e00ff */
[----:B------:R-:W-:-:S03]  /*2d160*/  LOP3.LUT R2, R2, 0xffefffff, RZ, 0xc0, !PT ;  /* 0xffefffff02027812 */ /* 0x000fc600078ec0ff */
[----:B------:R-:W-:Y:S02]  /*2d170*/  @!P3 IADD3 R80, P0, P1, R80, UR56, R6 ;  /* 0x000000385050bc10 */ /* 0x000fe4000f91e006 */
[----:B------:R-:W-:Y:S02]  /*2d180*/  @P3 LOP3.LUT R2, R2, 0x100000, RZ, 0xfc, !PT ;  /* 0x0010000002023812 */ /* 0x000fe400078efcff */
[----:B------:R-:W-:Y:S02]  /*2d190*/  @!P3 IADD3.X R76, R76, UR53, R27, P0, P1 ;  /* 0x000000354c4cbc10 */ /* 0x000fe400087e241b */
[----:B------:R-:W-:Y:S02]  /*2d1a0*/  LOP3.LUT P3, RZ, R23, 0x20000000, RZ, 0xc0, !PT ;  /* 0x2000000017ff7812 */ /* 0x000fe4000786c0ff */
[----:B--2---:R-:W-:-:S04]  /*2d1b0*/  LOP3.LUT R28, R28, 0xff, RZ, 0xc0, !PT ;  /* 0x000000ff1c1c7812 */ /* 0x004fc800078ec0ff */
[----:B------:R-:W-:-:S05]  /*2d1c0*/  F2FP.F16.E4M3.UNPACK_B R28, R28 ;  /* 0x0000001cff1c723e */ /* 0x000fca00020006ff */
[----:B------:R-:W-:-:S05]  /*2d1d0*/  HADD2.F32 R28, -RZ, R28.H0_H0 ;  /* 0x2000001cff1c7230 */ /* 0x000fca0000004100 */
[----:B------:R-:W-:-:S04]  /*2d1e0*/  FMUL R28, R28, UR5 ;  /* 0x000000051c1c7c20 */ /* 0x000fc80008400000 */
[----:B-----5:R-:W-:-:S05]  /*2d1f0*/  FFMA R28, R61, UR4, R28 ;  /* 0x000000043d1c7c23 */ /* 0x020fca000800001c */
[----:B------:R-:W-:-:S05]  /*2d200*/  F2FP.SATFINITE.E4M3.F32.PACK_AB_MERGE_C R28, RZ, R28, RZ ;  /* 0x0000001cff1c723e */ /* 0x000fca00048070ff */
[----:B------:R0:W-:Y:S02]  /*2d210*/  @!P6 STG.E.U8 desc[UR54][R140.64+0x68], R28 ;  /* 0x0000681c8c00e986 */ /* 0x0001e4000c101136 */
[----:B0-----:R-:W-:-:S06]  /*2d220*/  PRMT R28, RZ, 0x7610, R28 ;  /* 0x00007610ff1c7816 */ /* 0x001fcc000000001c */
[----:B------:R-:W2:Y:S01]  /*2d230*/  @!P3 LDG.E.U8 R28, desc[UR54][R10.64+0x69] ;  /* 0x000069360a1cb981 */ /* 0x000ea2000c1e1100 */
[----:B------:R-:W-:Y:S01]  /*2d240*/  ISETP.LT.OR P2, PT, R26, 0xaa, !P2 ;  /* 0x000000aa1a00780c */ /* 0x000fe20005741670 */
[----:B------:R-:W-:Y:S02]  /*2d250*/  IMAD.U32 R75, RZ, RZ, UR52 ;  /* 0x00000034ff4b7e24 */ /* 0x000fe4000f8e00ff */
[----:B------:R-:W-:Y:S01]  /*2d260*/  IMAD.U32 R74, RZ, RZ, UR6 ;  /* 0x00000006ff4a7e24 */ /* 0x000fe2000f8e00ff */
[----:B------:R-:W-:-:S09]  /*2d270*/  ISETP.GE.AND P4, PT, R3, 0x109, PT ;  /* 0x000001090300780c */ /* 0x000fd20003f86270 */
[----:B------:R-:W-:-:S04]  /*2d280*/  @!P2 IADD3 R75, P0, P1, R75, UR56, R6 ;  /* 0x000000384b4bac10 */ /* 0x000fc8000f91e006 */
[----:B------:R-:W-:Y:S02]  /*2d290*/  @!P2 IADD3.X R74, R74, UR53, R27, P0, P1 ;  /* 0x000000354a4aac10 */ /* 0x000fe400087e241b */
[----:B------:R-:W-:Y:S02]  /*2d2a0*/  ISETP.LT.OR P1, PT, R26, 0xa1, !P4 ;  /* 0x000000a11a00780c */ /* 0x000fe40006721670 */
[----:B------:R-:W-:Y:S01]  /*2d2b0*/  LOP3.LUT R2, R2, 0xffbfffff, RZ, 0xc0, !PT ;  /* 0xffbfffff02027812 */ /* 0x000fe200078ec0ff */
[----:B------:R-:W-:-:S03]  /*2d2c0*/  IMAD.U32 R72, RZ, RZ, UR52 ;  /* 0x00000034ff487e24 */ /* 0x000fc6000f8e00ff */
[----:B------:R-:W-:Y:S01]  /*2d2d0*/  @P2 LOP3.LUT R2, R2, 0x400000, RZ, 0xfc, !PT ;  /* 0x0040000002022812 */ /* 0x000fe200078efcff */
[----:B------:R-:W-:-:S03]  /*2d2e0*/  IMAD.U32 R61, RZ, RZ, UR6 ;  /* 0x00000006ff3d7e24 */ /* 0x000fc6000f8e00ff */
[C---:B------:R-:W-:Y:S02]  /*2d2f0*/  LOP3.LUT P6, RZ, R2.reuse, 0x2000000, RZ, 0xc0, !PT ;  /* 0x0200000002ff7812 */ /* 0x040fe400078cc0ff */
[----:B------:R-:W-:Y:S02]  /*2d300*/  LOP3.LUT R2, R2, 0xff7fffff, RZ, 0xc0, !PT ;  /* 0xff7fffff02027812 */ /* 0x000fe400078ec0ff */
[----:B------:R-:W-:Y:S02]  /*2d310*/  @!P1 IADD3 R72, P2, P0, R72, UR58, R6 ;  /* 0x0000003a48489c10 */ /* 0x000fe4000f85e006 */
[----:B------:R-:W-:Y:S02]  /*2d320*/  @P1 LOP3.LUT R2, R2, 0x800000, RZ, 0xfc, !PT ;  /* 0x0080000002021812 */ /* 0x000fe400078efcff */
[----:B------:R-:W-:Y:S02]  /*2d330*/  @!P1 IADD3.X R61, R61, UR57, R27, P2, P0 ;  /* 0x000000393d3d9c10 */ /* 0x000fe400097e041b */
[----:B------:R-:W-:-:S02]  /*2d340*/  LOP3.LUT P1, RZ, R0, 0x400000, RZ, 0xc0, !PT ;  /* 0x0040000000ff7812 */ /* 0x000fc4000782c0ff */
[----:B------:R-:W-:Y:S02]  /*2d350*/  PRMT R30, RZ, 0x7610, R30 ;  /* 0x00007610ff1e7816 */ /* 0x000fe4000000001e */
[----:B--2---:R-:W-:-:S04]  /*2d360*/  LOP3.LUT R28, R28, 0xff, RZ, 0xc0, !PT ;  /* 0x000000ff1c1c7812 */ /* 0x004fc800078ec0ff */
[----:B------:R-:W-:-:S05]  /*2d370*/  F2FP.F16.E4M3.UNPACK_B R28, R28 ;  /* 0x0000001cff1c723e */ /* 0x000fca00020006ff */
[----:B------:R-:W-:-:S05]  /*2d380*/  HADD2.F32 R28, -RZ, R28.H0_H0 ;  /* 0x2000001cff1c7230 */ /* 0x000fca0000004100 */
[----:B------:R-:W-:-:S04]  /*2d390*/  FMUL R28, R28, UR5 ;  /* 0x000000051c1c7c20 */ /* 0x000fc80008400000 */
[----:B------:R-:W-:-:S05]  /*2d3a0*/  FFMA R28, R56, UR4, R28 ;  /* 0x00000004381c7c23 */ /* 0x000fca000800001c */
[----:B------:R-:W-:-:S05]  /*2d3b0*/  F2FP.SATFINITE.E4M3.F32.PACK_AB_MERGE_C R28, RZ, R28, RZ ;  /* 0x0000001cff1c723e */ /* 0x000fca00048070ff */
[----:B------:R0:W-:Y:S04]  /*2d3c0*/  @!P3 STG.E.U8 desc[UR54][R136.64+0x69], R28 ;  /* 0x0000691c8800b986 */ /* 0x0001e8000c101136 */
[----:B------:R-:W2:Y:S01]  /*2d3d0*/  @!P1 LDG.E.U8 R30, desc[UR54][R12.64+0x68] ;  /* 0x000068360c1e9981 */ /* 0x000ea2000c1e1100 */
[----:B------:R-:W-:Y:S01]  /*2d3e0*/  ISETP.LT.OR P0, PT, R26, 0xa2, !P4 ;  /* 0x000000a21a00780c */ /* 0x000fe20006701670 */
[----:B0-----:R-:W0:Y:S01]  /*2d3f0*/  @!P1 LDC.64 R28, c[0x0][0x5c0] ;  /* 0x00017000ff1c9b82 */ /* 0x001e220000000a00 */
[----:B------:R-:W-:-:S11]  /*2d400*/  IMAD.U32 R56, RZ, RZ, UR52 ;  /* 0x00000034ff387e24 */ /* 0x000fd6000f8e00ff */
[----:B------:R-:W-:-:S04]  /*2d410*/  @!P0 IADD3 R56, P3, P4, R56, UR58, R6 ;  /* 0x0000003a38388c10 */ /* 0x000fc8000fc7e006 */
[----:B------:R-:W-:Y:S02]  /*2d420*/  @!P0 IADD3.X R33, R33, UR57, R27, P3, P4 ;  /* 0x0000003921218c10 */ /* 0x000fe40009fe841b */
[----:B------:R-:W-:Y:S02]  /*2d430*/  LOP3.LUT P2, RZ, R0, 0x80000, RZ, 0xc0, !PT ;  /* 0x0008000000ff7812 */ /* 0x000fe4000784c0ff */
[----:B0-----:R-:W-:-:S05]  /*2d440*/  @!P1 IADD3 R28, P4, R78, R28, RZ ;  /* 0x0000001c4e1c9210 */ /* 0x001fca0007f9e0ff */
[----:B------:R-:W-:Y:S01]  /*2d450*/  @!P1 IMAD.X R29, R79, 0x1, R29, P4 ;  /* 0x000000014f1d9824 */ /* 0x000fe200020e061d */
[----:B--2---:R-:W-:-:S04]  /*2d460*/  LOP3.LUT R30, R30, 0xff, RZ, 0xc0, !PT ;  /* 0x000000ff1e1e7812 */ /* 0x004fc800078ec0ff */
[----:B------:R-:W-:-:S05]  /*2d470*/  F2FP.F16.E4M3.UNPACK_B R30, R30 ;  /* 0x0000001eff1e723e */ /* 0x000fca00020006ff */
[----:B------:R-:W-:-:S05]  /*2d480*/  HADD2.F32 R30, -RZ, R30.H0_H0 ;  /* 0x2000001eff1e7230 */ /* 0x000fca0000004100 */
[----:B------:R-:W-:-:S04]  /*2d490*/  FMUL R30, R30, UR5 ;  /* 0x000000051e1e7c20 */ /* 0x000fc80008400000 */
[----:B------:R-:W-:Y:S01]  /*2d4a0*/  FFMA R30, R31, UR4, R30 ;  /* 0x000000041f1e7c23 */ /* 0x000fe2000800001e */
[----:B------:R-:W-:Y:S01]  /*2d4b0*/  LOP3.LUT P3, RZ, R2, 0x1, RZ, 0xc0, !PT ;  /* 0x0000000102ff7812 */ /* 0x000fe2000786c0ff */
[----:B------:R-:W2:Y:S03]  /*2d4c0*/  LDL.LU R31, [R1+0x52c] ;  /* 0x00052c00011f7983 */ /* 0x000ea60000300800 */
[----:B------:R-:W-:-:S05]  /*2d4d0*/  F2FP.SATFINITE.E4M3.F32.PACK_AB_MERGE_C R30, RZ, R30, RZ ;  /* 0x0000001eff1e723e */ /* 0x000fca00048070ff */
[----:B------:R0:W-:Y:S02]  /*2d4e0*/  @!P1 STG.E.U8 desc[UR54][R28.64+0x68], R30 ;  /* 0x0000681e1c009986 */ /* 0x0001e4000c101136 */
[----:B0-----:R-:W-:Y:S01]  /*2d4f0*/  PRMT R30, RZ, 0x7610, R30 ;  /* 0x00007610ff1e7816 */ /* 0x001fe2000000001e */
[----:B------:R-:W0:Y:S05]  /*2d500*/  @!P2 LDC.64 R28, c[0x0][0x5c0] ;  /* 0x00017000ff1cab82 */ /* 0x000e2a0000000a00 */
[----:B------:R-:W3:Y:S01]  /*2d510*/  @!P2 LDG.E.U8 R30, desc[UR54][R12.64+0x69] ;  /* 0x000069360c1ea981 */ /* 0x000ee2000c1e1100 */
[----:B------:R-:W-:-:S04]  /*2d520*/  LOP3.LUT R2, R2, 0xfeffffff, RZ, 0xc0, !PT ;  /* 0xfeffffff02027812 */ /* 0x000fc800078ec0ff */
[----:B------:R-:W-:Y:S02]  /*2d530*/  @P0 LOP3.LUT R2, R2, 0x1000000, RZ, 0xfc, !PT ;  /* 0x0100000002020812 */ /* 0x000fe400078efcff */
[----:B0-----:R-:W-:-:S05]  /*2d540*/  @!P2 IADD3 R28, P0, R73, R28, RZ ;  /* 0x0000001c491ca210 */ /* 0x001fca0007f1e0ff */
[----:B------:R-:W-:Y:S01]  /*2d550*/  @!P2 IMAD.X R29, R77, 0x1, R29, P0 ;  /* 0x000000014d1da824 */ /* 0x000fe200000e061d */
[----:B---3--:R-:W-:-:S04]  /*2d560*/  LOP3.LUT R30, R30, 0xff, RZ, 0xc0, !PT ;  /* 0x000000ff1e1e7812 */ /* 0x008fc800078ec0ff */
[----:B------:R-:W-:-:S05]  /*2d570*/  F2FP.F16.E4M3.UNPACK_B R30, R30 ;  /* 0x0000001eff1e723e */ /* 0x000fca00020006ff */
[----:B------:R-:W-:-:S05]  /*2d580*/  HADD2.F32 R30, -RZ, R30.H0_H0 ;  /* 0x2000001eff1e7230 */ /* 0x000fca0000004100 */
[----:B------:R-:W-:-:S04]  /*2d590*/  FMUL R30, R30, UR5 ;  /* 0x000000051e1e7c20 */ /* 0x000fc80008400000 */
[----:B------:R-:W-:Y:S01]  /*2d5a0*/  FFMA R30, R220, UR4, R30 ;  /* 0x00000004dc1e7c23 */ /* 0x000fe2000800001e */
[----:B------:R-:W-:Y:S01]  /*2d5b0*/  LOP3.LUT P4, RZ, R23, 0x10000000, RZ, 0xc0, !PT ;  /* 0x1000000017ff7812 */ /* 0x000fe2000788c0ff */
        /* <DEDUP_REMOVED lines=9> */
[----:B------:R-:W-:Y:S01]  /*2d650*/  FFMA R28, R221, UR4, R28 ;  /* 0x00000004dd1c7c23 */ /* 0x000fe2000800001c */
[----:B------:R-:W-:Y:S01]  /*2d660*/  LOP3.LUT P1, RZ, R0, 0x2000, RZ, 0xc0, !PT ;  /* 0x0000200000ff7812 */ /* 0x000fe2000782c0ff */
[----:B------:R-:W4:Y:S03]  /*2d670*/  LDL.LU R221, [R1+0x534] ;  /* 0x0005340001dd7983 */ /* 0x000f260000300800 */
[----:B------:R-:W-:-:S05]  /*2d680*/  F2FP.SATFINITE.E4M3.F32.PACK_AB_MERGE_C R28, RZ, R28, RZ ;  /* 0x0000001cff1c723e */ /* 0x000fca00048070ff */
[----:B------:R0:W-:Y:S02]  /*2d690*/  @!P3 STG.E.U8 desc[UR54][R146.64+0x60], R28 ;  /* 0x0000601c9200b986 */ /* 0x0001e4000c101136 */
[----:B0-----:R-:W-:-:S06]  /*2d6a0*/  PRMT R28, RZ, 0x7610, R28 ;  /* 0x00007610ff1c7816 */ /* 0x001fcc000000001c */
[----:B------:R-:W5:Y:S01]  /*2d6b0*/  @!P4 LDG.E.U8 R28, desc[UR54][R14.64+0x61] ;  /* 0x000061360e1cc981 */ /* 0x000f62000c1e1100 */
[----:B------:R-:W-:Y:S02]  /*2d6c0*/  PRMT R30, RZ, 0x7610, R30 ;  /* 0x00007610ff1e7816 */ /* 0x000fe4000000001e */
[----:B-----5:R-:W-:-:S04]  /*2d6d0*/  LOP3.LUT R28, R28, 0xff, RZ, 0xc0, !PT ;  /* 0x000000ff1c1c7812 */ /* 0x020fc800078ec0ff */
[----:B------:R-:W-:-:S05]  /*2d6e0*/  F2FP.F16.E4M3.UNPACK_B R28, R28 ;  /* 0x0000001cff1c723e */ /* 0x000fca00020006ff */
[----:B------:R-:W-:-:S05]  /*2d6f0*/  HADD2.F32 R28, -RZ, R28.H0_H0 ;  /* 0x2000001cff1c7230 */ /* 0x000fca0000004100 */
[----:B------:R-:W-:-:S04]  /*2d700*/  FMUL R28, R28, UR5 ;  /* 0x000000051c1c7c20 */ /* 0x000fc80008400000 */
[----:B--2---:R-:W-:Y:S01]  /*2d710*/  FFMA R28, R31, UR4, R28 ;  /* 0x000000041f1c7c23 */ /* 0x004fe2000800001c */
[----:B------:R-:W-:Y:S01]  /*2d720*/  LOP3.LUT P2, RZ, R0, 0x400, RZ, 0xc0, !PT ;  /* 0x0000040000ff7812 */ /* 0x000fe2000784c0ff */
[----:B------:R-:W2:Y:S03]  /*2d730*/  LDL.LU R31, [R1+0x538] ;  /* 0x00053800011f7983 */ /* 0x000ea60000300800 */
[----:B------:R-:W-:-:S05]  /*2d740*/  F2FP.SATFINITE.E4M3.F32.PACK_AB_MERGE_C R28, RZ, R28, RZ ;  /* 0x0000001cff1c723e */ /* 0x000fca00048070ff */
[----:B------:R0:W-:Y:S04]  /*2d750*/  @!P4 STG.E.U8 desc[UR54][R144.64+0x61], R28 ;  /* 0x0000611c9000c986 */ /* 0x0001e8000c101136 */
[----:B------:R-:W5:Y:S01]  /*2d760*/  @!P1 LDG.E.U8 R30, desc[UR54][R16.64+0x60] ;  /* 0x00006036101e9981 */ /* 0x000f62000c1e1100 */
[----:B0-----:R-:W0:Y:S02]  /*2d770*/  @!P1 LDC.64 R28, c[0x0][0x5c0] ;  /* 0x00017000ff1c9b82 */ /* 0x001e240000000a00 */
[----:B0-----:R-:W-:-:S05]  /*2d780*/  @!P1 IADD3 R28, P0, R64, R28, RZ ;  /* 0x0000001c401c9210 */ /* 0x001fca0007f1e0ff */
[----:B------:R-:W-:Y:S01]  /*2d790*/  @!P1 IMAD.X R29, R65, 0x1, R29, P0 ;  /* 0x00000001411d9824 */ /* 0x000fe200000e061d */
[----:B-----5:R-:W-:-:S04]  /*2d7a0*/  LOP3.LUT R30, R30, 0xff, RZ, 0xc0, !PT ;  /* 0x000000ff1e1e7812 */ /* 0x020fc800078ec0ff */
        /* <DEDUP_REMOVED lines=8> */
[----:B0-----:R-:W-:Y:S01]  /*2d830*/  PRMT R30, RZ, 0x7610, R30 ;  /* 0x00007610ff1e7816 */ /* 0x001fe2000000001e */
[----:B------:R-:W0:Y:S05]  /*2d840*/  @!P2 LDC.64 R28, c[0x0][0x5c0] ;  /* 0x00017000ff1cab82 */ /* 0x000e2a0000000a00 */
[----:B------:R-:W5:Y:S01]  /*2d850*/  @!P2 LDG.E.U8 R30, desc[UR54][R16.64+0x61] ;  /* 0x00006136101ea981 */ /* 0x000f62000c1e1100 */
[----:B0-----:R-:W-:-:S05]  /*2d860*/  @!P2 IADD3 R28, P0, R57, R28, RZ ;  /* 0x0000001c391ca210 */ /* 0x001fca0007f1e0ff */
[----:B------:R-:W-:Y:S01]  /*2d870*/  @!P2 IMAD.X R29, R105, 0x1, R29, P0 ;  /* 0x00000001691da824 */ /* 0x000fe200000e061d */
[----:B-----5:R-:W-:-:S04]  /*2d880*/  LOP3.LUT R30, R30, 0xff, RZ, 0xc0, !PT ;  /* 0x000000ff1e1e7812 */ /* 0x020fc800078ec0ff */
[----:B------:R-:W-:-:S05]  /*2d890*/  F2FP.F16.E4M3.UNPACK_B R30, R30 ;  /* 0x0000001eff1e723e */ /* 0x000fca00020006ff */
[----:B------:R-:W-:-:S05]  /*2d8a0*/  HADD2.F32 R30, -RZ, R30.H0_H0 ;  /* 0x2000001eff1e7230 */ /* 0x000fca0000004100 */
[----:B------:R-:W-:-:S04]  /*2d8b0*/  FMUL R30, R30, UR5 ;  /* 0x000000051e1e7c20 */ /* 0x000fc80008400000 */
[----:B----4-:R-:W-:Y:S01]  /*2d8c0*/  FFMA R30, R221, UR4, R30 ;  /* 0x00000004dd1e7c23 */ /* 0x010fe2000800001e */
[----:B------:R-:W-:Y:S01]  /*2d8d0*/  LOP3.LUT P4, RZ, R23, 0x40000, RZ, 0xc0, !PT ;  /* 0x0004000017ff7812 */ /* 0x000fe2000788c0ff */
[----:B------:R-:W4:Y:S03]  /*2d8e0*/  LDL.LU R221, [R1+0x540] ;  /* 0x0005400001dd7983 */ /* 0x000f260000300800 */
[----:B------:R-:W-:-:S05]  /*2d8f0*/  F2FP.SATFINITE.E4M3.F32.PACK_AB_MERGE_C R30, RZ, R30, RZ ;  /* 0x0000001eff1e723e */ /* 0x000fca00048070ff */
[----:B------:R0:W-:Y:S02]  /*2d900*/  @!P2 STG.E.U8 desc[UR54][R28.64+0x61], R30 ;  /* 0x0000611e1c00a986 */ /* 0x0001e4000c101136 */
[----:B0-----:R-:W-:-:S06]  /*2d910*/  PRMT R28, RZ, 0x7610, R28 ;  /* 0x00007610ff1c7816 */ /* 0x001fcc000000001c */
[----:B------:R-:W5:Y:S02]  /*2d920*/  @!P3 LDG.E.U8 R28, desc[UR54][R14.64+0x68] ;  /* 0x000068360e1cb981 */ /* 0x000f64000c1e1100 */
[----:B-----5:R-:W-:-:S04]  /*2d930*/  LOP3.LUT R28, R28, 0xff, RZ, 0xc0, !PT ;  /* 0x000000ff1c1c7812 */ /* 0x020fc800078ec0ff */
[----:B------:R-:W-:-:S05]  /*2d940*/  F2FP.F16.E4M3.UNPACK_B R28, R28 ;  /* 0x0000001cff1c723e */ /* 0x000fca00020006ff */
[----:B------:R-:W-:-:S05]  /*2d950*/  HADD2.F32 R28, -RZ, R28.H0_H0 ;  /* 0x2000001cff1c7230 */ /* 0x000fca0000004100 */
[----:B------:R-:W-:-:S04]  /*2d960*/  FMUL R28, R28, UR5 ;  /* 0x000000051c1c7c20 */ /* 0x000fc80008400000 */
[----:B--2---:R-:W-:Y:S01]  /*2d970*/  FFMA R28, R31, UR4, R28 ;  /* 0x000000041f1c7c23 */ /* 0x004fe2000800001c */
[----:B------:R-:W-:Y:S01]  /*2d980*/  PRMT R30, RZ, 0x7610, R30 ;  /* 0x00007610ff1e7816 */ /* 0x000fe2000000001e */
[----:B------:R-:W2:Y:S03]  /*2d990*/  LDL.LU R31, [R1+0x544] ;  /* 0x00054400011f7983 */ /* 0x000ea60000300800 */
        /* <DEDUP_REMOVED lines=8> */
[----:B---3--:R-:W-:-:S05]  /*2da20*/  FFMA R28, R220, UR4, R28 ;  /* 0x00000004dc1c7c23 */ /* 0x008fca000800001c */
[----:B------:R-:W-:-:S05]  /*2da30*/  F2FP.SATFINITE.E4M3.F32.PACK_AB_MERGE_C R28, RZ, R28, RZ ;  /* 0x0000001cff1c723e */ /* 0x000fca00048070ff */
[----:B------:R0:W-:Y:S04]  /*2da40*/  @!P4 STG.E.U8 desc[UR54][R148.64+0x69], R28 ;  /* 0x0000691c9400c986 */ /* 0x0001e8000c101136 */
[----:B------:R-:W3:Y:S01]  /*2da50*/  @!P6 LDG.E.U8 R30, desc[UR54][R16.64+0x68] ;  /* 0x00006836101ee981 */ /* 0x000ee2000c1e1100 */
[----:B0-----:R-:W0:Y:S02]  /*2da60*/  @!P6 LDC.64 R28, c[0x0][0x5c0] ;  /* 0x00017000ff1ceb82 */ /* 0x001e240000000a00 */
[----:B0-----:R-:W-:-:S05]  /*2da70*/  @!P6 IADD3 R28, P0, R108, R28, RZ ;  /* 0x0000001c6c1ce210 */ /* 0x001fca0007f1e0ff */
[----:B------:R-:W-:Y:S01]  /*2da80*/  @!P6 IMAD.X R29, R109, 0x1, R29, P0 ;  /* 0x000000016d1de824 */ /* 0x000fe200000e061d */
[----:B---3--:R-:W-:-:S04]  /*2da90*/  LOP3.LUT R30, R30, 0xff, RZ, 0xc0, !PT ;  /* 0x000000ff1e1e7812 */ /* 0x008fc800078ec0ff */
[----:B------:R-:W-:-:S05]  /*2daa0*/  F2FP.F16.E4M3.UNPACK_B R30, R30 ;  /* 0x0000001eff1e723e */ /* 0x000fca00020006ff */
[----:B------:R-:W-:-:S05]  /*2dab0*/  HADD2.F32 R30, -RZ, R30.H0_H0 ;  /* 0x2000001eff1e7230 */ /* 0x000fca0000004100 */
[----:B------:R-:W-:-:S04]  /*2dac0*/  FMUL R30, R30, UR5 ;  /* 0x000000051e1e7c20 */ /* 0x000fc80008400000 */
[----:B----4-:R-:W-:Y:S01]  /*2dad0*/  FFMA R30, R221, UR4, R30 ;  /* 0x00000004dd1e7c23 */ /* 0x010fe2000800001e */
[----:B------:R-:W-:Y:S01]  /*2dae0*/  ISETP.GE.AND P1, PT, R3, 0x181, PT ;  /* 0x000001810300780c */ /* 0x000fe20003f26270 */
[----:B------:R-:W3:Y:S03]  /*2daf0*/  LDL.LU R221, [R1+0x548] ;  /* 0x0005480001dd7983 */ /* 0x000ee60000300800 */
[----:B------:R-:W-:Y:S01]  /*2db00*/  F2FP.SATFINITE.E4M3.F32.PACK_AB_MERGE_C R30, RZ, R30, RZ ;  /* 0x0000001eff1e723e */ /* 0x000fe200048070ff */
[----:B------:R-:W4:Y:S04]  /*2db10*/  LDL.LU R219, [R1+0x54c] ;  /* 0x00054c0001db7983 */ /* 0x000f280000300800 */
[----:B------:R0:W-:Y:S01]  /*2db20*/  @!P6 STG.E.U8 desc[UR54][R28.64+0x68], R30 ;  /* 0x0000681e1c00e986 */ /* 0x0001e2000c101136 */
[----:B------:R-:W-:-:S03]  /*2db30*/  LOP3.LUT P3, RZ, R2, 0x40000, RZ, 0xc0, !PT ;  /* 0x0004000002ff7812 */ /* 0x000fc6000786c0ff */
[----:B------:R-:W5:Y:S01]  /*2db40*/  LDL.LU R220, [R1+0x550] ;  /* 0x0005500001dc7983 */ /* 0x000f620000300800 */
[----:B0-----:R-:W-:Y:S01]  /*2db50*/  PRMT R30, RZ, 0x7610, R30 ;  /* 0x00007610ff1e7816 */ /* 0x001fe2000000001e */
[----:B------:R-:W0:Y:S05]  /*2db60*/  @!P5 LDC.64 R28, c[0x0][0x5c0] ;  /* 0x00017000ff1cdb82 */ /* 0x000e2a0000000a00 */
        /* <DEDUP_REMOVED lines=14> */
[----:B------:R-:W-:-:S03]  /*2dc50*/  @!P5 IMAD.WIDE.U32 R28, R4, 0x180, R28 ;  /* 0x00000180041cd825 */ /* 0x000fc600078e001c */
[----:B0-----:R-:W-:Y:S02]  /*2dc60*/  @!P5 IADD3 R28, P6, R28, R30, RZ ;  /* 0x0000001e1c1cd210 */ /* 0x001fe40007fde0ff */
[----:B------:R-:W-:-:S06]  /*2dc70*/  PRMT R30, RZ, 0x7610, R30 ;  /* 0x00007610ff1e7816 */ /* 0x000fcc000000001e */
[----:B------:R-:W2:Y:S01]  /*2dc80*/  @!P5 LDG.E.U8 R30, desc[UR54][R18.64+0x60] ;  /* 0x00006036121ed981 */ /* 0x000ea2000c1e1100 */
[----:B------:R-:W-:-:S05]  /*2dc90*/  @!P5 IMAD R57, R5, 0x180, RZ ;  /* 0x000001800539d824 */ /* 0x000fca00078e02ff */
[----:B------:R-:W-:Y:S02]  /*2dca0*/  @!P5 IADD3.X R29, R31, R29, R57, P6, !PT ;  /* 0x0000001d1f1dd210 */ /* 0x000fe400037fe439 */
[----:B--2---:R-:W-:-:S04]  /*2dcb0*/  LOP3.LUT R30, R30, 0xff, RZ, 0xc0, !PT ;  /* 0x000000ff1e1e7812 */ /* 0x004fc800078ec0ff */
[----:B------:R-:W-:-:S05]  /*2dcc0*/  F2FP.F16.E4M3.UNPACK_B R30, R30 ;  /* 0x0000001eff1e723e */ /* 0x000fca00020006ff */
[----:B------:R-:W-:-:S05]  /*2dcd0*/  HADD2.F32 R30, -RZ, R30.H0_H0 ;  /* 0x2000001eff1e7230 */ /* 0x000fca0000004100 */
[----:B------:R-:W-:-:S04]  /*2dce0*/  FMUL R30, R30, UR5 ;  /* 0x000000051e1e7c20 */ /* 0x000fc80008400000 */
[----:B---3--:R-:W-:Y:S01]  /*2dcf0*/  FFMA R30, R221, UR4, R30 ;  /* 0x00000004dd1e7c23 */ /* 0x008fe2000800001e */
[----:B------:R-:W-:Y:S01]  /*2dd00*/  LOP3.LUT P4, RZ, R2, 0x20000, RZ, 0xc0, !PT ;  /* 0x0002000002ff7812 */ /* 0x000fe2000788c0ff */
[----:B------:R-:W2:Y:S03]  /*2dd10*/  LDL.LU R221, [R1+0x554] ;  /* 0x0005540001dd7983 */ /* 0x000ea60000300800 */
        /* <DEDUP_REMOVED lines=9> */
[----:B------:R-:W3:Y:S01]  /*2ddb0*/  @!P5 LDG.E.U8 R30, desc[UR54][R18.64+0x61] ;  /* 0x00006136121ed981 */ /* 0x000ee2000c1e1100 */
[----:B------:R-:W-:-:S05]  /*2ddc0*/  @!P5 IMAD R57, R5, 0x180, RZ ;  /* 0x000001800539d824 */ /* 0x000fca00078e02ff */
[----:B------:R-:W-:Y:S02]  /*2ddd0*/  @!P5 IADD3.X R29, R31, R29, R57, P6, !PT ;  /* 0x0000001d1f1dd210 */ /* 0x000fe400037fe439 */
        /* <DEDUP_REMOVED lines=14> */
[----:B-----5:R-:W-:Y:S01]  /*2dec0*/  FFMA R28, R220, UR4, R28 ;  /* 0x00000004dc1c7c23 */ /* 0x020fe2000800001c */
[----:B------:R-:W-:Y:S01]  /*2ded0*/  ISETP.LT.OR P5, PT, R26, 0x69, !P1 ;  /* 0x000000691a00780c */ /* 0x000fe20004fa1670 */
[----:B------:R-:W4:Y:S03]  /*2dee0*/  LDL.LU R220, [R1+0x55c] ;  /* 0x00055c0001dc7983 */ /* 0x000f260000300800 */
[----:B------:R-:W-:-:S05]  /*2def0*/  F2FP.SATFINITE.E4M3.F32.PACK_AB_MERGE_C R28, RZ, R28, RZ ;  /* 0x0000001cff1c723e */ /* 0x000fca00048070ff */
[----:B------:R0:W-:Y:S04]  /*2df00*/  @!P3 STG.E.U8 desc[UR54][R228.64+0x60], R28 ;  /* 0x0000601ce400b986 */ /* 0x0001e8000c101136 */
[----:B------:R-:W1:Y:S01]  /*2df10*/  @!P5 LDC.64 R30, c[0x0][0x5c0] ;  /* 0x00017000ff1edb82 */ /* 0x000e620000000a00 */
[----:B0-----:R-:W-:-:S06]  /*2df20*/  PRMT R28, RZ, 0x7610, R28 ;  /* 0x00007610ff1c7816 */ /* 0x001fcc000000001c */
[----:B------:R-:W5:Y:S01]  /*2df30*/  @!P4 LDG.E.U8 R28, desc[UR54][R20.64+0x61] ;  /* 0x00006136141cc981 */ /* 0x000f62000c1e1100 */
[----:B------:R-:W-:Y:S01]  /*2df40*/  @!P5 IMAD.MOV.U32 R29, RZ, RZ, R27 ;  /* 0x000000ffff1dd224 */ /* 0x000fe200078e001b */
[----:B-----5:R-:W-:-:S04]  /*2df50*/  LOP3.LUT R28, R28, 0xff, RZ, 0xc0, !PT ;  /* 0x000000ff1c1c7812 */ /* 0x020fc800078ec0ff */
[----:B------:R-:W-:-:S05]  /*2df60*/  F2FP.F16.E4M3.UNPACK_B R28, R28 ;  /* 0x0000001cff1c723e */ /* 0x000fca00020006ff */
[----:B------:R-:W-:-:S05]  /*2df70*/  HADD2.F32 R28, -RZ, R28.H0_H0 ;  /* 0x2000001cff1c7230 */ /* 0x000fca0000004100 */
[----:B------:R-:W-:-:S04]  /*2df80*/  FMUL R28, R28, UR5 ;  /* 0x000000051c1c7c20 */ /* 0x000fc80008400000 */
[----:B--2---:R-:W-:Y:S01]  /*2df90*/  FFMA R28, R221, UR4, R28 ;  /* 0x00000004dd1c7c23 */ /* 0x004fe2000800001c */
[----:B------:R-:W-:Y:S01]  /*2dfa0*/  @!P5 IMAD R57, R5, 0x180, RZ ;  /* 0x000001800539d824 */ /* 0x000fe200078e02ff */
[----:B------:R-:W-:Y:S01]  /*2dfb0*/  LOP3.LUT P3, RZ, R2, 0x800, RZ, 0xc0, !PT ;  /* 0x0000080002ff7812 */ /* 0x000fe2000786c0ff */
[----:B------:R-:W2:Y:S02]  /*2dfc0*/  LDL.LU R221, [R1+0x560] ;  /* 0x0005600001dd7983 */ /* 0x000ea40000300800 */
[----:B------:R-:W-:-:S05]  /*2dfd0*/  F2FP.SATFINITE.E4M3.F32.PACK_AB_MERGE_C R28, RZ, R28, RZ ;  /* 0x0000001cff1c723e */ /* 0x000fca00048070ff */
[----:B------:R0:W-:Y:S02]  /*2dfe0*/  @!P4 STG.E.U8 desc[UR54][R226.64+0x61], R28 ;  /* 0x0000611ce200c986 */ /* 0x0001e4000c101136 */
[----:B0-----:R-:W-:-:S04]  /*2dff0*/  @!P5 IMAD.MOV.U32 R28, RZ, RZ, R6 ;  /* 0x000000ffff1cd224 */ /* 0x001fc800078e0006 */
[----:B------:R-:W-:-:S03]  /*2e000*/  @!P5 IMAD.WIDE.U32 R28, R4, 0x180, R28 ;  /* 0x00000180041cd825 */ /* 0x000fc600078e001c */
[----:B-1----:R-:W-:Y:S02]  /*2e010*/  @!P5 IADD3 R28, P6, R28, R30, RZ ;  /* 0x0000001e1c1cd210 */ /* 0x002fe40007fde0ff */
[----:B------:R-:W-:-:S06]  /*2e020*/  PRMT R30, RZ, 0x7610, R30 ;  /* 0x00007610ff1e7816 */ /* 0x000fcc000000001e */
[----:B------:R-:W5:Y:S01]  /*2e030*/  @!P5 LDG.E.U8 R30, desc[UR54][R18.64+0x68] ;  /* 0x00006836121ed981 */ /* 0x000f62000c1e1100 */
[----:B------:R-:W-:Y:S02]  /*2e040*/  @!P5 IADD3.X R29, R31, R29, R57, P6, !PT ;  /* 0x0000001d1f1dd210 */ /* 0x000fe400037fe439 */
        /* <DEDUP_REMOVED lines=16> */
[----:B------:R-:W5:Y:S01]  /*2e150*/  @!P5 LDG.E.U8 R30, desc[UR54][R18.64+0x69] ;  /* 0x00006936121ed981 */ /* 0x000f62000c1e1100 */
[----:B------:R-:W-:-:S05]  /*2e160*/  @!P5 IMAD R57, R5, 0x180, RZ ;  /* 0x000001800539d824 */ /* 0x000fca00078e02ff */
[----:B------:R-:W-:Y:S02]  /*2e170*/  @!P5 IADD3.X R29, R31, R29, R57, P6, !PT ;  /* 0x0000001d1f1dd210 */ /* 0x000fe400037fe439 */
[----:B-----5:R-:W-:-:S04]  /*2e180*/  LOP3.LUT R30, R30, 0xff, RZ, 0xc0, !PT ;  /* 0x000000ff1e1e7812 */ /* 0x020fc800078ec0ff */
[----:B------:R-:W-:-:S05]  /*2e190*/  F2FP.F16.E4M3.UNPACK_B R30, R30 ;  /* 0x0000001eff1e723e */ /* 0x000fca00020006ff */
[----:B------:R-:W-:-:S05]  /*2e1a0*/  HADD2.F32 R30, -RZ, R30.H0_H0 ;  /* 0x2000001eff1e7230 */ /* 0x000fca0000004100 */
[----:B------:R-:W-:-:S04]  /*2e1b0*/  FMUL R30, R30, UR5 ;  /* 0x000000051e1e7c20 */ /* 0x000fc80008400000 */
[----:B----4-:R-:W-:Y:S02]  /*2e1c0*/  FFMA R30, R220, UR4, R30 ;  /* 0x00000004dc1e7c23 */ /* 0x010fe4000800001e */
        /* <DEDUP_REMOVED lines=15> */
[----:B------:R-:W5:Y:S01]  /*2e2c0*/  @!P4 LDG.E.U8 R28, desc[UR54][R20.64+0x69] ;  /* 0x00006936141cc981 */ /* 0x000f62000c1e1100 */
[----:B------:R-:W-:-:S04]  /*2e2d0*/  ISETP.GE.AND P3, PT, R3, 0x1, PT ;  /* 0x000000010300780c */ /* 0x000fc80003f66270 */
[----:B------:R-:W-:Y:S02]  /*2e2e0*/  ISETP.LT.OR P5, PT, R26, 0x71, !P3 ;  /* 0x000000711a00780c */ /* 0x000fe40005fa1670 */
        /* <DEDUP_REMOVED lines=21> */
[----:B------:R0:W-:Y:S01]  /*2e440*/  @!P5 STG.E.U8 desc[UR54][R28.64+0x70], R30 ;  /* 0x0000701e1c00d986 */ /* 0x0001e2000c101136 */
[----:B------:R-:W-:Y:S02]  /*2e450*/  ISETP.LT.OR P5, PT, R26, 0x72, !P3 ;  /* 0x000000721a00780c */ /* 0x000fe40005fa1670 */
[----:B0-----:R-:W-:-:S11]  /*2e460*/  PRMT R30, RZ, 0x7610, R30 ;  /* 0x00007610ff1e7816 */ /* 0x001fd6000000001e */
        /* <DEDUP_REMOVED lines=20> */
[----:B------:R0:W-:Y:S02]  /*2e5b0*/  @!P2 STG.E.U8 desc[UR54][R172.64+0x70], R28 ;  /* 0x0000701cac00a986 */ /* 0x0001e4000c101136 */
[----:B0-----:R-:W-:-:S06]  /*2e5c0*/  PRMT R28, RZ, 0x7610, R28 ;  /* 0x00007610ff1c7816 */ /* 0x001fcc000000001c */
[----:B------:R-:W3:Y:S01]  /*2e5d0*/  @!P4 LDG.E.U8 R28, desc[UR54][R8.64+0x71] ;  /* 0x00007136081cc981 */ /* 0x000ee2000c1e1100 */
[----:B------:R-:W-:Y:S02]  /*2e5e0*/  ISETP.LT.OR P5, PT, R26, 0x79, !P3 ;  /* 0x000000791a00780c */ /* 0x000fe40005fa1670 */
[----:B------:R-:W-:Y:S02]  /*2e5f0*/  PRMT R30, RZ, 0x7610, R30 ;  /* 0x00007610ff1e7816 */ /* 0x000fe4000000001e */
[----:B---3--:R-:W-:-:S04]  /*2e600*/  LOP3.LUT R28, R28, 0xff, RZ, 0xc0, !PT ;  /* 0x000000ff1c1c7812 */ /* 0x008fc800078ec0ff */
[----:B------:R-:W-:-:S05]  /*2e610*/  F2FP.F16.E4M3.UNPACK_B R28, R28 ;  /* 0x0000001cff1c723e */ /* 0x000fca00020006ff */
[----:B------:R-:W-:-:S05]  /*2e620*/  HADD2.F32 R28, -RZ, R28.H0_H0 ;  /* 0x2000001cff1c7230 */ /* 0x000fca0000004100 */
[----:B------:R-:W-:-:S04]  /*2e630*/  FMUL R28, R28, UR5 ;  /* 0x000000051c1c7c20 */ /* 0x000fc80008400000 */
[----:B----4-:R-:W-:Y:S02]  /*2e640*/  FFMA R28, R220, UR4, R28 ;  /* 0x00000004dc1c7c23 */ /* 0x010fe4000800001c */
[----:B------:R-:W3:Y:S03]  /*2e650*/  LDL.LU R220, [R1+0x57c] ;  /* 0x00057c0001dc7983 */ /* 0x000ee60000300800 */
[----:B------:R-:W-:Y:S01]  /*2e660*/  F2FP.SATFINITE.E4M3.F32.PACK_AB_MERGE_C R28, RZ, R28, RZ ;  /* 0x0000001cff1c723e */ /* 0x000fe200048070ff */
[----:B------:R-:W4:Y:S04]  /*2e670*/  LDL.LU R219, [R1+0x580] ;  /* 0x0005800001db7983 */ /* 0x000f280000300800 */
        /* <DEDUP_REMOVED lines=219> */
[----:B----4-:R-:W-:-:S05]  /*2f430*/  FFMA R28, R219, UR4, R28 ;  /* 0x00000004db1c7c23 */ /* 0x010fca000800001c */
[----:B------:R-:W-:-:S05]  /*2f440*/  F2FP.SATFINITE.E4M3.F32.PACK_AB_MERGE_C R28, RZ, R28, RZ ;  /* 0x0000001cff1c723e */ /* 0x000fca00048070ff */
[----:B------:R0:W-:Y:S04]  /*2f450*/  @!P0 STG.E.U8 desc[UR54][R200.64+0x79], R28 ;  /* 0x0000791cc8008986 */ /* 0x0001e8000c101136 */
[----:B------:R-:W4:Y:S01]  /*2f460*/  @!P2 LDG.E.U8 R30, desc[UR54][R16.64+0x78] ;  /* 0x00007836101ea981 */ /* 0x000f22000c1e1100 */
[----:B0-----:R-:W0:Y:S01]  /*2f470*/  @!P2 LDC.64 R28, c[0x0][0x5c0] ;  /* 0x00017000ff1cab82 */ /* 0x001e220000000a00 */
[----:B------:R-:W-:Y:S02]  /*2f480*/  LOP3.LUT P4, RZ, R0, 0x4, RZ, 0xc0, !PT ;  /* 0x0000000400ff7812 */ /* 0x000fe4000788c0ff */
        /* <DEDUP_REMOVED lines=10> */
[----:B------:R0:W-:Y:S04]  /*2f530*/  @!P2 STG.E.U8 desc[UR54][R28.64+0x78], R30 ;  /* 0x0000781e1c00a986 */ /* 0x0001e8000c101136 */
[----:B------:R-:W5:Y:S01]  /*2f540*/  LDL.LU R131, [R1+0x5d0] ;  /* 0x0005d00001837983 */ /* 0x000f620000300800 */
[----:B0-----:R-:W-:Y:S01]  /*2f550*/  PRMT R30, RZ, 0x7610, R30 ;  /* 0x00007610ff1e7816 */ /* 0x001fe2000000001e */
[----:B------:R-:W0:Y:S01]  /*2f560*/  @!P4 LDC.64 R28, c[0x0][0x5c0] ;  /* 0x00017000ff1ccb82 */ /* 0x000e220000000a00 */
[----:B------:R-:W-:Y:S01]  /*2f570*/  LOP3.LUT P2, RZ, R2, 0x1000, RZ, 0xc0, !PT ;  /* 0x0000100002ff7812 */ /* 0x000fe2000784c0ff */
[----:B------:R-:W5:Y:S04]  /*2f580*/  LDL.LU.64 R132, [R1+0x20] ;  /* 0x0000200001847983 */ /* 0x000f680000300a00 */
[----:B------:R-:W3:Y:S04]  /*2f590*/  @!P4 LDG.E.U8 R30, desc[UR54][R16.64+0x79] ;  /* 0x00007936101ec981 */ /* 0x000ee8000c1e1100 */
[----:B------:R-:W5:Y:S01]  /*2f5a0*/  LDL.LU R218, [R1+0x5d4] ;  /* 0x0005d40001da7983 */ /* 0x000f620000300800 */
[----:B0-----:R-:W-:-:S05]  /*2f5b0*/  @!P4 IADD3 R28, P5, R32, R28, RZ ;  /* 0x0000001c201cc210 */ /* 0x001fca0007fbe0ff */
[----:B------:R-:W-:Y:S01]  /*2f5c0*/  @!P4 IMAD.X R29, R60, 0x1, R29, P5 ;  /* 0x000000013c1dc824 */ /* 0x000fe200028e061d */
[----:B------:R-:W-:Y:S02]  /*2f5d0*/  ISETP.LT.OR P5, PT, R26, 0x71, !P1 ;  /* 0x000000711a00780c */ /* 0x000fe40004fa1670 */
[----:B---3--:R-:W-:-:S04]  /*2f5e0*/  LOP3.LUT R30, R30, 0xff, RZ, 0xc0, !PT ;  /* 0x000000ff1e1e7812 */ /* 0x008fc800078ec0ff */
        /* <DEDUP_REMOVED lines=19> */
[----:B--2---:R-:W-:Y:S01]  /*2f720*/  FFMA R30, R221, UR4, R30 ;  /* 0x00000004dd1e7c23 */ /* 0x004fe2000800001e */
[----:B------:R-:W-:Y:S01]  /*2f730*/  LOP3.LUT P4, RZ, R2, 0x400, RZ, 0xc0, !PT ;  /* 0x0000040002ff7812 */ /* 0x000fe2000788c0ff */
[----:B------:R-:W2:Y:S03]  /*2f740*/  LDL.LU.64 R220, [R1+0x18] ;  /* 0x0000180001dc7983 */ /* 0x000ea60000300a00 */
        /* <DEDUP_REMOVED lines=26> */
[----:B-----5:R-:W-:-:S05]  /*2f8f0*/  FFMA R28, R131, UR4, R28 ;  /* 0x00000004831c7c23 */ /* 0x020fca000800001c */
[----:B------:R-:W-:-:S05]  /*2f900*/  F2FP.SATFINITE.E4M3.F32.PACK_AB_MERGE_C R28, RZ, R28, RZ ;  /* 0x0000001cff1c723e */ /* 0x000fca00048070ff */
[----:B------:R0:W-:Y:S02]  /*2f910*/  @!P2 STG.E.U8 desc[UR54][R132.64+0x70], R28 ;  /* 0x0000701c8400a986 */ /* 0x0001e4000c101136 */
[----:B0-----:R-:W-:-:S06]  /*2f920*/  PRMT R28, RZ, 0x7610, R28 ;  /* 0x00007610ff1c7816 */ /* 0x001fcc000000001c */
[----:B------:R-:W4:Y:S01]  /*2f930*/  @!P4 LDG.E.U8 R28, desc[UR54][R20.64+0x71] ;  /* 0x00007136141cc981 */ /* 0x000f22000c1e1100 */
[----:B------:R-:W-:-:S13]  /*2f940*/  ISETP.LT.OR P5, PT, R26, 0x79, !P1 ;  /* 0x000000791a00780c */ /* 0x000fda0004fa1670 */
[----:B------:R-:W0:Y:S01]  /*2f950*/  @!P5 LDC.64 R30, c[0x0][0x5c0] ;  /* 0x00017000ff1edb82 */ /* 0x000e220000000a00 */
[----:B------:R-:W-:Y:S01]  /*2f960*/  @!P5 IMAD.MOV.U32 R29, RZ, RZ, R27 ;  /* 0x000000ffff1dd224 */ /* 0x000fe200078e001b */
[----:B----4-:R-:W-:-:S04]  /*2f970*/  LOP3.LUT R28, R28, 0xff, RZ, 0xc0, !PT ;  /* 0x000000ff1c1c7812 */ /* 0x010fc800078ec0ff */
[----:B------:R-:W-:-:S05]  /*2f980*/  F2FP.F16.E4M3.UNPACK_B R28, R28 ;  /* 0x0000001cff1c723e */ /* 0x000fca00020006ff */
[----:B------:R-:W-:-:S05]  /*2f990*/  HADD2.F32 R28, -RZ, R28.H0_H0 ;  /* 0x2000001cff1c7230 */ /* 0x000fca0000004100 */
[----:B------:R-:W-:-:S04]  /*2f9a0*/  FMUL R28, R28, UR5 ;  /* 0x000000051c1c7c20 */ /* 0x000fc80008400000 */
[----:B------:R-:W-:-:S05]  /*2f9b0*/  FFMA R28, R218, UR4, R28 ;  /* 0x00000004da1c7c23 */ /* 0x000fca000800001c */
[----:B------:R-:W-:-:S05]  /*2f9c0*/  F2FP.SATFINITE.E4M3.F32.PACK_AB_MERGE_C R28, RZ, R28, RZ ;  /* 0x0000001cff1c723e */ /* 0x000fca00048070ff */
[----:B--2---:R1:W-:Y:S02]  /*2f9d0*/  @!P4 STG.E.U8 desc[UR54][R220.64+0x71], R28 ;  /* 0x0000711cdc00c986 */ /* 0x0043e4000c101136 */
[----:B-1----:R-:W-:Y:S02]  /*2f9e0*/  @!P5 IMAD.MOV.U32 R28, RZ, RZ, R6 ;  /* 0x000000ffff1cd224 */ /* 0x002fe400078e0006 */
[----:B------:R-:W2:Y:S02]  /*2f9f0*/  LDL.LU R220, [R1+0x5dc] ;  /* 0x0005dc0001dc7983 */ /* 0x000ea40000300800 */
[----:B------:R-:W-:Y:S01]  /*2fa00*/  @!P5 IMAD.WIDE.U32 R28, R4, 0x180, R28 ;  /* 0x00000180041cd825 */ /* 0x000fe200078e001c */
[----:B------:R-:W-:Y:S01]  /*2fa10*/  LOP3.LUT P2, RZ, R2, 0x10, RZ, 0xc0, !PT ;  /* 0x0000001002ff7812 */ /* 0x000fe2000784c0ff */
[----:B------:R-:W4:Y:S01]  /*2fa20*/  LDL.LU R221, [R1+0x5e0] ;  /* 0x0005e00001dd7983 */ /* 0x000f220000300800 */
        /* <DEDUP_REMOVED lines=39> */
[----:B------:R-:W-:Y:S01]  /*2fca0*/  ISETP.LT.OR P5, PT, R26, 0x81, !P3 ;  /* 0x000000811a00780c */ /* 0x000fe20005fa1670 */
        /* <DEDUP_REMOVED lines=141> */
[----:B------:R-:W-:Y:S02]  /*30580*/  LOP3.LUT P6, RZ, R23, 0x1, RZ, 0xc0, !PT ;  /* 0x0000000117ff7812 */ /* 0x000fe400078cc0ff */
        /* <DEDUP_REMOVED lines=8> */
[----:B0-----:R-:W0:Y:S02]  /*30610*/  @!P4 LDC.64 R28, c[0x0][0x5c0] ;  /* 0x00017000ff1ccb82 */ /* 0x001e240000000a00 */
[----:B0-----:R-:W-:-:S05]  /*30620*/  @!P4 IADD3 R28, P5, R214, R28, RZ ;  /* 0x0000001cd61cc210 */ /* 0x001fca0007fbe0ff */
[----:B------:R-:W-:Y:S01]  /*30630*/  @!P4 IMAD.X R29, R215, 0x1, R29, P5 ;  /* 0x00000001d71dc824 */ /* 0x000fe200028e061d */
[----:B------:R-:W-:Y:S02]  /*30640*/  LOP3.LUT P5, RZ, R23, 0x2, RZ, 0xc0, !PT ;  /* 0x0000000217ff7812 */ /* 0x000fe400078ac0ff */
[----:B------:R-:W-:-:S06]  /*30650*/  PRMT R23, RZ, 0x7610, R23 ;  /* 0x00007610ff177816 */ /* 0x000fcc0000000017 */
        /* <DEDUP_REMOVED lines=12> */
[----:B0-----:R-:W-:Y:S01]  /*30720*/  PRMT R23, RZ, 0x7610, R23 ;  /* 0x00007610ff177816 */ /* 0x001fe20000000017 */
[----:B------:R-:W0:Y:S01]  /*30730*/  @!P2 LDC.64 R28, c[0x0][0x5c0] ;  /* 0x00017000ff1cab82 */ /* 0x000e220000000a00 */
[----:B-----5:R-:W-:-:S04]  /*30740*/  LOP3.LUT R30, R30, 0xff, RZ, 0xc0, !PT ;  /* 0x000000ff1e1e7812 */ /* 0x020fc800078ec0ff */
[----:B------:R-:W-:-:S05]  /*30750*/  F2FP.F16.E4M3.UNPACK_B R30, R30 ;  /* 0x0000001eff1e723e */ /* 0x000fca00020006ff */
[----:B------:R-:W-:-:S05]  /*30760*/  HADD2.F32 R30, -RZ, R30.H0_H0 ;  /* 0x2000001eff1e7230 */ /* 0x000fca0000004100 */
[----:B------:R-:W-:-:S04]  /*30770*/  FMUL R30, R30, UR5 ;  /* 0x000000051e1e7c20 */ /* 0x000fc80008400000 */
[----:B---3--:R-:W-:Y:S01]  /*30780*/  FFMA R30, R219, UR4, R30 ;  /* 0x00000004db1e7c23 */ /* 0x008fe2000800001e */
[----:B------:R-:W-:Y:S01]  /*30790*/  LOP3.LUT P4, RZ, R0, 0x40000, RZ, 0xc0, !PT ;  /* 0x0004000000ff7812 */ /* 0x000fe2000788c0ff */
[----:B------:R-:W3:Y:S03]  /*307a0*/  LDL.LU R219, [R1+0x624] ;  /* 0x0006240001db7983 */ /* 0x000ee60000300800 */
[----:B------:R-:W-:Y:S02]  /*307b0*/  F2FP.SATFINITE.E4M3.F32.PACK_AB_MERGE_C R31, RZ, R30, RZ ;  /* 0x0000001eff1f723e */ /* 0x000fe400048070ff */
[----:B------:R-:W-:-:S03]  /*307c0*/  PRMT R30, RZ, 0x7610, R30 ;  /* 0x00007610ff1e7816 */ /* 0x000fc6000000001e */
[----:B------:R1:W-:Y:S04]  /*307d0*/  @!P5 STG.E.U8 desc[UR54][R156.64+0x88], R31 ;  /* 0x0000881f9c00d986 */ /* 0x0003e8000c101136 */
[----:B------:R-:W5:Y:S02]  /*307e0*/  @!P6 LDG.E.U8 R30, desc[UR54][R10.64+0x89] ;  /* 0x000089360a1ee981 */ /* 0x000f64000c1e1100 */
[----:B-----5:R-:W-:-:S04]  /*307f0*/  LOP3.LUT R30, R30, 0xff, RZ, 0xc0, !PT ;  /* 0x000000ff1e1e7812 */ /* 0x020fc800078ec0ff */
[----:B------:R-:W-:-:S05]  /*30800*/  F2FP.F16.E4M3.UNPACK_B R30, R30 ;  /* 0x0000001eff1e723e */ /* 0x000fca00020006ff */
[----:B------:R-:W-:-:S05]  /*30810*/  HADD2.F32 R30, -RZ, R30.H0_H0 ;  /* 0x2000001eff1e7230 */ /* 0x000fca0000004100 */
[----:B------:R-:W-:-:S04]  /*30820*/  FMUL R30, R30, UR5 ;  /* 0x000000051e1e7c20 */ /* 0x000fc80008400000 */
[----:B----4-:R-:W-:Y:S01]  /*30830*/  FFMA R30, R221, UR4, R30 ;  /* 0x00000004dd1e7c23 */ /* 0x010fe2000800001e */
[----:B0-----:R-:W-:Y:S01]  /*30840*/  @!P2 IADD3 R28, P5, R211, R28, RZ ;  /* 0x0000001cd31ca210 */ /* 0x001fe20007fbe0ff */
[----:B------:R-:W4:Y:S03]  /*30850*/  LDL.LU R221, [R1+0x628] ;  /* 0x0006280001dd7983 */ /* 0x000f260000300800 */
[----:B------:R-:W-:-:S05]  /*30860*/  F2FP.SATFINITE.E4M3.F32.PACK_AB_MERGE_C R57, RZ, R30, RZ ;  /* 0x0000001eff39723e */ /* 0x000fca00048070ff */
[----:B------:R-:W-:Y:S04]  /*30870*/  @!P6 STG.E.U8 desc[UR54][R154.64+0x89], R57 ;  /* 0x000089399a00e986 */ /* 0x000fe8000c101136 */
[----:B------:R-:W5:Y:S01]  /*30880*/  @!P2 LDG.E.U8 R23, desc[UR54][R12.64+0x88] ;  /* 0x000088360c17a981 */ /* 0x000f62000c1e1100 */
        /* <DEDUP_REMOVED lines=8> */
[----:B-1----:R-:W-:Y:S02]  /*30910*/  F2FP.SATFINITE.E4M3.F32.PACK_AB_MERGE_C R31, RZ, R23, RZ ;  /* 0x00000017ff1f723e */ /* 0x002fe400048070ff */
[----:B------:R-:W-:-:S03]  /*30920*/  PRMT R23, RZ, 0x7610, R23 ;  /* 0x00007610ff177816 */ /* 0x000fc60000000017 */
        /* <DEDUP_REMOVED lines=16> */
[----:B------:R-:W5:Y:S01]  /*30a30*/  @!P5 LDG.E.U8 R23, desc[UR54][R14.64+0x80] ;  /* 0x000080360e17d981 */ /* 0x000f62000c1e1100 */
[----:B0-----:R-:W0:Y:S01]  /*30a40*/  @!P2 LDC.64 R28, c[0x0][0x5c0] ;  /* 0x00017000ff1cab82 */ /* 0x001e220000000a00 */
[----:B-----5:R-:W-:-:S04]  /*30a50*/  LOP3.LUT R23, R23, 0xff, RZ, 0xc0, !PT ;  /* 0x000000ff17177812 */ /* 0x020fc800078ec0ff */
[----:B------:R-:W-:-:S05]  /*30a60*/  F2FP.F16.E4M3.UNPACK_B R23, R23 ;  /* 0x00000017ff17723e */ /* 0x000fca00020006ff */
[----:B------:R-:W-:-:S05]  /*30a70*/  HADD2.F32 R23, -RZ, R23.H0_H0 ;  /* 0x20000017ff177230 */ /* 0x000fca0000004100 */
[----:B------:R-:W-:-:S04]  /*30a80*/  FMUL R23, R23, UR5 ;  /* 0x0000000517177c20 */ /* 0x000fc80008400000 */
[----:B----4-:R-:W-:Y:S01]  /*30a90*/  FFMA R23, R221, UR4, R23 ;  /* 0x00000004dd177c23 */ /* 0x010fe20008000017 */
[----:B------:R-:W-:Y:S01]  /*30aa0*/  LOP3.LUT P4, RZ, R0, 0x80, RZ, 0xc0, !PT ;  /* 0x0000008000ff7812 */ /* 0x000fe2000788c0ff */
[----:B------:R-:W4:Y:S03]  /*30ab0*/  LDL.LU R221, [R1+0x634] ;  /* 0x0006340001dd7983 */ /* 0x000f260000300800 */
[----:B------:R-:W-:Y:S02]  /*30ac0*/  F2FP.SATFINITE.E4M3.F32.PACK_AB_MERGE_C R57, RZ, R23, RZ ;  /* 0x00000017ff39723e */ /* 0x000fe400048070ff */
[----:B------:R-:W-:-:S03]  /*30ad0*/  PRMT R23, RZ, 0x7610, R23 ;  /* 0x00007610ff177816 */ /* 0x000fc60000000017 */
[----:B------:R-:W-:Y:S04]  /*30ae0*/  @!P5 STG.E.U8 desc[UR54][R152.64+0x80], R57 ;  /* 0x000080399800d986 */ /* 0x000fe8000c101136 */
[----:B------:R-:W5:Y:S02]  /*30af0*/  @!P6 LDG.E.U8 R23, desc[UR54][R14.64+0x81] ;  /* 0x000081360e17e981 */ /* 0x000f64000c1e1100 */
[----:B-----5:R-:W-:-:S04]  /*30b00*/  LOP3.LUT R23, R23, 0xff, RZ, 0xc0, !PT ;  /* 0x000000ff17177812 */ /* 0x020fc800078ec0ff */
[----:B------:R-:W-:-:S05]  /*30b10*/  F2FP.F16.E4M3.UNPACK_B R23, R23 ;  /* 0x00000017ff17723e */ /* 0x000fca00020006ff */
[----:B------:R-:W-:-:S05]  /*30b20*/  HADD2.F32 R23, -RZ, R23.H0_H0 ;  /* 0x20000017ff177230 */ /* 0x000fca0000004100 */
[----:B------:R-:W-:-:S04]  /*30b30*/  FMUL R23, R23, UR5 ;  /* 0x0000000517177c20 */ /* 0x000fc80008400000 */
[----:B--2---:R-:W-:Y:S01]  /*30b40*/  FFMA R23, R220, UR4, R23 ;  /* 0x00000004dc177c23 */ /* 0x004fe20008000017 */
[----:B0-----:R-:W-:Y:S01]  /*30b50*/  @!P2 IADD3 R28, P5, R208, R28, RZ ;  /* 0x0000001cd01ca210 */ /* 0x001fe20007fbe0ff */
[----:B------:R-:W2:Y:S03]  /*30b60*/  LDL.LU R220, [R1+0x638] ;  /* 0x0006380001dc7983 */ /* 0x000ea60000300800 */
[----:B------:R-:W-:Y:S02]  /*30b70*/  F2FP.SATFINITE.E4M3.F32.PACK_AB_MERGE_C R31, RZ, R23, RZ ;  /* 0x00000017ff1f723e */ /* 0x000fe400048070ff */
[----:B------:R-:W-:-:S03]  /*30b80*/  PRMT R23, RZ, 0x7610, R23 ;  /* 0x00007610ff177816 */ /* 0x000fc60000000017 */
[----:B------:R0:W-:Y:S04]  /*30b90*/  @!P6 STG.E.U8 desc[UR54][R142.64+0x81], R31 ;  /* 0x0000811f8e00e986 */ /* 0x0001e8000c101136 */
[----:B------:R-:W5:Y:S01]  /*30ba0*/  @!P2 LDG.E.U8 R23, desc[UR54][R16.64+0x80] ;  /* 0x000080361017a981 */ /* 0x000f62000c1e1100 */
        /* <DEDUP_REMOVED lines=8> */
[----:B0-----:R-:W-:Y:S02]  /*30c30*/  F2FP.SATFINITE.E4M3.F32.PACK_AB_MERGE_C R31, RZ, R23, RZ ;  /* 0x00000017ff1f723e */ /* 0x001fe400048070ff */
        /* <DEDUP_REMOVED lines=23> */
[----:B--2---:R-:W-:Y:S01]  /*30db0*/  FFMA R23, R220, UR4, R23 ;  /* 0x00000004dc177c23 */ /* 0x004fe20008000017 */
[----:B------:R-:W-:Y:S01]  /*30dc0*/  LOP3.LUT P4, RZ, R0, 0x8, RZ, 0xc0, !PT ;  /* 0x0000000800ff7812 */ /* 0x000fe2000788c0ff */
[----:B------:R-:W2:Y:S03]  /*30dd0*/  LDL.LU R220, [R1+0x644] ;  /* 0x0006440001dc7983 */ /* 0x000ea60000300800 */
        /* <DEDUP_REMOVED lines=8> */
[----:B---3--:R-:W-:-:S05]  /*30e60*/  FFMA R23, R219, UR4, R23 ;  /* 0x00000004db177c23 */ /* 0x008fca0008000017 */
[----:B------:R-:W-:Y:S02]  /*30e70*/  F2FP.SATFINITE.E4M3.F32.PACK_AB_MERGE_C R31, RZ, R23, RZ ;  /* 0x00000017ff1f723e */ /* 0x000fe400048070ff */
[----:B------:R-:W-:-:S03]  /*30e80*/  PRMT R23, RZ, 0x7610, R23 ;  /* 0x00007610ff177816 */ /* 0x000fc60000000017 */
[----:B------:R1:W-:Y:S04]  /*30e90*/  @!P6 STG.E.U8 desc[UR54][R120.64+0x89], R31 ;  /* 0x0000891f7800e986 */ /* 0x0003e8000c101136 */
        /* <DEDUP_REMOVED lines=9> */
[----:B-1----:R-:W-:Y:S01]  /*30f30*/  F2FP.SATFINITE.E4M3.F32.PACK_AB_MERGE_C R31, RZ, R23, RZ ;  /* 0x00000017ff1f723e */ /* 0x002fe200048070ff */
[----:B------:R-:W4:Y:S01]  /*30f40*/  LDL.LU R219, [R1+0x64c] ;  /* 0x00064c0001db7983 */ /* 0x000f220000300800 */
[----:B------:R-:W-:-:S03]  /*30f50*/  PRMT R23, RZ, 0x7610, R23 ;  /* 0x00007610ff177816 */ /* 0x000fc60000000017 */
[----:B------:R0:W-:Y:S04]  /*30f60*/  @!P2 STG.E.U8 desc[UR54][R28.64+0x88], R31 ;  /* 0x0000881f1c00a986 */ /* 0x0001e8000c101136 */
[----:B------:R-:W5:Y:S04]  /*30f70*/  @!P4 LDG.E.U8 R23, desc[UR54][R16.64+0x89] ;  /* 0x000089361017c981 */ /* 0x000f68000c1e1100 */
[----:B------:R-:W4:Y:S01]  /*30f80*/  LDL.LU R131, [R1+0x650] ;  /* 0x0006500001837983 */ /* 0x000f220000300800 */
[----:B0-----:R-:W0:Y:S01]  /*30f90*/  @!P4 LDC.64 R28, c[0x0][0x5c0] ;  /* 0x00017000ff1ccb82 */ /* 0x001e220000000a00 */
[----:B------:R-:W-:-:S02]  /*30fa0*/  LOP3.LUT P2, RZ, R2, 0x200, RZ, 0xc0, !PT ;  /* 0x0000020002ff7812 */ /* 0x000fc4000784c0ff */
[----:B------:R-:W4:Y:S04]  /*30fb0*/  LDL.LU.64 R132, [R1+0x38] ;  /* 0x0000380001847983 */ /* 0x000f280000300a00 */
[----:B------:R-:W4:Y:S01]  /*30fc0*/  LDL.LU R218, [R1+0x654] ;  /* 0x0006540001da7983 */ /* 0x000f220000300800 */
[----:B0-----:R-:W-:-:S05]  /*30fd0*/  @!P4 IADD3 R28, P5, R90, R28, RZ ;  /* 0x0000001c5a1cc210 */ /* 0x001fca0007fbe0ff */
[----:B------:R-:W-:Y:S01]  /*30fe0*/  @!P4 IMAD.X R29, R92, 0x1, R29, P5 ;  /* 0x000000015c1dc824 */ /* 0x000fe200028e061d */
[----:B------:R-:W-:-:S13]  /*30ff0*/  ISETP.LT.OR P5, PT, R26, 0x81, !P1 ;  /* 0x000000811a00780c */ /* 0x000fda0004fa1670 */
[----:B------:R-:W-:Y:S02]  /*31000*/  @!P5 IMAD.MOV.U32 R30, RZ, RZ, R6 ;  /* 0x000000ffff1ed224 */ /* 0x000fe400078e0006 */
[----:B------:R-:W-:Y:S02]  /*31010*/  @!P5 IMAD.MOV.U32 R31, RZ, RZ, R27 ;  /* 0x000000ffff1fd224 */ /* 0x000fe400078e001b */
[----:B------:R-:W-:Y:S01]  /*31020*/  @!P5 IMAD.WIDE.U32 R30, R4, 0x180, R30 ;  /* 0x00000180041ed825 */ /* 0x000fe200078e001e */
[----:B-----5:R-:W-:-:S04]  /*31030*/  LOP3.LUT R23, R23, 0xff, RZ, 0xc0, !PT ;  /* 0x000000ff17177812 */ /* 0x020fc800078ec0ff */
[----:B------:R-:W-:-:S05]  /*31040*/  F2FP.F16.E4M3.UNPACK_B R23, R23 ;  /* 0x00000017ff17723e */ /* 0x000fca00020006ff */
[----:B------:R-:W-:-:S05]  /*31050*/  HADD2.F32 R23, -RZ, R23.H0_H0 ;  /* 0x20000017ff177230 */ /* 0x000fca0000004100 */
[----:B------:R-:W-:-:S04]  /*31060*/  FMUL R23, R23, UR5 ;  /* 0x0000000517177c20 */ /* 0x000fc80008400000 */
[----:B--2---:R-:W-:-:S05]  /*31070*/  FFMA R23, R220, UR4, R23 ;  /* 0x00000004dc177c23 */ /* 0x004fca0008000017 */
[----:B------:R-:W-:-:S05]  /*31080*/  F2FP.SATFINITE.E4M3.F32.PACK_AB_MERGE_C R57, RZ, R23, RZ ;  /* 0x00000017ff39723e */ /* 0x000fca00048070ff */
[----:B------:R0:W-:Y:S02]  /*31090*/  @!P4 STG.E.U8 desc[UR54][R28.64+0x89], R57 ;  /* 0x000089391c00c986 */ /* 0x0001e4000c101136 */
[----:B0-----:R-:W0:Y:S01]  /*310a0*/  @!P5 LDC.64 R28, c[0x0][0x5c0] ;  /* 0x00017000ff1cdb82 */ /* 0x001e220000000a00 */
[----:B------:R-:W-:Y:S01]  /*310b0*/  @!P5 IMAD R23, R5, 0x180, RZ ;  /* 0x000001800517d824 */ /* 0x000fe200078e02ff */
[----:B0-----:R-:W-:-:S04]  /*310c0*/  @!P5 IADD3 R28, P6, R30, R28, RZ ;  /* 0x0000001c1e1cd210 */ /* 0x001fc80007fde0ff */
[--C-:B------:R-:W-:Y:S02]  /*310d0*/  @!P5 IADD3.X R29, R29, R31, R23.reuse, P6, !PT ;  /* 0x0000001f1d1dd210 */ /* 0x100fe400037fe417 */
[----:B------:R-:W-:-:S06]  /*310e0*/  PRMT R23, RZ, 0x7610, R23 ;  /* 0x00007610ff177816 */ /* 0x000fcc0000000017 */
[----:B------:R-:W2:Y:S02]  /*310f0*/  @!P5 LDG.E.U8 R23, desc[UR54][R18.64+0x80] ;  /* 0x000080361217d981 */ /* 0x000ea4000c1e1100 */
[----:B--2---:R-:W-:-:S04]  /*31100*/  LOP3.LUT R23, R23, 0xff, RZ, 0xc0, !PT ;  /* 0x000000ff17177812 */ /* 0x004fc800078ec0ff */
[----:B------:R-:W-:-:S05]  /*31110*/  F2FP.F16.E4M3.UNPACK_B R23, R23 ;  /* 0x00000017ff17723e */ /* 0x000fca00020006ff */
[----:B------:R-:W-:-:S05]  /*31120*/  HADD2.F32 R23, -RZ, R23.H0_H0 ;  /* 0x20000017ff177230 */ /* 0x000fca0000004100 */
[----:B------:R-:W-:-:S04]  /*31130*/  FMUL R23, R23, UR5 ;  /* 0x0000000517177c20 */ /* 0x000fc80008400000 */
[----:B---3--:R-:W-:Y:S01]  /*31140*/  FFMA R23, R221, UR4, R23 ;  /* 0x00000004dd177c23 */ /* 0x008fe20008000017 */
        /* <DEDUP_REMOVED lines=13> */
[----:B------:R-:W3:Y:S02]  /*31220*/  @!P5 LDG.E.U8 R23, desc[UR54][R18.64+0x81] ;  /* 0x000081361217d981 */ /* 0x000ee4000c1e1100 */
[----:B---3--:R-:W-:-:S04]  /*31230*/  LOP3.LUT R23, R23, 0xff, RZ, 0xc0, !PT ;  /* 0x000000ff17177812 */ /* 0x008fc800078ec0ff */
[----:B------:R-:W-:-:S05]  /*31240*/  F2FP.F16.E4M3.UNPACK_B R23, R23 ;  /* 0x00000017ff17723e */ /* 0x000fca00020006ff */
[----:B------:R-:W-:-:S05]  /*31250*/  HADD2.F32 R23, -RZ, R23.H0_H0 ;  /* 0x20000017ff177230 */ /* 0x000fca0000004100 */
[----:B------:R-:W-:-:S04]  /*31260*/  FMUL R23, R23, UR5 ;  /* 0x0000000517177c20 */ /* 0x000fc80008400000 */
[----:B----4-:R-:W-:Y:S02]  /*31270*/  FFMA R23, R219, UR4, R23 ;  /* 0x00000004db177c23 */ /* 0x010fe40008000017 */
[----:B------:R-:W3:Y:S03]  /*31280*/  LDL.LU R219, [R1+0x658] ;  /* 0x0006580001db7983 */ /* 0x000ee60000300800 */
[----:B------:R-:W-:Y:S02]  /*31290*/  F2FP.SATFINITE.E4M3.F32.PACK_AB_MERGE_C R31, RZ, R23, RZ ;  /* 0x00000017ff1f723e */ /* 0x000fe400048070ff */
[----:B------:R-:W-:-:S03]  /*312a0*/  PRMT R23, RZ, 0x7610, R23 ;  /* 0x00007610ff177816 */ /* 0x000fc60000000017 */
[----:B------:R0:W-:Y:S04]  /*312b0*/  @!P5 STG.E.U8 desc[UR54][R28.64+0x81], R31 ;  /* 0x0000811f1c00d986 */ /* 0x0001e8000c101136 */
[----:B------:R-:W4:Y:S02]  /*312c0*/  @!P2 LDG.E.U8 R23, desc[UR54][R20.64+0x80] ;  /* 0x000080361417a981 */ /* 0x000f24000c1e1100 */
[----:B----4-:R-:W-:-:S04]  /*312d0*/  LOP3.LUT R23, R23, 0xff, RZ, 0xc0, !PT ;  /* 0x000000ff17177812 */ /* 0x010fc800078ec0ff */
[----:B------:R-:W-:-:S05]  /*312e0*/  F2FP.F16.E4M3.UNPACK_B R23, R23 ;  /* 0x00000017ff17723e */ /* 0x000fca00020006ff */
[----:B------:R-:W-:-:S05]  /*312f0*/  HADD2.F32 R23, -RZ, R23.H0_H0 ;  /* 0x20000017ff177230 */ /* 0x000fca0000004100 */
[----:B------:R-:W-:-:S04]  /*31300*/  FMUL R23, R23, UR5 ;  /* 0x0000000517177c20 */ /* 0x000fc80008400000 */
[----:B------:R-:W-:-:S05]  /*31310*/  FFMA R23, R131, UR4, R23 ;  /* 0x0000000483177c23 */ /* 0x000fca0008000017 */
[----:B------:R-:W-:Y:S02]  /*31320*/  F2FP.SATFINITE.E4M3.F32.PACK_AB_MERGE_C R30, RZ, R23, RZ ;  /* 0x00000017ff1e723e */ /* 0x000fe400048070ff */
[----:B------:R-:W-:-:S03]  /*31330*/  PRMT R23, RZ, 0x7610, R23 ;  /* 0x00007610ff177816 */ /* 0x000fc60000000017 */
[----:B------:R1:W-:Y:S04]  /*31340*/  @!P2 STG.E.U8 desc[UR54][R132.64+0x80], R30 ;  /* 0x0000801e8400a986 */ /* 0x0003e8000c101136 */
[----:B------:R-:W4:Y:S01]  /*31350*/  @!P4 LDG.E.U8 R23, desc[UR54][R20.64+0x81] ;  /* 0x000081361417c981 */ /* 0x000f22000c1e1100 */
[----:B------:R-:W-:-:S13]  /*31360*/  ISETP.LT.OR P5, PT, R26, 0x89, !P1 ;  /* 0x000000891a00780c */ /* 0x000fda0004fa1670 */
[----:B0-----:R-:W0:Y:S01]  /*31370*/  @!P5 LDC.64 R28, c[0x0][0x5c0] ;  /* 0x00017000ff1cdb82 */ /* 0x001e220000000a00 */
[----:B-1----:R-:W-:Y:S02]  /*31380*/  @!P5 IMAD.MOV.U32 R30, RZ, RZ, R6 ;  /* 0x000000ffff1ed224 */ /* 0x002fe400078e0006 */
[----:B------:R-:W-:Y:S02]  /*31390*/  @!P5 IMAD.MOV.U32 R31, RZ, RZ, R27 ;  /* 0x000000ffff1fd224 */ /* 0x000fe400078e001b */
[----:B------:R-:W-:-:S03]  /*313a0*/  @!P5 IMAD.WIDE.U32 R30, R4, 0x180, R30 ;  /* 0x00000180041ed825 */ /* 0x000fc600078e001e */
[----:B0-----:R-:W-:Y:S02]  /*313b0*/  @!P5 IADD3 R28, P6, R30, R28, RZ ;  /* 0x0000001c1e1cd210 */ /* 0x001fe40007fde0ff */
[----:B----4-:R-:W-:-:S04]  /*313c0*/  LOP3.LUT R23, R23, 0xff, RZ, 0xc0, !PT ;  /* 0x000000ff17177812 */ /* 0x010fc800078ec0ff */
[----:B------:R-:W-:-:S05]  /*313d0*/  F2FP.F16.E4M3.UNPACK_B R23, R23 ;  /* 0x00000017ff17723e */ /* 0x000fca00020006ff */
[----:B------:R-:W-:-:S05]  /*313e0*/  HADD2.F32 R23, -RZ, R23.H0_H0 ;  /* 0x20000017ff177230 */ /* 0x000fca0000004100 */
[----:B------:R-:W-:-:S04]  /*313f0*/  FMUL R23, R23, UR5 ;  /* 0x0000000517177c20 */ /* 0x000fc80008400000 */
[----:B------:R-:W-:-:S05]  /*31400*/  FFMA R23, R218, UR4, R23 ;  /* 0x00000004da177c23 */ /* 0x000fca0008000017 */
[----:B------:R-:W-:Y:S01]  /*31410*/  F2FP.SATFINITE.E4M3.F32.PACK_AB_MERGE_C R32, RZ, R23, RZ ;  /* 0x00000017ff20723e */ /* 0x000fe200048070ff */
[----:B------:R-:W-:-:S05]  /*31420*/  @!P5 IMAD R23, R5, 0x180, RZ ;  /* 0x000001800517d824 */ /* 0x000fca00078e02ff */
[--C-:B------:R-:W-:Y:S02]  /*31430*/  @!P5 IADD3.X R29, R29, R31, R23.reuse, P6, !PT ;  /* 0x0000001f1d1dd210 */ /* 0x100fe400037fe417 */
[----:B------:R-:W-:Y:S01]  /*31440*/  PRMT R23, RZ, 0x7610, R23 ;  /* 0x00007610ff177816 */ /* 0x000fe20000000017 */
[----:B--2---:R0:W-:Y:S05]  /*31450*/  @!P4 STG.E.U8 desc[UR54][R220.64+0x81], R32 ;  /* 0x00008120dc00c986 */ /* 0x0041ea000c101136 */
[----:B------:R-:W2:Y:S04]  /*31460*/  @!P5 LDG.E.U8 R23, desc[UR54][R18.64+0x88] ;  /* 0x000088361217d981 */ /* 0x000ea8000c1e1100 */
[----:B0-----:R-:W4:Y:S01]  /*31470*/  LDL.LU R220, [R1+0x65c] ;  /* 0x00065c0001dc7983 */ /* 0x001f220000300800 */
[----:B------:R-:W-:-:S03]  /*31480*/  LOP3.LUT P2, RZ, R2, 0x40, RZ, 0xc0, !PT ;  /* 0x0000004002ff7812 */ /* 0x000fc6000784c0ff */
[----:B------:R-:W5:Y:S04]  /*31490*/  LDL.LU R221, [R1+0x660] ;  /* 0x0006600001dd7983 */ /* 0x000f680000300800 */
[----:B------:R-:W5:Y:S01]  /*314a0*/  LDL.LU.64 R130, [R1+0x28] ;  /* 0x0000280001827983 */ /* 0x000f620000300a00 */
[----:B------:R-:W-:-:S03]  /*314b0*/  LOP3.LUT P4, RZ, R2, 0x20, RZ, 0xc0, !PT ;  /* 0x0000002002ff7812 */ /* 0x000fc6000788c0ff */
[----:B------:R-:W5:Y:S01]  /*314c0*/  LDL.LU R133, [R1+0x664] ;  /* 0x0006640001857983 */ /* 0x000f620000300800 */
[----:B--2---:R-:W-:-:S04]  /*314d0*/  LOP3.LUT R23, R23, 0xff, RZ, 0xc0, !PT ;  /* 0x000000ff17177812 */ /* 0x004fc800078ec0ff */
[----:B------:R-:W-:-:S05]  /*314e0*/  F2FP.F16.E4M3.UNPACK_B R23, R23 ;  /* 0x00000017ff17723e */ /* 0x000fca00020006ff */
[----:B------:R-:W-:-:S05]  /*314f0*/  HADD2.F32 R23, -RZ, R23.H0_H0 ;  /* 0x20000017ff177230 */ /* 0x000fca0000004100 */
[----:B------:R-:W-:-:S04]  /*31500*/  FMUL R23, R23, UR5 ;  /* 0x0000000517177c20 */ /* 0x000fc80008400000 */
[----:B---3--:R-:W-:Y:S02]  /*31510*/  FFMA R23, R219, UR4, R23 ;  /* 0x00000004db177c23 */ /* 0x008fe40008000017 */
        /* <DEDUP_REMOVED lines=30> */
[----:B------:R-:W-:Y:S02]  /*31700*/  F2FP.SATFINITE.E4M3.F32.PACK_AB_MERGE_C R30, RZ, R23, RZ ;  /* 0x00000017ff1e723e */ /* 0x000fe400048070ff */
[----:B------:R-:W-:-:S03]  /*31710*/  PRMT R23, RZ, 0x7610, R23 ;  /* 0x00007610ff177816 */ /* 0x000fc60000000017 */
[----:B------:R-:W-:Y:S04]  /*31720*/  @!P2 STG.E.U8 desc[UR54][R130.64+0x88], R30 ;  /* 0x0000881e8200a986 */ /* 0x000fe8000c101136 */
[----:B------:R-:W5:Y:S01]  /*31730*/  @!P4 LDG.E.U8 R23, desc[UR54][R20.64+0x89] ;  /* 0x000089361417c981 */ /* 0x000f62000c1e1100 */
[----:B0-----:R-:W0:Y:S01]  /*31740*/  @!P5 LDC.64 R28, c[0x0][0x5c0] ;  /* 0x00017000ff1cdb82 */ /* 0x001e220000000a00 */
[----:B-----5:R-:W-:-:S04]  /*31750*/  LOP3.LUT R23, R23, 0xff, RZ, 0xc0, !PT ;  /* 0x000000ff17177812 */ /* 0x020fc800078ec0ff */
[----:B------:R-:W-:-:S05]  /*31760*/  F2FP.F16.E4M3.UNPACK_B R23, R23 ;  /* 0x00000017ff17723e */ /* 0x000fca00020006ff */
[----:B------:R-:W-:-:S05]  /*31770*/  HADD2.F32 R23, -RZ, R23.H0_H0 ;  /* 0x20000017ff177230 */ /* 0x000fca0000004100 */
[----:B------:R-:W-:-:S04]  /*31780*/  FMUL R23, R23, UR5 ;  /* 0x0000000517177c20 */ /* 0x000fc80008400000 */
[----:B------:R-:W-:-:S05]  /*31790*/  FFMA R23, R133, UR4, R23 ;  /* 0x0000000485177c23 */ /* 0x000fca0008000017 */
[----:B------:R-:W-:Y:S02]  /*317a0*/  F2FP.SATFINITE.E4M3.F32.PACK_AB_MERGE_C R31, RZ, R23, RZ ;  /* 0x00000017ff1f723e */ /* 0x000fe400048070ff */
[----:B------:R-:W-:-:S03]  /*317b0*/  PRMT R23, RZ, 0x7610, R23 ;  /* 0x00007610ff177816 */ /* 0x000fc60000000017 */
[----:B--2---:R1:W-:Y:S04]  /*317c0*/  @!P4 STG.E.U8 desc[UR54][R218.64+0x89], R31 ;  /* 0x0000891fda00c986 */ /* 0x0043e8000c101136 */
[----:B------:R-:W2:Y:S01]  /*317d0*/  @!P5 LDG.E.U8 R23, desc[UR54][R24.64+0x90] ;  /* 0x000090361817d981 */ /* 0x000ea2000c1e1100 */
[----:B0-----:R-:W-:-:S05]  /*317e0*/  @!P5 IADD3 R28, P6, R6, R28, RZ ;  /* 0x0000001c061cd210 */ /* 0x001fca0007fde0ff */
[----:B------:R-:W-:Y:S01]  /*317f0*/  @!P5 IMAD.X R29, R27, 0x1, R29, P6 ;  /* 0x000000011b1dd824 */ /* 0x000fe200030e061d */
[----:B------:R-:W-:Y:S01]  /*31800*/  LOP3.LUT P2, RZ, R22, 0x40000000, RZ, 0xc0, !PT ;  /* 0x4000000016ff7812 */ /* 0x000fe2000784c0ff */
[----:B-1----:R-:W5:Y:S01]  /*31810*/  LDL.LU R219, [R1+0x670] ;  /* 0x0006700001db7983 */ /* 0x002f620000300800 */
        /* <DEDUP_REMOVED lines=9> */
[----:B------:R-:W-:Y:S02]  /*318b0*/  ISETP.LT.OR P5, PT, R26, 0x92, !P3 ;  /* 0x000000921a00780c */ /* 0x000fe40005fa1670 */
[----:B------:R-:W-:-:S11]  /*318c0*/  PRMT R23, RZ, 0x7610, R23 ;  /* 0x00007610ff177816 */ /* 0x000fd60000000017 */
        /* <DEDUP_REMOVED lines=18> */
[----:B-----5:R-:W-:-:S05]  /*319f0*/  FFMA R23, R219, UR4, R23 ;  /* 0x00000004db177c23 */ /* 0x020fca0008000017 */
[----:B------:R-:W-:Y:S02]  /*31a00*/  F2FP.SATFINITE.E4M3.F32.PACK_AB_MERGE_C R57, RZ, R23, RZ ;  /* 0x00000017ff39723e */ /* 0x000fe400048070ff */
[----:B------:R-:W-:-:S03]  /*31a10*/  PRMT R23, RZ, 0x7610, R23 ;  /* 0x00007610ff177816 */ /* 0x000fc60000000017 */
[----:B------:R-:W-:Y:S04]  /*31a20*/  @!P2 STG.E.U8 desc[UR54][R126.64+0x90], R57 ;  /* 0x000090397e00a986 */ /* 0x000fe8000c101136 */
[----:B------:R-:W4:Y:S01]  /*31a30*/  @!P4 LDG.E.U8 R23, desc[UR54][R8.64+0x91] ;  /* 0x000091360817c981 */ /* 0x000f22000c1e1100 */
[----:B------:R-:W-:-:S13]  /*31a40*/  ISETP.LT.OR P5, PT, R26, 0x99, !P3 ;  /* 0x000000991a00780c */ /* 0x000fda0005fa1670 */
[----:B0-----:R-:W0:Y:S01]  /*31a50*/  @!P5 LDC.64 R28, c[0x0][0x5c0] ;  /* 0x00017000ff1cdb82 */ /* 0x001e220000000a00 */
[----:B----4-:R-:W-:-:S04]  /*31a60*/  LOP3.LUT R23, R23, 0xff, RZ, 0xc0, !PT ;  /* 0x000000ff17177812 */ /* 0x010fc800078ec0ff */
[----:B------:R-:W-:-:S05]  /*31a70*/  F2FP.F16.E4M3.UNPACK_B R23, R23 ;  /* 0x00000017ff17723e */ /* 0x000fca00020006ff */
[----:B------:R-:W-:-:S05]  /*31a80*/  HADD2.F32 R23, -RZ, R23.H0_H0 ;  /* 0x20000017ff177230 */ /* 0x000fca0000004100 */
[----:B------:R-:W-:-:S04]  /*31a90*/  FMUL R23, R23, UR5 ;  /* 0x0000000517177c20 */ /* 0x000fc80008400000 */
[----:B--2---:R-:W-:Y:S01]  /*31aa0*/  FFMA R23, R220, UR4, R23 ;  /* 0x00000004dc177c23 */ /* 0x004fe20008000017 */
[----:B0-----:R-:W-:Y:S01]  /*31ab0*/  @!P5 IADD3 R28, P6, R6, R28, RZ ;  /* 0x0000001c061cd210 */ /* 0x001fe20007fde0ff */
[----:B------:R-:W2:Y:S01]  /*31ac0*/  LDL.LU R220, [R1+0x67c] ;  /* 0x00067c0001dc7983 */ /* 0x000ea20000300800 */
[----:B------:R-:W-:-:S03]  /*31ad0*/  LOP3.LUT P1, RZ, R22, 0x4000000, RZ, 0xc0, !PT ;  /* 0x0400000016ff7812 */ /* 0x000fc6000782c0ff */
[----:B------:R-:W4:Y:S01]  /*31ae0*/  LDL.LU R219, [R1+0x680] ;  /* 0x0006800001db7983 */ /* 0x000f220000300800 */
        /* <DEDUP_REMOVED lines=12> */
[----:B0-----:R-:W-:-:S05]  /*31bb0*/  F2FP.SATFINITE.E4M3.F32.PACK_AB_MERGE_C R31, RZ, R23, RZ ;  /* 0x00000017ff1f723e */ /* 0x001fca00048070ff */
[----:B------:R0:W-:Y:S01]  /*31bc0*/  @!P5 STG.E.U8 desc[UR54][R28.64+0x98], R31 ;  /* 0x0000981f1c00d986 */ /* 0x0001e2000c101136 */
[----:B------:R-:W-:Y:S02]  /*31bd0*/  ISETP.LT.OR P5, PT, R26, 0x9a, !P3 ;  /* 0x0000009a1a00780c */ /* 0x000fe40005fa1670 */
[----:B------:R-:W-:-:S11]  /*31be0*/  PRMT R23, RZ, 0x7610, R23 ;  /* 0x00007610ff177816 */ /* 0x000fd60000000017 */
        /* <DEDUP_REMOVED lines=19> */
[C---:B------:R-:W-:Y:S02]  /*31d20*/  LOP3.LUT P5, RZ, R22.reuse, 0x800000, RZ, 0xc0, !PT ;  /* 0x0080000016ff7812 */ /* 0x040fe400078ac0ff */
[----:B------:R-:W-:Y:S01]  /*31d30*/  LOP3.LUT P6, RZ, R22, 0x400000, RZ, 0xc0, !PT ;  /* 0x0040000016ff7812 */ /* 0x000fe200078cc0ff */
[----:B------:R-:W4:Y:S01]  /*31d40*/  LDL.LU R219, [R1+0x68c] ;  /* 0x00068c0001db7983 */ /* 0x000f220000300800 */
        /* <DEDUP_REMOVED lines=34> */
[----:B------:R-:W-:Y:S02]  /*31f70*/  F2FP.SATFINITE.E4M3.F32.PACK_AB_MERGE_C R57, RZ, R23, RZ ;  /* 0x00000017ff39723e */ /* 0x000fe400048070ff */
[----:B------:R-:W-:-:S03]  /*31f80*/  PRMT R23, RZ, 0x7610, R23 ;  /* 0x00007610ff177816 */ /* 0x000fc60000000017 */
[----:B------:R-:W-:Y:S04]  /*31f90*/  @!P6 STG.E.U8 desc[UR54][R112.64+0x91], R57 ;  /* 0x000091397000e986 */ /* 0x000fe8000c101136 */
        /* <DEDUP_REMOVED lines=45> */
[----:B0-----:R-:W-:Y:S01]  /*32270*/  @!P2 IADD3 R28, P5, R102, R28, RZ ;  /* 0x0000001c661ca210 */ /* 0x001fe20007fbe0ff */
[----:B------:R-:W3:Y:S03]  /*32280*/  LDL.LU R221, [R1+0x6a8] ;  /* 0x0006a80001dd7983 */ /* 0x000ee60000300800 */
[----:B------:R-:W-:Y:S02]  /*32290*/  F2FP.SATFINITE.E4M3.F32.PACK_AB_MERGE_C R31, RZ, R23, RZ ;  /* 0x00000017ff1f723e */ /* 0x000fe400048070ff */
[----:B------:R-:W-:-:S03]  /*322a0*/  PRMT R23, RZ, 0x7610, R23 ;  /* 0x00007610ff177816 */ /* 0x000fc60000000017 */
[----:B------:R0:W-:Y:S04]  /*322b0*/  @!P6 STG.E.U8 desc[UR54][R70.64+0x99], R31 ;  /* 0x0000991f4600e986 */ /* 0x0001e8000c101136 */
[----:B------:R-:W5:Y:S01]  /*322c0*/  @!P2 LDG.E.U8 R23, desc[UR54][R12.64+0x98] ;  /* 0x000098360c17a981 */ /* 0x000f62000c1e1100 */
[----:B------:R-:W-:Y:S01]  /*322d0*/  @!P2 IMAD.X R29, R101, 0x1, R29, P5 ;  /* 0x00000001651da824 */ /* 0x000fe200028e061d */
[----:B0-----:R-:W0:Y:S01]  /*322e0*/  @!P4 LDC.64 R30, c[0x0][0x5c0] ;  /* 0x00017000ff1ecb82 */ /* 0x001e220000000a00 */
[----:B-----5:R-:W-:-:S04]  /*322f0*/  LOP3.LUT R23, R23, 0xff, RZ, 0xc0, !PT ;  /* 0x000000ff17177812 */ /* 0x020fc800078ec0ff */
[----:B------:R-:W-:-:S05]  /*32300*/  F2FP.F16.E4M3.UNPACK_B R23, R23 ;  /* 0x00000017ff17723e */ /* 0x000fca00020006ff */
[----:B------:R-:W-:-:S05]  /*32310*/  HADD2.F32 R23, -RZ, R23.H0_H0 ;  /* 0x20000017ff177230 */ /* 0x000fca0000004100 */
[----:B------:R-:W-:-:S04]  /*32320*/  FMUL R23, R23, UR5 ;  /* 0x0000000517177c20 */ /* 0x000fc80008400000 */
[----:B--2---:R-:W-:Y:S01]  /*32330*/  FFMA R23, R220, UR4, R23 ;  /* 0x00000004dc177c23 */ /* 0x004fe20008000017 */
[----:B0-----:R-:W-:Y:S02]  /*32340*/  @!P4 IADD3 R30, P5, R100, R30, RZ ;  /* 0x0000001e641ec210 */ /* 0x001fe40007fbe0ff */
[----:B------:R-:W-:Y:S01]  /*32350*/  LOP3.LUT P6, RZ, R22, 0x2000, RZ, 0xc0, !PT ;  /* 0x0000200016ff7812 */ /* 0x000fe200078cc0ff */
[----:B------:R-:W2:Y:S01]  /*32360*/  LDL.LU R220, [R1+0x6ac] ;  /* 0x0006ac0001dc7983 */ /* 0x000ea20000300800 */
[----:B------:R-:W-:Y:S02]  /*32370*/  F2FP.SATFINITE.E4M3.F32.PACK_AB_MERGE_C R57, RZ, R23, RZ ;  /* 0x00000017ff39723e */ /* 0x000fe400048070ff */
[----:B------:R-:W-:-:S03]  /*32380*/  PRMT R23, RZ, 0x7610, R23 ;  /* 0x00007610ff177816 */ /* 0x000fc60000000017 */
[----:B------:R0:W-:Y:S04]  /*32390*/  @!P2 STG.E.U8 desc[UR54][R28.64+0x98], R57 ;  /* 0x000098391c00a986 */ /* 0x0001e8000c101136 */
[----:B------:R-:W5:Y:S01]  /*323a0*/  @!P4 LDG.E.U8 R23, desc[UR54][R12.64+0x99] ;  /* 0x000099360c17c981 */ /* 0x000f62000c1e1100 */
        /* <DEDUP_REMOVED lines=36> */
[----:B------:R-:W-:Y:S02]  /*325f0*/  @!P2 IMAD.X R99, R97, 0x1, R31, P5 ;  /* 0x000000016163a824 */ /* 0x000fe400028e061f */
[----:B------:R-:W1:Y:S01]  /*32600*/  @!P4 LDC.64 R30, c[0x0][0x5c0] ;  /* 0x00017000ff1ecb82 */ /* 0x000e620000000a00 */
[----:B-----5:R-:W-:-:S04]  /*32610*/  LOP3.LUT R23, R23, 0xff, RZ, 0xc0, !PT ;  /* 0x000000ff17177812 */ /* 0x020fc800078ec0ff */
[----:B------:R-:W-:-:S05]  /*32620*/  F2FP.F16.E4M3.UNPACK_B R23, R23 ;  /* 0x00000017ff17723e */ /* 0x000fca00020006ff */
[----:B------:R-:W-:-:S05]  /*32630*/  HADD2.F32 R23, -RZ, R23.H0_H0 ;  /* 0x20000017ff177230 */ /* 0x000fca0000004100 */
[----:B------:R-:W-:-:S04]  /*32640*/  FMUL R23, R23, UR5 ;  /* 0x0000000517177c20 */ /* 0x000fc80008400000 */
[----:B----4-:R-:W-:Y:S01]  /*32650*/  FFMA R23, R219, UR4, R23 ;  /* 0x00000004db177c23 */ /* 0x010fe20008000017 */
[----:B-1----:R-:W-:Y:S02]  /*32660*/  @!P4 IADD3 R96, P5, R96, R30, RZ ;  /* 0x0000001e6060c210 */ /* 0x002fe40007fbe0ff */
[----:B------:R-:W-:Y:S01]  /*32670*/  LOP3.LUT P6, RZ, R22, 0x800, RZ, 0xc0, !PT ;  /* 0x0000080016ff7812 */ /* 0x000fe200078cc0ff */
[----:B------:R-:W4:Y:S01]  /*32680*/  LDL.LU R219, [R1+0x6bc] ;  /* 0x0006bc0001db7983 */ /* 0x000f220000300800 */
[----:B0-----:R-:W-:Y:S02]  /*32690*/  F2FP.SATFINITE.E4M3.F32.PACK_AB_MERGE_C R29, RZ, R23, RZ ;  /* 0x00000017ff1d723e */ /* 0x001fe400048070ff */
        /* <DEDUP_REMOVED lines=16> */
[----:B------:R-:W1:Y:S01]  /*327a0*/  @!P2 LDC.64 R64, c[0x0][0x5c0] ;  /* 0x00017000ff40ab82 */ /* 0x000e620000000a00 */
        /* <DEDUP_REMOVED lines=15> */
[----:B----4-:R-:W-:-:S05]  /*328a0*/  FFMA R23, R219, UR4, R23 ;  /* 0x00000004db177c23 */ /* 0x010fca0008000017 */
[----:B0-----:R-:W-:Y:S02]  /*328b0*/  F2FP.SATFINITE.E4M3.F32.PACK_AB_MERGE_C R29, RZ, R23, RZ ;  /* 0x00000017ff1d723e */ /* 0x001fe400048070ff */
[----:B------:R-:W-:-:S03]  /*328c0*/  PRMT R23, RZ, 0x7610, R23 ;  /* 0x00007610ff177816 */ /* 0x000fc60000000017 */
[----:B------:R0:W-:Y:S04]  /*328d0*/  @!P6 STG.E.U8 desc[UR54][R58.64+0x99], R29 ;  /* 0x0000991d3a00e986 */ /* 0x0001e8000c101136 */
[----:B------:R-:W4:Y:S01]  /*328e0*/  @!P2 LDG.E.U8 R23, desc[UR54][R16.64+0x98] ;  /* 0x000098361017a981 */ /* 0x000f22000c1e1100 */
[----:B-1----:R-:W-:-:S05]  /*328f0*/  @!P2 IADD3 R94, P5, R94, R64, RZ ;  /* 0x000000405e5ea210 */ /* 0x002fca0007fbe0ff */
[----:B------:R-:W-:Y:S01]  /*32900*/  @!P2 IMAD.X R95, R93, 0x1, R65, P5 ;  /* 0x000000015d5fa824 */ /* 0x000fe200028e0641 */
[----:B0-----:R-:W0:Y:S01]  /*32910*/  @!P4 LDC.64 R28, c[0x0][0x5c0] ;  /* 0x00017000ff1ccb82 */ /* 0x001e220000000a00 */
[----:B----4-:R-:W-:-:S04]  /*32920*/  LOP3.LUT R23, R23, 0xff, RZ, 0xc0, !PT ;  /* 0x000000ff17177812 */ /* 0x010fc800078ec0ff */
[----:B------:R-:W-:-:S05]  /*32930*/  F2FP.F16.E4M3.UNPACK_B R23, R23 ;  /* 0x00000017ff17723e */ /* 0x000fca00020006ff */
[----:B------:R-:W-:-:S05]  /*32940*/  HADD2.F32 R23, -RZ, R23.H0_H0 ;  /* 0x20000017ff177230 */ /* 0x000fca0000004100 */
[----:B------:R-:W-:-:S04]  /*32950*/  FMUL R23, R23, UR5 ;  /* 0x0000000517177c20 */ /* 0x000fc80008400000 */
[----:B---3--:R-:W-:Y:S01]  /*32960*/  FFMA R23, R221, UR4, R23 ;  /* 0x00000004dd177c23 */ /* 0x008fe20008000017 */
[----:B0-----:R-:W-:Y:S02]  /*32970*/  @!P4 IADD3 R28, P5, R91, R28, RZ ;  /* 0x0000001c5b1cc210 */ /* 0x001fe40007fbe0ff */
[----:B------:R-:W-:Y:S01]  /*32980*/  ISETP.GE.AND P6, PT, R3, 0x181, PT ;  /* 0x000001810300780c */ /* 0x000fe20003fc6270 */
[----:B------:R-:W3:Y:S04]  /*32990*/  LDL.LU R221, [R1+0x6c8] ;  /* 0x0006c80001dd7983 */ /* 0x000ee80000300800 */
[----:B------:R-:W4:Y:S01]  /*329a0*/  LDL.LU R131, [R1+0x6cc] ;  /* 0x0006cc0001837983 */ /* 0x000f220000300800 */
[----:B------:R-:W-:Y:S02]  /*329b0*/  F2FP.SATFINITE.E4M3.F32.PACK_AB_MERGE_C R31, RZ, R23, RZ ;  /* 0x00000017ff1f723e */ /* 0x000fe400048070ff */
[----:B------:R-:W-:-:S03]  /*329c0*/  PRMT R23, RZ, 0x7610, R23 ;  /* 0x00007610ff177816 */ /* 0x000fc60000000017 */
[----:B------:R-:W-:Y:S04]  /*329d0*/  @!P2 STG.E.U8 desc[UR54][R94.64+0x98], R31 ;  /* 0x0000981f5e00a986 */ /* 0x000fe8000c101136 */
        /* <DEDUP_REMOVED lines=8> */
[----:B--2---:R-:W-:Y:S01]  /*32a60*/  FFMA R23, R220, UR4, R23 ;  /* 0x00000004dc177c23 */ /* 0x004fe20008000017 */
[----:B------:R-:W-:Y:S01]  /*32a70*/  LOP3.LUT P2, RZ, R2, 0x10000, RZ, 0xc0, !PT ;  /* 0x0001000002ff7812 */ /* 0x000fe2000784c0ff */
[----:B------:R-:W2:Y:S04]  /*32a80*/  LDL.LU R220, [R1+0x6d0] ;  /* 0x0006d00001dc7983 */ /* 0x000ea80000300800 */
[----:B------:R-:W5:Y:S01]  /*32a90*/  LDL.LU.64 R132, [R1+0x8] ;  /* 0x0000080001847983 */ /* 0x000f620000300a00 */
[----:B------:R-:W-:-:S05]  /*32aa0*/  F2FP.SATFINITE.E4M3.F32.PACK_AB_MERGE_C R57, RZ, R23, RZ ;  /* 0x00000017ff39723e */ /* 0x000fca00048070ff */
[----:B------:R1:W-:Y:S01]  /*32ab0*/  @!P4 STG.E.U8 desc[UR54][R28.64+0x99], R57 ;  /* 0x000099391c00c986 */ /* 0x0003e2000c101136 */
[----:B------:R-:W-:Y:S02]  /*32ac0*/  @!P5 IMAD R23, R5, 0x180, RZ ;  /* 0x000001800517d824 */ /* 0x000fe400078e02ff */
[----:B-1----:R-:W-:Y:S02]  /*32ad0*/  @!P5 IMAD.MOV.U32 R28, RZ, RZ, R6 ;  /* 0x000000ffff1cd224 */ /* 0x002fe400078e0006 */
[----:B------:R-:W-:Y:S02]  /*32ae0*/  @!P5 IMAD.MOV.U32 R29, RZ, RZ, R27 ;  /* 0x000000ffff1dd224 */ /* 0x000fe400078e001b */
[----:B------:R-:W-:-:S03]  /*32af0*/  @!P5 IMAD.WIDE.U32 R30, R4, 0x180, R28 ;  /* 0x00000180041ed825 */ /* 0x000fc600078e001c */
[----:B0-----:R-:W-:-:S04]  /*32b00*/  @!P5 IADD3 R30, P6, R30, R58, RZ ;  /* 0x0000003a1e1ed210 */ /* 0x001fc80007fde0ff */
[--C-:B------:R-:W-:Y:S02]  /*32b10*/  @!P5 IADD3.X R31, R59, R31, R23.reuse, P6, !PT ;  /* 0x0000001f3b1fd210 */ /* 0x100fe400037fe417 */
[----:B------:R-:W-:-:S06]  /*32b20*/  PRMT R23, RZ, 0x7610, R23 ;  /* 0x00007610ff177816 */ /* 0x000fcc0000000017 */
[----:B------:R-:W3:Y:S01]  /*32b30*/  @!P5 LDG.E.U8 R23, desc[UR54][R18.64+0x90] ;  /* 0x000090361217d981 */ /* 0x000ee2000c1e1100 */
[----:B------:R-:W-:Y:S02]  /*32b40*/  ISETP.GE.AND P6, PT, R3, 0x181, PT ;  /* 0x000001810300780c */ /* 0x000fe40003fc6270 */
[----:B---3--:R-:W-:-:S04]  /*32b50*/  LOP3.LUT R23, R23, 0xff, RZ, 0xc0, !PT ;  /* 0x000000ff17177812 */ /* 0x008fc800078ec0ff */
[----:B------:R-:W-:-:S05]  /*32b60*/  F2FP.F16.E4M3.UNPACK_B R23, R23 ;  /* 0x00000017ff17723e */ /* 0x000fca00020006ff */
[----:B------:R-:W-:-:S05]  /*32b70*/  HADD2.F32 R23, -RZ, R23.H0_H0 ;  /* 0x20000017ff177230 */ /* 0x000fca0000004100 */
[----:B------:R-:W-:-:S04]  /*32b80*/  FMUL R23, R23, UR5 ;  /* 0x0000000517177c20 */ /* 0x000fc80008400000 */
[----:B------:R-:W-:Y:S01]  /*32b90*/  FFMA R23, R221, UR4, R23 ;  /* 0x00000004dd177c23 */ /* 0x000fe20008000017 */
[----:B------:R-:W-:Y:S01]  /*32ba0*/  LOP3.LUT P4, RZ, R2, 0x4000, RZ, 0xc0, !PT ;  /* 0x0000400002ff7812 */ /* 0x000fe2000788c0ff */
[----:B------:R-:W3:Y:S04]  /*32bb0*/  LDL.LU R221, [R1+0x6d4] ;  /* 0x0006d40001dd7983 */ /* 0x000ee80000300800 */
[----:B------:R-:W3:Y:S01]  /*32bc0*/  LDL.LU.64 R218, [R1] ;  /* 0x0000000001da7983 */ /* 0x000ee20000300a00 */
[----:B------:R-:W-:-:S05]  /*32bd0*/  F2FP.SATFINITE.E4M3.F32.PACK_AB_MERGE_C R57, RZ, R23, RZ ;  /* 0x00000017ff39723e */ /* 0x000fca00048070ff */
[----:B------:R0:W-:Y:S01]  /*32be0*/  @!P5 STG.E.U8 desc[UR54][R30.64+0x90], R57 ;  /* 0x000090391e00d986 */ /* 0x0001e2000c101136 */
[----:B------:R-:W-:-:S13]  /*32bf0*/  ISETP.LT.OR P5, PT, R26, 0x92, !P6 ;  /* 0x000000921a00780c */ /* 0x000fda00077a1670 */
[----:B------:R-:W1:Y:S01]  /*32c00*/  @!P5 LDC.64 R58, c[0x0][0x5c0] ;  /* 0x00017000ff3adb82 */ /* 0x000e620000000a00 */
[----:B------:R-:W-:Y:S02]  /*32c10*/  @!P5 IMAD.MOV.U32 R28, RZ, RZ, R6 ;  /* 0x000000ffff1cd224 */ /* 0x000fe400078e0006 */
[----:B------:R-:W-:Y:S02]  /*32c20*/  @!P5 IMAD.MOV.U32 R29, RZ, RZ, R27 ;  /* 0x000000ffff1dd224 */ /* 0x000fe400078e001b */
[----:B------:R-:W-:-:S04]  /*32c30*/  @!P5 IMAD.WIDE.U32 R28, R4, 0x180, R28 ;  /* 0x00000180041cd825 */ /* 0x000fc800078e001c */
[----:B------:R-:W-:Y:S01]  /*32c40*/  @!P5 IMAD R23, R5, 0x180, RZ ;  /* 0x000001800517d824 */ /* 0x000fe200078e02ff */
[----:B-1----:R-:W-:-:S04]  /*32c50*/  @!P5 IADD3 R28, P6, R28, R58, RZ ;  /* 0x0000003a1c1cd210 */ /* 0x002fc80007fde0ff */
[--C-:B------:R-:W-:Y:S02]  /*32c60*/  @!P5 IADD3.X R29, R59, R29, R23.reuse, P6, !PT ;  /* 0x0000001d3b1dd210 */ /* 0x100fe400037fe417 */
[----:B------:R-:W-:-:S06]  /*32c70*/  PRMT R23, RZ, 0x7610, R23 ;  /* 0x00007610ff177816 */ /* 0x000fcc0000000017 */
[----:B------:R-:W4:Y:S02]  /*32c80*/  @!P5 LDG.E.U8 R23, desc[UR54][R18.64+0x91] ;  /* 0x000091361217d981 */ /* 0x000f24000c1e1100 */
[----:B----4-:R-:W-:-:S04]  /*32c90*/  LOP3.LUT R23, R23, 0xff, RZ, 0xc0, !PT ;  /* 0x000000ff17177812 */ /* 0x010fc800078ec0ff */
[----:B------:R-:W-:-:S05]  /*32ca0*/  F2FP.F16.E4M3.UNPACK_B R23, R23 ;  /* 0x00000017ff17723e */ /* 0x000fca00020006ff */
[----:B------:R-:W-:-:S05]  /*32cb0*/  HADD2.F32 R23, -RZ, R23.H0_H0 ;  /* 0x20000017ff177230 */ /* 0x000fca0000004100 */
[----:B------:R-:W-:-:S04]  /*32cc0*/  FMUL R23, R23, UR5 ;  /* 0x0000000517177c20 */ /* 0x000fc80008400000 */
[----:B------:R-:W-:-:S05]  /*32cd0*/  FFMA R23, R131, UR4, R23 ;  /* 0x0000000483177c23 */ /* 0x000fca0008000017 */
[----:B0-----:R-:W-:Y:S02]  /*32ce0*/  F2FP.SATFINITE.E4M3.F32.PACK_AB_MERGE_C R31, RZ, R23, RZ ;  /* 0x00000017ff1f723e */ /* 0x001fe400048070ff */
[----:B------:R-:W-:-:S03]  /*32cf0*/  PRMT R23, RZ, 0x7610, R23 ;  /* 0x00007610ff177816 */ /* 0x000fc60000000017 */
[----:B------:R0:W-:Y:S04]  /*32d00*/  @!P5 STG.E.U8 desc[UR54][R28.64+0x91], R31 ;  /* 0x0000911f1c00d986 */ /* 0x0001e8000c101136 */
[----:B------:R-:W4:Y:S02]  /*32d10*/  @!P2 LDG.E.U8 R23, desc[UR54][R20.64+0x90] ;  /* 0x000090361417a981 */ /* 0x000f24000c1e1100 */
[----:B----4-:R-:W-:-:S04]  /*32d20*/  LOP3.LUT R23, R23, 0xff, RZ, 0xc0, !PT ;  /* 0x000000ff17177812 */ /* 0x010fc800078ec0ff */
[----:B------:R-:W-:-:S05]  /*32d30*/  F2FP.F16.E4M3.UNPACK_B R23, R23 ;  /* 0x00000017ff17723e */ /* 0x000fca00020006ff */
[----:B------:R-:W-:-:S05]  /*32d40*/  HADD2.F32 R23, -RZ, R23.H0_H0 ;  /* 0x20000017ff177230 */ /* 0x000fca0000004100 */
[----:B------:R-:W-:-:S04]  /*32d50*/  FMUL R23, R23, UR5 ;  /* 0x0000000517177c20 */ /* 0x000fc80008400000 */
[----:B--2---:R-:W-:Y:S01]  /*32d60*/  FFMA R23, R220, UR4, R23 ;  /* 0x00000004dc177c23 */ /* 0x004fe20008000017 */
[----:B------:R-:W-:Y:S01]  /*32d70*/  ISETP.GE.AND P6, PT, R3, 0x181, PT ;  /* 0x000001810300780c */ /* 0x000fe20003fc6270 */
[----:B------:R-:W2:Y:S03]  /*32d80*/  LDL.LU R220, [R1+0x6d8] ;  /* 0x0006d80001dc7983 */ /* 0x000ea60000300800 */
[----:B------:R-:W-:Y:S02]  /*32d90*/  F2FP.SATFINITE.E4M3.F32.PACK_AB_MERGE_C R30, RZ, R23, RZ ;  /* 0x00000017ff1e723e */ /* 0x000fe400048070ff */
[----:B------:R-:W-:-:S03]  /*32da0*/  PRMT R23, RZ, 0x7610, R23 ;  /* 0x00007610ff177816 */ /* 0x000fc60000000017 */
[----:B-----5:R-:W-:Y:S04]  /*32db0*/  @!P2 STG.E.U8 desc[UR54][R132.64+0x90], R30 ;  /* 0x0000901e8400a986 */ /* 0x020fe8000c101136 */
[----:B------:R-:W4:Y:S01]  /*32dc0*/  @!P4 LDG.E.U8 R23, desc[UR54][R20.64+0x91] ;  /* 0x000091361417c981 */ /* 0x000f22000c1e1100 */
[----:B------:R-:W-:-:S13]  /*32dd0*/  ISETP.LT.OR P5, PT, R26, 0x99, !P6 ;  /* 0x000000991a00780c */ /* 0x000fda00077a1670 */
[----:B------:R-:W1:Y:S01]  /*32de0*/  @!P5 LDC.64 R58, c[0x0][0x5c0] ;  /* 0x00017000ff3adb82 */ /* 0x000e620000000a00 */
[----:B0-----:R-:W-:Y:S02]  /*32df0*/  @!P5 IMAD.MOV.U32 R28, RZ, RZ, R6 ;  /* 0x000000ffff1cd224 */ /* 0x001fe400078e0006 */
[----:B------:R-:W-:Y:S02]  /*32e00*/  @!P5 IMAD.MOV.U32 R29, RZ, RZ, R27 ;  /* 0x000000ffff1dd224 */ /* 0x000fe400078e001b */
[----:B------:R-:W-:-:S03]  /*32e10*/  @!P5 IMAD.WIDE.U32 R28, R4, 0x180, R28 ;  /* 0x00000180041cd825 */ /* 0x000fc600078e001c */
[----:B-1----:R-:W-:Y:S02]  /*32e20*/  @!P5 IADD3 R28, P6, R28, R58, RZ ;  /* 0x0000003a1c1cd210 */ /* 0x002fe40007fde0ff */
[----:B----4-:R-:W-:-:S04]  /*32e30*/  LOP3.LUT R23, R23, 0xff, RZ, 0xc0, !PT ;  /* 0x000000ff17177812 */ /* 0x010fc800078ec0ff */
[----:B------:R-:W-:-:S05]  /*32e40*/  F2FP.F16.E4M3.UNPACK_B R23, R23 ;  /* 0x00000017ff17723e */ /* 0x000fca00020006ff */
[----:B------:R-:W-:-:S05]  /*32e50*/  HADD2.F32 R23, -RZ, R23.H0_H0 ;  /* 0x20000017ff177230 */ /* 0x000fca0000004100 */
[----:B------:R-:W-:-:S04]  /*32e60*/  FMUL R23, R23, UR5 ;  /* 0x0000000517177c20 */ /* 0x000fc80008400000 */
[----:B---3--:R-:W-:Y:S02]  /*32e70*/  FFMA R23, R221, UR4, R23 ;  /* 0x00000004dd177c23 */ /* 0x008fe40008000017 */
[----:B------:R-:W3:Y:S03]  /*32e80*/  LDL.LU R221, [R1+0x6dc] ;  /* 0x0006dc0001dd7983 */ /* 0x000ee60000300800 */
[----:B------:R-:W-:Y:S01]  /*32e90*/  F2FP.SATFINITE.E4M3.F32.PACK_AB_MERGE_C R31, RZ, R23, RZ ;  /* 0x00000017ff1f723e */ /* 0x000fe200048070ff */
[----:B------:R-:W-:-:S05]  /*32ea0*/  @!P5 IMAD R23, R5, 0x180, RZ ;  /* 0x000001800517d824 */ /* 0x000fca00078e02ff */
[--C-:B------:R-:W-:Y:S02]  /*32eb0*/  @!P5 IADD3.X R29, R59, R29, R23.reuse, P6, !PT ;  /* 0x0000001d3b1dd210 */ /* 0x100fe400037fe417 */
[----:B------:R-:W-:Y:S01]  /*32ec0*/  PRMT R23, RZ, 0x7610, R23 ;  /* 0x00007610ff177816 */ /* 0x000fe20000000017 */
[----:B------:R0:W-:Y:S05]  /*32ed0*/  @!P4 STG.E.U8 desc[UR54][R218.64+0x91], R31 ;  /* 0x0000911fda00c986 */ /* 0x0001ea000c101136 */
[----:B------:R-:W4:Y:S01]  /*32ee0*/  @!P5 LDG.E.U8 R23, desc[UR54][R18.64+0x98] ;  /* 0x000098361217d981 */ /* 0x000f22000c1e1100 */
[----:B------:R-:W-:Y:S02]  /*32ef0*/  ISETP.GE.AND P6, PT, R3, 0x181, PT ;  /* 0x000001810300780c */ /* 0x000fe40003fc6270 */
[----:B------:R-:W-:Y:S01]  /*32f00*/  LOP3.LUT P2, RZ, R2, 0x8000, RZ, 0xc0, !PT ;  /* 0x0000800002ff7812 */ /* 0x000fe2000784c0ff */
[----:B0-----:R-:W5:Y:S01]  /*32f10*/  LDL.LU R219, [R1+0x6e0] ;  /* 0x0006e00001db7983 */ /* 0x001f620000300800 */
        /* <DEDUP_REMOVED lines=9> */
[----:B------:R-:W-:-:S13]  /*32fb0*/  ISETP.LT.OR P5, PT, R26, 0x9a, !P6 ;  /* 0x0000009a1a00780c */ /* 0x000fda00077a1670 */
[----:B------:R-:W1:Y:S01]  /*32fc0*/  @!P5 LDC.64 R58, c[0x0][0x5c0] ;  /* 0x00017000ff3adb82 */ /* 0x000e620000000a00 */
[----:B0-----:R-:W-:Y:S02]  /*32fd0*/  @!P5 IMAD.MOV.U32 R28, RZ, RZ, R6 ;  /* 0x000000ffff1cd224 */ /* 0x001fe400078e0006 */
        /* <DEDUP_REMOVED lines=11> */
[----:B---3--:R-:W-:Y:S02]  /*33090*/  FFMA R23, R221, UR4, R23 ;  /* 0x00000004dd177c23 */ /* 0x008fe40008000017 */
        /* <DEDUP_REMOVED lines=37> */
[----:B-1----:R-:W-:-:S05]  /*332f0*/  F2FP.SATFINITE.E4M3.F32.PACK_AB_MERGE_C R57, RZ, R23, RZ ;  /* 0x00000017ff39723e */ /* 0x002fca00048070ff */
        /* <DEDUP_REMOVED lines=13> */
[----:B-1----:R-:W-:Y:S02]  /*333d0*/  F2FP.SATFINITE.E4M3.F32.PACK_AB_MERGE_C R29, RZ, R23, RZ ;  /* 0x00000017ff1d723e */ /* 0x002fe400048070ff */
[----:B------:R-:W-:-:S03]  /*333e0*/  PRMT R23, RZ, 0x7610, R23 ;  /* 0x00007610ff177816 */ /* 0x000fc60000000017 */
[----:B------:R0:W-:Y:S04]  /*333f0*/  @!P5 STG.E.U8 desc[UR54][R30.64+0xa1], R29 ;  /* 0x0000a11d1e00d986 */ /* 0x0001e8000c101136 */
[----:B------:R-:W5:Y:S02]  /*33400*/  @!P2 LDG.E.U8 R23, desc[UR54][R8.64+0xa0] ;  /* 0x0000a0360817a981 */ /* 0x000f64000c1e1100 */
[----:B-----5:R-:W-:-:S04]  /*33410*/  LOP3.LUT R23, R23, 0xff, RZ, 0xc0, !PT ;  /* 0x000000ff17177812 */ /* 0x020fc800078ec0ff */
[----:B------:R-:W-:-:S05]  /*33420*/  F2FP.F16.E4M3.UNPACK_B R23, R23 ;  /* 0x00000017ff17723e */ /* 0x000fca00020006ff */
[----:B------:R-:W-:-:S05]  /*33430*/  HADD2.F32 R23, -RZ, R23.H0_H0 ;  /* 0x20000017ff177230 */ /* 0x000fca0000004100 */
[----:B------:R-:W-:-:S04]  /*33440*/  FMUL R23, R23, UR5 ;  /* 0x0000000517177c20 */ /* 0x000fc80008400000 */
[----:B--2---:R-:W-:-:S05]  /*33450*/  FFMA R23, R220, UR4, R23 ;  /* 0x00000004dc177c23 */ /* 0x004fca0008000017 */
[----:B------:R-:W-:Y:S02]  /*33460*/  F2FP.SATFINITE.E4M3.F32.PACK_AB_MERGE_C R57, RZ, R23, RZ ;  /* 0x00000017ff39723e */ /* 0x000fe400048070ff */
[----:B------:R-:W-:-:S03]  /*33470*/  PRMT R23, RZ, 0x7610, R23 ;  /* 0x00007610ff177816 */ /* 0x000fc60000000017 */
[----:B------:R-:W-:Y:S04]  /*33480*/  @!P2 STG.E.U8 desc[UR54][R54.64+0xa0], R57 ;  /* 0x0000a0393600a986 */ /* 0x000fe8000c101136 */
[----:B------:R-:W2:Y:S01]  /*33490*/  @!P4 LDG.E.U8 R23, desc[UR54][R8.64+0xa1] ;  /* 0x0000a1360817c981 */ /* 0x000ea2000c1e1100 */
[----:B------:R-:W-:-:S13]  /*334a0*/  ISETP.LT.OR P5, PT, R26, 0xa9, !P3 ;  /* 0x000000a91a00780c */ /* 0x000fda0005fa1670 */
[----:B0-----:R-:W0:Y:S01]  /*334b0*/  @!P5 LDC.64 R28, c[0x0][0x5c0] ;  /* 0x00017000ff1cdb82 */ /* 0x001e220000000a00 */
[----:B--2---:R-:W-:-:S04]  /*334c0*/  LOP3.LUT R23, R23, 0xff, RZ, 0xc0, !PT ;  /* 0x000000ff17177812 */ /* 0x004fc800078ec0ff */
[----:B------:R-:W-:-:S05]  /*334d0*/  F2FP.F16.E4M3.UNPACK_B R23, R23 ;  /* 0x00000017ff17723e */ /* 0x000fca00020006ff */
[----:B------:R-:W-:-:S05]  /*334e0*/  HADD2.F32 R23, -RZ, R23.H0_H0 ;  /* 0x20000017ff177230 */ /* 0x000fca0000004100 */
[----:B------:R-:W-:-:S04]  /*334f0*/  FMUL R23, R23, UR5 ;  /* 0x0000000517177c20 */ /* 0x000fc80008400000 */
[----:B---3--:R-:W-:Y:S01]  /*33500*/  FFMA R23, R221, UR4, R23 ;  /* 0x00000004dd177c23 */ /* 0x008fe20008000017 */
[----:B0-----:R-:W-:Y:S01]  /*33510*/  @!P5 IADD3 R28, P6, R6, R28, RZ ;  /* 0x0000001c061cd210 */ /* 0x001fe20007fde0ff */
[----:B------:R-:W2:Y:S01]  /*33520*/  LDL.LU R221, [R1+0x6fc] ;  /* 0x0006fc0001dd7983 */ /* 0x000ea20000300800 */
[----:B------:R-:W-:-:S03]  /*33530*/  LOP3.LUT P2, RZ, R22, 0x40000, RZ, 0xc0, !PT ;  /* 0x0004000016ff7812 */ /* 0x000fc6000784c0ff */
[----:B------:R-:W3:Y:S01]  /*33540*/  LDL.LU R220, [R1+0x700] ;  /* 0x0007000001dc7983 */ /* 0x000ee20000300800 */
        /* <DEDUP_REMOVED lines=12> */
[----:B0-----:R-:W-:-:S05]  /*33610*/  F2FP.SATFINITE.E4M3.F32.PACK_AB_MERGE_C R53, RZ, R23, RZ ;  /* 0x00000017ff35723e */ /* 0x001fca00048070ff */
[----:B------:R0:W-:Y:S01]  /*33620*/  @!P5 STG.E.U8 desc[UR54][R28.64+0xa8], R53 ;  /* 0x0000a8351c00d986 */ /* 0x0001e2000c101136 */
[----:B------:R-:W-:Y:S02]  /*33630*/  ISETP.LT.OR P5, PT, R26, 0xaa, !P3 ;  /* 0x000000aa1a00780c */ /* 0x000fe40005fa1670 */
[----:B------:R-:W-:-:S11]  /*33640*/  PRMT R23, RZ, 0x7610, R23 ;  /* 0x00007610ff177816 */ /* 0x000fd60000000017 */
[----:B------:R-:W5:Y:S01]  /*33650*/  @!P5 LDG.E.U8 R23, desc[UR54][R24.64+0xa9] ;  /* 0x0000a9361817d981 */ /* 0x000f62000c1e1100 */
[----:B------:R-:W1:Y:S02]  /*33660*/  @!P5 LDC.64 R30, c[0x0][0x5c0] ;  /* 0x00017000ff1edb82 */ /* 0x000e640000000a00 */
[----:B-1----:R-:W-:-:S05]  /*33670*/  @!P5 IADD3 R30, P6, R6, R30, RZ ;  /* 0x0000001e061ed210 */ /* 0x002fca0007fde0ff */
        /* <DEDUP_REMOVED lines=8> */
[----:B0-----:R-:W-:Y:S02]  /*33700*/  F2FP.SATFINITE.E4M3.F32.PACK_AB_MERGE_C R29, RZ, R23, RZ ;  /* 0x00000017ff1d723e */ /* 0x001fe400048070ff */
[----:B------:R-:W-:-:S03]  /*33710*/  PRMT R23, RZ, 0x7610, R23 ;  /* 0x00007610ff177816 */ /* 0x000fc60000000017 */
[----:B------:R0:W-:Y:S04]  /*33720*/  @!P5 STG.E.U8 desc[UR54][R30.64+0xa9], R29 ;  /* 0x0000a91d1e00d986 */ /* 0x0001e8000c101136 */
        /* <DEDUP_REMOVED lines=17> */
[----:B------:R-:W-:Y:S02]  /*33840*/  PRMT R8, RZ, 0x7610, R8 ;  /* 0x00007610ff087816 */ /* 0x000fe40000000008 */
[----:B------:R-:W-:Y:S01]  /*33850*/  LOP3.LUT P3, RZ, R0, 0x40000000, RZ, 0xc0, !PT ;  /* 0x4000000000ff7812 */ /* 0x000fe2000786c0ff */
[----:B------:R-:W4:Y:S01]  /*33860*/  LDL.LU R219, [R1+0x710] ;  /* 0x0007100001db7983 */ /* 0x000f220000300800 */
[----:B0-----:R-:W-:Y:S02]  /*33870*/  F2FP.SATFINITE.E4M3.F32.PACK_AB_MERGE_C R29, RZ, R23, RZ ;  /* 0x00000017ff1d723e */ /* 0x001fe400048070ff */
[----:B------:R-:W-:-:S03]  /*33880*/  PRMT R23, RZ, 0x7610, R23 ;  /* 0x00007610ff177816 */ /* 0x000fc60000000017 */
[----:B------:R-:W-:Y:S04]  /*33890*/  @!P4 STG.E.U8 desc[UR54][R48.64+0xa9], R29 ;  /* 0x0000a91d3000c986 */ /* 0x000fe8000c101136 */
[----:B------:R-:W5:Y:S02]  /*338a0*/  @!P6 LDG.E.U8 R23, desc[UR54][R10.64+0xa0] ;  /* 0x0000a0360a17e981 */ /* 0x000f64000c1e1100 */
[----:B-1----:R-:W0:Y:S01]  /*338b0*/  @!P3 LDC.64 R24, c[0x0][0x5c0] ;  /* 0x00017000ff18bb82 */ /* 0x002e220000000a00 */
        /* <DEDUP_REMOVED lines=21> */
[----:B0-----:R-:W-:-:S05]  /*33a10*/  @!P3 IADD3 R84, P5, R84, R24, RZ ;  /* 0x000000185454b210 */ /* 0x001fca0007fbe0ff */
[----:B------:R-:W-:Y:S02]  /*33a20*/  @!P3 IMAD.X R85, R83, 0x1, R25, P5 ;  /* 0x000000015355b824 */ /* 0x000fe400028e0619 */
[----:B------:R-:W0:Y:S01]  /*33a30*/  @!P4 LDC.64 R24, c[0x0][0x5c0] ;  /* 0x00017000ff18cb82 */ /* 0x000e220000000a00 */
[----:B-----5:R-:W-:-:S04]  /*33a40*/  LOP3.LUT R8, R8, 0xff, RZ, 0xc0, !PT ;  /* 0x000000ff08087812 */ /* 0x020fc800078ec0ff */
[----:B------:R-:W-:-:S05]  /*33a50*/  F2FP.F16.E4M3.UNPACK_B R8, R8 ;  /* 0x00000008ff08723e */ /* 0x000fca00020006ff */
[----:B------:R-:W-:-:S05]  /*33a60*/  HADD2.F32 R8, -RZ, R8.H0_H0 ;  /* 0x20000008ff087230 */ /* 0x000fca0000004100 */
[----:B------:R-:W-:-:S04]  /*33a70*/  FMUL R8, R8, UR5 ;  /* 0x0000000508087c20 */ /* 0x000fc80008400000 */
[----:B----4-:R-:W-:Y:S01]  /*33a80*/  FFMA R8, R219, UR4, R8 ;  /* 0x00000004db087c23 */ /* 0x010fe20008000008 */
[----:B0-----:R-:W-:Y:S01]  /*33a90*/  @!P4 IADD3 R82, P5, R82, R24, RZ ;  /* 0x000000185252c210 */ /* 0x001fe20007fbe0ff */
[----:B------:R-:W4:Y:S03]  /*33aa0*/  LDL.LU R219, [R1+0x71c] ;  /* 0x00071c0001db7983 */ /* 0x000f260000300800 */
[----:B-1----:R-:W-:Y:S02]  /*33ab0*/  F2FP.SATFINITE.E4M3.F32.PACK_AB_MERGE_C R9, RZ, R8, RZ ;  /* 0x00000008ff09723e */ /* 0x002fe400048070ff */
        /* <DEDUP_REMOVED lines=8> */
[----:B--2---:R-:W-:Y:S01]  /*33b40*/  FFMA R8, R221, UR4, R8 ;  /* 0x00000004dd087c23 */ /* 0x004fe20008000008 */
[----:B------:R-:W-:Y:S02]  /*33b50*/  LOP3.LUT P5, RZ, R22, 0x80, RZ, 0xc0, !PT ;  /* 0x0000008016ff7812 */ /* 0x000fe400078ac0ff */
[----:B------:R-:W-:Y:S01]  /*33b60*/  LOP3.LUT P3, RZ, R2, 0x100000, RZ, 0xc0, !PT ;  /* 0x0010000002ff7812 */ /* 0x000fe2000786c0ff */
[----:B------:R-:W2:Y:S01]  /*33b70*/  LDL.LU R221, [R1+0x720] ;  /* 0x0007200001dd7983 */ /* 0x000ea20000300800 */
[----:B0-----:R-:W-:Y:S02]  /*33b80*/  F2FP.SATFINITE.E4M3.F32.PACK_AB_MERGE_C R9, RZ, R8, RZ ;  /* 0x00000008ff09723e */ /* 0x001fe400048070ff */
[----:B------:R-:W-:-:S03]  /*33b90*/  PRMT R8, RZ, 0x7610, R8 ;  /* 0x00007610ff087816 */ /* 0x000fc60000000008 */
[----:B------:R0:W-:Y:S04]  /*33ba0*/  @!P4 STG.E.U8 desc[UR54][R82.64+0xa1], R9 ;  /* 0x0000a1095200c986 */ /* 0x0001e8000c101136 */
[----:B------:R-:W5:Y:S02]  /*33bb0*/  @!P6 LDG.E.U8 R8, desc[UR54][R10.64+0xa8] ;  /* 0x0000a8360a08e981 */ /* 0x000f64000c1e1100 */
[----:B------:R-:W1:Y:S01]  /*33bc0*/  @!P3 LDC.64 R24, c[0x0][0x5c0] ;  /* 0x00017000ff18bb82 */ /* 0x000e620000000a00 */
[----:B-----5:R-:W-:-:S04]  /*33bd0*/  LOP3.LUT R8, R8, 0xff, RZ, 0xc0, !PT ;  /* 0x000000ff08087812 */ /* 0x020fc800078ec0ff */
[----:B------:R-:W-:-:S05]  /*33be0*/  F2FP.F16.E4M3.UNPACK_B R8, R8 ;  /* 0x00000008ff08723e */ /* 0x000fca00020006ff */
[----:B------:R-:W-:-:S05]  /*33bf0*/  HADD2.F32 R8, -RZ, R8.H0_H0 ;  /* 0x20000008ff087230 */ /* 0x000fca0000004100 */
[----:B------:R-:W-:-:S04]  /*33c00*/  FMUL R8, R8, UR5 ;  /* 0x0000000508087c20 */ /* 0x000fc80008400000 */
[----:B---3--:R-:W-:Y:S01]  /*33c10*/  FFMA R8, R220, UR4, R8 ;  /* 0x00000004dc087c23 */ /* 0x008fe20008000008 */
[----:B------:R-:W-:Y:S02]  /*33c20*/  LOP3.LUT P2, RZ, R2, 0x400000, RZ, 0xc0, !PT ;  /* 0x0040000002ff7812 */ /* 0x000fe4000784c0ff */
[----:B-1----:R-:W-:Y:S01]  /*33c30*/  @!P3 IADD3 R80, P4, R80, R24, RZ ;  /* 0x000000185050b210 */ /* 0x002fe20007f9e0ff */
[----:B------:R-:W3:Y:S01]  /*33c40*/  LDL.LU R220, [R1+0x724] ;  /* 0x0007240001dc7983 */ /* 0x000ee20000300800 */
        /* <DEDUP_REMOVED lines=8> */
[----:B----4-:R-:W-:Y:S01]  /*33cd0*/  FFMA R8, R219, UR4, R8 ;  /* 0x00000004db087c23 */ /* 0x010fe20008000008 */
[----:B------:R-:W-:Y:S01]  /*33ce0*/  @!P3 IMAD.X R81, R76, 0x1, R25, P4 ;  /* 0x000000014c51b824 */ /* 0x000fe200020e0619 */
[----:B------:R-:W-:Y:S02]  /*33cf0*/  PRMT R10, RZ, 0x7610, R10 ;  /* 0x00007610ff0a7816 */ /* 0x000fe4000000000a */
[----:B------:R-:W-:Y:S01]  /*33d00*/  LOP3.LUT P6, RZ, R22, 0x40, RZ, 0xc0, !PT ;  /* 0x0000004016ff7812 */ /* 0x000fe200078cc0ff */
[----:B------:R-:W4:Y:S01]  /*33d10*/  LDL.LU R219, [R1+0x728] ;  /* 0x0007280001db7983 */ /* 0x000f220000300800 */
        /* <DEDUP_REMOVED lines=12> */
[----:B0-----:R-:W0:Y:S03]  /*33de0*/  @!P2 LDC.64 R8, c[0x0][0x5c0] ;  /* 0x00017000ff08ab82 */ /* 0x001e260000000a00 */
[----:B------:R1:W-:Y:S04]  /*33df0*/  @!P3 STG.E.U8 desc[UR54][R80.64+0xa8], R11 ;  /* 0x0000a80b5000b986 */ /* 0x0003e8000c101136 */
        /* <DEDUP_REMOVED lines=19> */
[----:B0-----:R-:W-:Y:S02]  /*33f30*/  PRMT R8, RZ, 0x7610, R8 ;  /* 0x00007610ff087816 */ /* 0x001fe40000000008 */
        /* <DEDUP_REMOVED lines=14> */
[----:B------:R-:W0:Y:S03]  /*34020*/  @!P1 LDC.64 R10, c[0x0][0x5c0] ;  /* 0x00017000ff0a9b82 */ /* 0x000e260000000a00 */
        /* <DEDUP_REMOVED lines=9> */
[----:B---3--:R-:W-:Y:S01]  /*340c0*/  FFMA R8, R220, UR4, R8 ;  /* 0x00000004dc087c23 */ /* 0x008fe20008000008 */
[----:B0-----:R-:W-:Y:S02]  /*340d0*/  @!P0 IADD3 R56, P2, R56, R10, RZ ;  /* 0x0000000a38388210 */ /* 0x001fe40007f5e0ff */
[----:B------:R-:W-:Y:S01]  /*340e0*/  ISETP.GE.AND P5, PT, R3, 0x101, PT ;  /* 0x000001010300780c */ /* 0x000fe20003fa6270 */
[----:B------:R-:W3:Y:S01]  /*340f0*/  LDL.LU R220, [R1+0x73c] ;  /* 0x00073c0001dc7983 */ /* 0x000ee20000300800 */
[----:B-1----:R-:W-:Y:S02]  /*34100*/  F2FP.SATFINITE.E4M3.F32.PACK_AB_MERGE_C R9, RZ, R8, RZ ;  /* 0x00000008ff09723e */ /* 0x002fe400048070ff */
        /* <DEDUP_REMOVED lines=8> */
[----:B----4-:R-:W-:-:S05]  /*34190*/  FFMA R8, R219, UR4, R8 ;  /* 0x00000004db087c23 */ /* 0x010fca0008000008 */
[----:B------:R-:W-:Y:S02]  /*341a0*/  F2FP.SATFINITE.E4M3.F32.PACK_AB_MERGE_C R11, RZ, R8, RZ ;  /* 0x00000008ff0b723e */ /* 0x000fe400048070ff */
[----:B------:R-:W-:-:S03]  /*341b0*/  PRMT R8, RZ, 0x7610, R8 ;  /* 0x00007610ff087816 */ /* 0x000fc60000000008 */
[----:B------:R0:W-:Y:S04]  /*341c0*/  @!P0 STG.E.U8 desc[UR54][R56.64+0xa1], R11 ;  /* 0x0000a10b38008986 */ /* 0x0001e8000c101136 */
[----:B------:R-:W4:Y:S01]  /*341d0*/  @!P6 LDG.E.U8 R8, desc[UR54][R14.64+0xa8] ;  /* 0x0000a8360e08e981 */ /* 0x000f22000c1e1100 */
[----:B------:R-:W-:-:S13]  /*341e0*/  ISETP.LT.OR P1, PT, R26, 0xaa, !P5 ;  /* 0x000000aa1a00780c */ /* 0x000fda0006f21670 */
[----:B0-----:R-:W0:Y:S01]  /*341f0*/  @!P1 LDC.64 R10, c[0x0][0x5c0] ;  /* 0x00017000ff0a9b82 */ /* 0x001e220000000a00 */
[----:B----4-:R-:W-:-:S04]  /*34200*/  LOP3.LUT R8, R8, 0xff, RZ, 0xc0, !PT ;  /* 0x000000ff08087812 */ /* 0x010fc800078ec0ff */
        /* <DEDUP_REMOVED lines=8> */
[----:B------:R-:W4:Y:S01]  /*34290*/  @!P1 LDG.E.U8 R8, desc[UR54][R14.64+0xa9] ;  /* 0x0000a9360e089981 */ /* 0x000f22000c1e1100 */
[----:B------:R-:W-:Y:S02]  /*342a0*/  ISETP.GE.AND P6, PT, R3, 0x109, PT ;  /* 0x000001090300780c */ /* 0x000fe40003fc6270 */
[----:B----4-:R-:W-:-:S04]  /*342b0*/  LOP3.LUT R8, R8, 0xff, RZ, 0xc0, !PT ;  /* 0x000000ff08087812 */ /* 0x010fc800078ec0ff */
[----:B------:R-:W-:-:S05]  /*342c0*/  F2FP.F16.E4M3.UNPACK_B R8, R8 ;  /* 0x00000008ff08723e */ /* 0x000fca00020006ff */
[----:B------:R-:W-:Y:S01]  /*342d0*/  HADD2.F32 R9, -RZ, R8.H0_H0 ;  /* 0x20000008ff097230 */ /* 0x000fe20000004100 */
[----:B0-----:R-:W-:-:S04]  /*342e0*/  @!P1 IADD3 R8, P0, P2, R6, UR58, R10 ;  /* 0x0000003a06089c10 */ /* 0x001fc8000fa1e00a */
[----:B------:R-:W-:Y:S01]  /*342f0*/  FMUL R10, R9, UR5 ;  /* 0x00000005090a7c20 */ /* 0x000fe20008400000 */
[----:B------:R-:W-:Y:S02]  /*34300*/  @!P1 IADD3.X R9, R27, UR57, R11, P0, P2 ;  /* 0x000000391b099c10 */ /* 0x000fe400087e440b */
[----:B------:R-:W-:Y:S01]  /*34310*/  ISETP.LT.OR P0, PT, R26, 0xa9, !P6 ;  /* 0x000000a91a00780c */ /* 0x000fe20007701670 */
[----:B---3--:R-:W-:Y:S01]  /*34320*/  FFMA R10, R220, UR4, R10 ;  /* 0x00000004dc0a7c23 */ /* 0x008fe2000800000a */
[----:B-1----:R-:W-:Y:S02]  /*34330*/  IMAD.U32 R13, RZ, RZ, UR52 ;  /* 0x00000034ff0d7e24 */ /* 0x002fe4000f8e00ff */
[----:B------:R-:W-:Y:S01]  /*34340*/  IMAD.U32 R12, RZ, RZ, UR6 ;  /* 0x00000006ff0c7e24 */ /* 0x000fe2000f8e00ff */
[----:B------:R-:W-:Y:S01]  /*34350*/  ISETP.LT.OR P3, PT, R26, 0xaa, !P6 ;  /* 0x000000aa1a00780c */ /* 0x000fe20007761670 */
[----:B------:R-:W3:Y:S01]  /*34360*/  LDL.LU R220, [R1+0x744] ;  /* 0x0007440001dc7983 */ /* 0x000ee20000300800 */
[----:B------:R-:W-:-:S02]  /*34370*/  F2FP.SATFINITE.E4M3.F32.PACK_AB_MERGE_C R11, RZ, R10, RZ ;  /* 0x0000000aff0b723e */ /* 0x000fc400048070ff */
[----:B------:R-:W-:-:S03]  /*34380*/  PRMT R10, RZ, 0x7610, R10 ;  /* 0x00007610ff0a7816 */ /* 0x000fc6000000000a */
[----:B------:R0:W-:Y:S04]  /*34390*/  @!P1 STG.E.U8 desc[UR54][R8.64+0xa9], R11 ;  /* 0x0000a90b08009986 */ /* 0x0001e8000c101136 */
[----:B------:R-:W4:Y:S01]  /*343a0*/  @!P0 LDG.E.U8 R10, desc[UR54][R16.64+0xa8] ;  /* 0x0000a836100a8981 */ /* 0x000f22000c1e1100 */
[----:B------:R-:W0:Y:S01]  /*343b0*/  @!P0 LDC.64 R14, c[0x0][0x5c0] ;  /* 0x00017000ff0e8b82 */ /* 0x000e220000000a00 */
[----:B------:R-:W-:-:S04]  /*343c0*/  @!P0 IADD3 R13, P1, P2, R13, UR58, R6 ;  /* 0x0000003a0d0d8c10 */ /* 0x000fc8000fa3e006 */
[----:B------:R-:W-:Y:S02]  /*343d0*/  @!P0 IADD3.X R12, R12, UR57, R27, P1, P2 ;  /* 0x000000390c0c8c10 */ /* 0x000fe40008fe441b */
[----:B0-----:R-:W-:-:S05]  /*343e0*/  @!P0 IADD3 R8, P1, R13, R14, RZ ;  /* 0x0000000e0d088210 */ /* 0x001fca0007f3e0ff */
[----:B------:R-:W-:Y:S02]  /*343f0*/  @!P0 IMAD.X R9, R12, 0x1, R15, P1 ;  /* 0x000000010c098824 */ /* 0x000fe400008e060f */
[----:B------:R-:W0:Y:S01]  /*34400*/  @!P3 LDC.64 R14, c[0x0][0x5c0] ;  /* 0x00017000ff0ebb82 */ /* 0x000e220000000a00 */
[----:B----4-:R-:W-:-:S04]  /*34410*/  LOP3.LUT R10, R10, 0xff, RZ, 0xc0, !PT ;  /* 0x000000ff0a0a7812 */ /* 0x010fc800078ec0ff */
[----:B------:R-:W-:-:S05]  /*34420*/  F2FP.F16.E4M3.UNPACK_B R10, R10 ;  /* 0x0000000aff0a723e */ /* 0x000fca00020006ff */
[----:B------:R-:W-:-:S05]  /*34430*/  HADD2.F32 R10, -RZ, R10.H0_H0 ;  /* 0x2000000aff0a7230 */ /* 0x000fca0000004100 */
[----:B------:R-:W-:-:S04]  /*34440*/  FMUL R10, R10, UR5 ;  /* 0x000000050a0a7c20 */ /* 0x000fc80008400000 */
[----:B--2---:R-:W-:Y:S01]  /*34450*/  FFMA R10, R221, UR4, R10 ;  /* 0x00000004dd0a7c23 */ /* 0x004fe2000800000a */
[----:B------:R-:W-:Y:S01]  /*34460*/  IMAD.U32 R13, RZ, RZ, UR52 ;  /* 0x00000034ff0d7e24 */ /* 0x000fe2000f8e00ff */
[----:B------:R-:W-:Y:S01]  /*34470*/  ISETP.GE.AND P5, PT, R3, 0x181, PT ;  /* 0x000001810300780c */ /* 0x000fe20003fa6270 */
[----:B------:R-:W-:Y:S01]  /*34480*/  IMAD.U32 R12, RZ, RZ, UR6 ;  /* 0x00000006ff0c7e24 */ /* 0x000fe2000f8e00ff */
[----:B------:R-:W2:Y:S01]  /*34490*/  LDL.LU R221, [R1+0x748] ;  /* 0x0007480001dd7983 */ /* 0x000ea20000300800 */
[----:B------:R-:W-:Y:S02]  /*344a0*/  F2FP.SATFINITE.E4M3.F32.PACK_AB_MERGE_C R11, RZ, R10, RZ ;  /* 0x0000000aff0b723e */ /* 0x000fe400048070ff */
[----:B------:R-:W-:-:S03]  /*344b0*/  PRMT R10, RZ, 0x7610, R10 ;  /* 0x00007610ff0a7816 */ /* 0x000fc6000000000a */
[----:B------:R0:W-:Y:S04]  /*344c0*/  @!P0 STG.E.U8 desc[UR54][R8.64+0xa8], R11 ;  /* 0x0000a80b08008986 */ /* 0x0001e8000c101136 */
[----:B------:R-:W4:Y:S01]  /*344d0*/  @!P3 LDG.E.U8 R10, desc[UR54][R16.64+0xa9] ;  /* 0x0000a936100ab981 */ /* 0x000f22000c1e1100 */
[----:B------:R-:W-:Y:S02]  /*344e0*/  @!P3 IADD3 R13, P1, P2, R13, UR58, R6 ;  /* 0x0000003a0d0dbc10 */ /* 0x000fe4000fa3e006 */
[----:B------:R-:W-:Y:S02]  /*344f0*/  ISETP.LT.OR P0, PT, R26, 0xa1, !P5 ;  /* 0x000000a11a00780c */ /* 0x000fe40006f01670 */
[----:B------:R-:W-:Y:S02]  /*34500*/  @!P3 IADD3.X R12, R12, UR57, R27, P1, P2 ;  /* 0x000000390c0cbc10 */ /* 0x000fe40008fe441b */
[----:B0-----:R-:W-:-:S05]  /*34510*/  @!P3 IADD3 R8, P1, R13, R14, RZ ;  /* 0x0000000e0d08b210 */ /* 0x001fca0007f3e0ff */
[----:B------:R-:W-:-:S04]  /*34520*/  @!P3 IMAD.X R9, R12, 0x1, R15, P1 ;  /* 0x000000010c09b824 */ /* 0x000fc800008e060f */
[----:B------:R-:W0:Y:S01]  /*34530*/  @!P0 LDC.64 R14, c[0x0][0x5c0] ;  /* 0x00017000ff0e8b82 */ /* 0x000e220000000a00 */
[----:B----4-:R-:W-:-:S04]  /*34540*/  LOP3.LUT R10, R10, 0xff, RZ, 0xc0, !PT ;  /* 0x000000ff0a0a7812 */ /* 0x010fc800078ec0ff */
[----:B------:R-:W-:-:S05]  /*34550*/  F2FP.F16.E4M3.UNPACK_B R10, R10 ;  /* 0x0000000aff0a723e */ /* 0x000fca00020006ff */
[----:B------:R-:W-:-:S05]  /*34560*/  HADD2.F32 R10, -RZ, R10.H0_H0 ;  /* 0x2000000aff0a7230 */ /* 0x000fca0000004100 */
[----:B------:R-:W-:-:S04]  /*34570*/  FMUL R10, R10, UR5 ;  /* 0x000000050a0a7c20 */ /* 0x000fc80008400000 */
[----:B---3--:R-:W-:Y:S01]  /*34580*/  FFMA R10, R220, UR4, R10 ;  /* 0x00000004dc0a7c23 */ /* 0x008fe2000800000a */
[----:B------:R-:W-:Y:S01]  /*34590*/  ISETP.LT.OR P1, PT, R26, 0xa2, !P5 ;  /* 0x000000a21a00780c */ /* 0x000fe20006f21670 */
[----:B------:R-:W3:Y:S03]  /*345a0*/  LDL.LU R220, [R1+0x74c] ;  /* 0x00074c0001dc7983 */ /* 0x000ee60000300800 */
[----:B------:R-:W-:Y:S02]  /*345b0*/  F2FP.SATFINITE.E4M3.F32.PACK_AB_MERGE_C R13, RZ, R10, RZ ;  /* 0x0000000aff0d723e */ /* 0x000fe400048070ff */
[----:B------:R-:W-:-:S03]  /*345c0*/  PRMT R10, RZ, 0x7610, R10 ;  /* 0x00007610ff0a7816 */ /* 0x000fc6000000000a */
[----:B------:R1:W-:Y:S04]  /*345d0*/  @!P3 STG.E.U8 desc[UR54][R8.64+0xa9], R13 ;  /* 0x0000a90d0800b986 */ /* 0x0003e8000c101136 */
[----:B------:R-:W4:Y:S01]  /*345e0*/  @!P0 LDG.E.U8 R10, desc[UR54][R18.64+0xa0] ;  /* 0x0000a036120a8981 */ /* 0x000f22000c1e1100 */
[----:B-1----:R-:W-:Y:S02]  /*345f0*/  @!P0 IMAD.MOV.U32 R8, RZ, RZ, R6 ;  /* 0x000000ffff088224 */ /* 0x002fe400078e0006 */
[----:B------:R-:W-:Y:S01]  /*34600*/  @!P0 IMAD.MOV.U32 R9, RZ, RZ, R27 ;  /* 0x000000ffff098224 */ /* 0x000fe200078e001b */
[----:B----4-:R-:W-:-:S04]  /*34610*/  LOP3.LUT R10, R10, 0xff, RZ, 0xc0, !PT ;  /* 0x000000ff0a0a7812 */ /* 0x010fc800078ec0ff */
[----:B------:R-:W-:-:S05]  /*34620*/  F2FP.F16.E4M3.UNPACK_B R10, R10 ;  /* 0x0000000aff0a723e */ /* 0x000fca00020006ff */
[----:B------:R-:W-:-:S05]  /*34630*/  HADD2.F32 R10, -RZ, R10.H0_H0 ;  /* 0x2000000aff0a7230 */ /* 0x000fca0000004100 */
[----:B------:R-:W-:Y:S01]  /*34640*/  FMUL R12, R10, UR5 ;  /* 0x000000050a0c7c20 */ /* 0x000fe20008400000 */
[----:B------:R-:W-:-:S04]  /*34650*/  @!P0 IMAD.WIDE.U32 R10, R4, 0x180, R8 ;  /* 0x00000180040a8825 */ /* 0x000fc800078e0008 */
[----:B------:R-:W-:Y:S02]  /*34660*/  @!P0 IMAD R9, R5, 0x180, RZ ;  /* 0x0000018005098824 */ /* 0x000fe400078e02ff */
[----:B--2---:R-:W-:Y:S01]  /*34670*/  FFMA R12, R221, UR4, R12 ;  /* 0x00000004dd0c7c23 */ /* 0x004fe2000800000c */
[----:B0-----:R-:W-:Y:S02]  /*34680*/  @!P0 IADD3 R8, P2, R10, R14, RZ ;  /* 0x0000000e0a088210 */ /* 0x001fe40007f5e0ff */
[----:B------:R-:W-:Y:S02]  /*34690*/  PRMT R10, RZ, 0x7610, R10 ;  /* 0x00007610ff0a7816 */ /* 0x000fe4000000000a */
[----:B------:R-:W-:Y:S02]  /*346a0*/  ISETP.GE.AND P6, PT, R3, 0x189, PT ;  /* 0x000001890300780c */ /* 0x000fe40003fc6270 */
[----:B------:R-:W-:Y:S02]  /*346b0*/  F2FP.SATFINITE.E4M3.F32.PACK_AB_MERGE_C R13, RZ, R12, RZ ;  /* 0x0000000cff0d723e */ /* 0x000fe400048070ff */
[----:B------:R-:W-:Y:S01]  /*346c0*/  @!P0 IADD3.X R9, R15, R11, R9, P2, !PT ;  /* 0x0000000b0f098210 */ /* 0x000fe200017fe409 */
[----:B------:R-:W2:Y:S01]  /*346d0*/  LDL.LU R221, [R1+0x750] ;  /* 0x0007500001dd7983 */ /* 0x000ea20000300800 */
[----:B------:R-:W0:Y:S01]  /*346e0*/  @!P1 LDC.64 R14, c[0x0][0x5c0] ;  /* 0x00017000ff0e9b82 */ /* 0x000e220000000a00 */
[----:B------:R-:W-:-:S02]  /*346f0*/  @!P1 IMAD R3, R5, 0x180, RZ ;  /* 0x0000018005039824 */ /* 0x000fc400078e02ff */
[----:B------:R-:W4:Y:S04]  /*34700*/  LDL.LU R219, [R1+0x754] ;  /* 0x0007540001db7983 */ /* 0x000f280000300800 */
[----:B------:R1:W-:Y:S04]  /*34710*/  @!P0 STG.E.U8 desc[UR54][R8.64+0xa0], R13 ;  /* 0x0000a00d08008986 */ /* 0x0003e8000c101136 */
[----:B------:R-:W5:Y:S01]  /*34720*/  @!P1 LDG.E.U8 R10, desc[UR54][R18.64+0xa1] ;  /* 0x0000a136120a9981 */ /* 0x000f62000c1e1100 */
[----:B------:R-:W-:Y:S01]  /*34730*/  ISETP.LT.OR P0, PT, R26, 0xa1, !P6 ;  /* 0x000000a11a00780c */ /* 0x000fe20007701670 */
[----:B-1----:R-:W-:-:S02]  /*34740*/  @!P1 IMAD.MOV.U32 R8, RZ, RZ, R6 ;  /* 0x000000ffff089224 */ /* 0x002fc400078e0006 */
[----:B------:R-:W-:-:S10]  /*34750*/  @!P1 IMAD.MOV.U32 R9, RZ, RZ, R27 ;  /* 0x000000ffff099224 */ /* 0x000fd400078e001b */
[----:B------:R-:W1:Y:S01]  /*34760*/  @!P0 LDC.64 R16, c[0x0][0x5c0] ;  /* 0x00017000ff108b82 */ /* 0x000e620000000a00 */
[----:B-----5:R-:W-:-:S04]  /*34770*/  LOP3.LUT R10, R10, 0xff, RZ, 0xc0, !PT ;  /* 0x000000ff0a0a7812 */ /* 0x020fc800078ec0ff */
[----:B------:R-:W-:-:S05]  /*34780*/  F2FP.F16.E4M3.UNPACK_B R10, R10 ;  /* 0x0000000aff0a723e */ /* 0x000fca00020006ff */
[----:B------:R-:W-:-:S05]  /*34790*/  HADD2.F32 R10, -RZ, R10.H0_H0 ;  /* 0x2000000aff0a7230 */ /* 0x000fca0000004100 */
[----:B------:R-:W-:Y:S01]  /*347a0*/  FMUL R12, R10, UR5 ;  /* 0x000000050a0c7c20 */ /* 0x000fe20008400000 */
[----:B------:R-:W-:-:S04]  /*347b0*/  @!P1 IMAD.WIDE.U32 R10, R4, 0x180, R8 ;  /* 0x00000180040a9825 */ /* 0x000fc800078e0008 */
[----:B---3--:R-:W-:Y:S01]  /*347c0*/  FFMA R12, R220, UR4, R12 ;  /* 0x00000004dc0c7c23 */ /* 0x008fe2000800000c */
[----:B0-----:R-:W-:-:S04]  /*347d0*/  @!P1 IADD3 R8, P2, R10, R14, RZ ;  /* 0x0000000e0a089210 */ /* 0x001fc80007f5e0ff */
[----:B------:R-:W-:Y:S02]  /*347e0*/  F2FP.SATFINITE.E4M3.F32.PACK_AB_MERGE_C R13, RZ, R12, RZ ;  /* 0x0000000cff0d723e */ /* 0x000fe400048070ff */
[--C-:B------:R-:W-:Y:S02]  /*347f0*/  @!P1 IADD3.X R9, R15, R11, R3.reuse, P2, !PT ;  /* 0x0000000b0f099210 */ /* 0x100fe400017fe403 */
[----:B------:R-:W-:-:S03]  /*34800*/  PRMT R3, RZ, 0x7610, R3 ;  /* 0x00007610ff037816 */ /* 0x000fc60000000003 */
[----:B------:R0:W-:Y:S04]  /*34810*/  @!P1 STG.E.U8 desc[UR54][R8.64+0xa1], R13 ;  /* 0x0000a10d08009986 */ /* 0x0001e8000c101136 */
[----:B------:R-:W3:Y:S01]  /*34820*/  @!P0 LDG.E.U8 R3, desc[UR54][R20.64+0xa0] ;  /* 0x0000a03614038981 */ /* 0x000ee2000c1e1100 */
[----:B------:R-:W-:Y:S01]  /*34830*/  @!P0 IMAD R15, R5, 0x180, RZ ;  /* 0x00000180050f8824 */ /* 0x000fe200078e02ff */
[----:B------:R-:W-:Y:S01]  /*34840*/  ISETP.LT.OR P1, PT, R26, 0xa2, !P6 ;  /* 0x000000a21a00780c */ /* 0x000fe20007721670 */
[----:B0-----:R-:W-:Y:S02]  /*34850*/  @!P0 IMAD.MOV.U32 R8, RZ, RZ, R6 ;  /* 0x000000ffff088224 */ /* 0x001fe400078e0006 */
[----:B------:R-:W-:Y:S02]  /*34860*/  @!P0 IMAD.MOV.U32 R9, RZ, RZ, R27 ;  /* 0x000000ffff098224 */ /* 0x000fe400078e001b */
[----:B------:R-:W-:-:S04]  /*34870*/  @!P0 IMAD.WIDE.U32 R10, R4, 0x180, R8 ;  /* 0x00000180040a8825 */ /* 0x000fc800078e0008 */
[----:B------:R-:W-:Y:S01]  /*34880*/  @!P0 IMAD.IADD R8, R11, 0x1, R15 ;  /* 0x000000010b088824 */ /* 0x000fe200078e020f */
[----:B-1----:R-:W-:-:S04]  /*34890*/  @!P0 IADD3 R10, P2, P3, R10, UR52, R16 ;  /* 0x000000340a0a8c10 */ /* 0x002fc8000fb5e010 */
[----:B------:R-:W-:Y:S02]  /*348a0*/  @!P0 IADD3.X R11, R8, UR6, R17, P2, P3 ;  /* 0x00000006080b8c10 */ /* 0x000fe400097e6411 */
[----:B------:R-:W0:Y:S01]  /*348b0*/  @!P1 LDC.64 R16, c[0x0][0x5c0] ;  /* 0x00017000ff109b82 */ /* 0x000e220000000a00 */
[----:B---3--:R-:W-:-:S04]  /*348c0*/  LOP3.LUT R3, R3, 0xff, RZ, 0xc0, !PT ;  /* 0x000000ff03037812 */ /* 0x008fc800078ec0ff */
[----:B------:R-:W-:-:S05]  /*348d0*/  F2FP.F16.E4M3.UNPACK_B R3, R3 ;  /* 0x00000003ff03723e */ /* 0x000fca00020006ff */
[----:B------:R-:W-:-:S05]  /*348e0*/  HADD2.F32 R3, -RZ, R3.H0_H0 ;  /* 0x20000003ff037230 */ /* 0x000fca0000004100 */
[----:B------:R-:W-:-:S04]  /*348f0*/  FMUL R3, R3, UR5 ;  /* 0x0000000503037c20 */ /* 0x000fc80008400000 */
[----:B--2---:R-:W-:Y:S01]  /*34900*/  FFMA R3, R221, UR4, R3 ;  /* 0x00000004dd037c23 */ /* 0x004fe20008000003 */
[----:B------:R-:W-:Y:S02]  /*34910*/  @!P1 IMAD.MOV.U32 R8, RZ, RZ, R6 ;  /* 0x000000ffff089224 */ /* 0x000fe400078e0006 */
[----:B------:R-:W-:Y:S02]  /*34920*/  @!P1 IMAD.MOV.U32 R9, RZ, RZ, R27 ;  /* 0x000000ffff099224 */ /* 0x000fe400078e001b */
[----:B------:R-:W-:Y:S01]  /*34930*/  @!P1 IMAD R15, R5, 0x180, RZ ;  /* 0x00000180050f9824 */ /* 0x000fe200078e02ff */
[----:B------:R-:W-:Y:S02]  /*34940*/  ISETP.LT.OR P2, PT, R26, 0xa9, !P5 ;  /* 0x000000a91a00780c */ /* 0x000fe40006f41670 */
[----:B------:R-:W-:Y:S02]  /*34950*/  F2FP.SATFINITE.E4M3.F32.PACK_AB_MERGE_C R13, RZ, R3, RZ ;  /* 0x00000003ff0d723e */ /* 0x000fe400048070ff */
[----:B------:R-:W-:Y:S01]  /*34960*/  PRMT R3, RZ, 0x7610, R3 ;  /* 0x00007610ff037816 */ /* 0x000fe20000000003 */
[----:B------:R-:W2:Y:S04]  /*34970*/  LDL.LU R221, [R1+0x758] ;  /* 0x0007580001dd7983 */ /* 0x000ea80000300800 */
[----:B------:R1:W-:Y:S01]  /*34980*/  @!P0 STG.E.U8 desc[UR54][R10.64+0xa0], R13 ;  /* 0x0000a00d0a008986 */ /* 0x0003e2000c101136 */
[----:B------:R-:W-:-:S03]  /*34990*/  @!P1 IMAD.WIDE.U32 R8, R4, 0x180, R8 ;  /* 0x0000018004089825 */ /* 0x000fc600078e0008 */
[----:B------:R-:W3:Y:S04]  /*349a0*/  LDL.LU R220, [R1+0x75c] ;  /* 0x00075c0001dc7983 */ /* 0x000ee80000300800 */
[----:B------:R-:W5:Y:S01]  /*349b0*/  @!P1 LDG.E.U8 R3, desc[UR54][R20.64+0xa1] ;  /* 0x0000a13614039981 */ /* 0x000f62000c1e1100 */
[----:B0-----:R-:W-:Y:S01]  /*349c0*/  @!P1 IADD3 R8, P0, P3, R8, UR52, R16 ;  /* 0x0000003408089c10 */ /* 0x001fe2000fb1e010 */
[----:B-1----:R-:W-:Y:S02]  /*349d0*/  @!P1 IMAD.IADD R10, R9, 0x1, R15 ;  /* 0x00000001090a9824 */ /* 0x002fe400078e020f */
[----:B------:R-:W0:Y:S03]  /*349e0*/  @!P2 LDC.64 R14, c[0x0][0x5c0] ;  /* 0x00017000ff0eab82 */ /* 0x000e260000000a00 */
[----:B------:R-:W-:-:S02]  /*349f0*/  @!P1 IADD3.X R9, R10, UR6, R17, P0, P3 ;  /* 0x000000060a099c10 */ /* 0x000fc400087e6411 */
        /* <DEDUP_REMOVED lines=9> */
[----:B------:R-:W-:Y:S01]  /*34a90*/  ISETP.LT.OR P0, PT, R26, 0xaa, !P5 ;  /* 0x000000aa1a00780c */ /* 0x000fe20006f01670 */
[----:B-1----:R-:W-:Y:S02]  /*34aa0*/  @!P2 IMAD.MOV.U32 R8, RZ, RZ, R6 ;  /* 0x000000ffff08a224 */ /* 0x002fe400078e0006 */
[----:B------:R-:W-:Y:S02]  /*34ab0*/  @!P2 IMAD.MOV.U32 R9, RZ, RZ, R27 ;  /* 0x000000ffff09a224 */ /* 0x000fe400078e001b */
[----:B------:R-:W-:-:S04]  /*34ac0*/  @!P2 IMAD.WIDE.U32 R10, R4, 0x180, R8 ;  /* 0x00000180040aa825 */ /* 0x000fc800078e0008 */
[----:B------:R-:W-:Y:S01]  /*34ad0*/  @!P2 IMAD R9, R5, 0x180, RZ ;  /* 0x000001800509a824 */ /* 0x000fe200078e02ff */
[----:B0-----:R-:W-:-:S04]  /*34ae0*/  @!P2 IADD3 R8, P1, R10, R14, RZ ;  /* 0x0000000e0a08a210 */ /* 0x001fc80007f3e0ff */
[----:B------:R-:W-:Y:S02]  /*34af0*/  @!P2 IADD3.X R9, R15, R11, R9, P1, !PT ;  /* 0x0000000b0f09a210 */ /* 0x000fe40000ffe409 */
[----:B------:R-:W0:Y:S01]  /*34b00*/  @!P0 LDC.64 R14, c[0x0][0x5c0] ;  /* 0x00017000ff0e8b82 */ /* 0x000e220000000a00 */
[----:B----4-:R-:W-:-:S04]  /*34b10*/  LOP3.LUT R3, R3, 0xff, RZ, 0xc0, !PT ;  /* 0x000000ff03037812 */ /* 0x010fc800078ec0ff */
[----:B------:R-:W-:-:S05]  /*34b20*/  F2FP.F16.E4M3.UNPACK_B R3, R3 ;  /* 0x00000003ff03723e */ /* 0x000fca00020006ff */
[----:B------:R-:W-:-:S05]  /*34b30*/  HADD2.F32 R3, -RZ, R3.H0_H0 ;  /* 0x20000003ff037230 */ /* 0x000fca0000004100 */
[----:B------:R-:W-:-:S04]  /*34b40*/  FMUL R3, R3, UR5 ;  /* 0x0000000503037c20 */ /* 0x000fc80008400000 */
[----:B--2---:R-:W-:Y:S01]  /*34b50*/  FFMA R3, R221, UR4, R3 ;  /* 0x00000004dd037c23 */ /* 0x004fe20008000003 */
[----:B------:R-:W-:Y:S01]  /*34b60*/  ISETP.LT.OR P1, PT, R26, 0xa9, !P6 ;  /* 0x000000a91a00780c */ /* 0x000fe20007721670 */
[----:B------:R-:W2:Y:S03]  /*34b70*/  LDL.LU R221, [R1+0x760] ;  /* 0x0007600001dd7983 */ /* 0x000ea60000300800 */
[----:B------:R-:W-:Y:S02]  /*34b80*/  F2FP.SATFINITE.E4M3.F32.PACK_AB_MERGE_C R13, RZ, R3, RZ ;  /* 0x00000003ff0d723e */ /* 0x000fe400048070ff */
[----:B------:R-:W-:-:S03]  /*34b90*/  PRMT R3, RZ, 0x7610, R3 ;  /* 0x00007610ff037816 */ /* 0x000fc60000000003 */
[----:B------:R1:W-:Y:S04]  /*34ba0*/  @!P2 STG.E.U8 desc[UR54][R8.64+0xa8], R13 ;  /* 0x0000a80d0800a986 */ /* 0x0003e8000c101136 */
[----:B------:R-:W4:Y:S01]  /*34bb0*/  @!P0 LDG.E.U8 R3, desc[UR54][R18.64+0xa9] ;  /* 0x0000a93612038981 */ /* 0x000f22000c1e1100 */
[----:B------:R-:W5:Y:S01]  /*34bc0*/  @!P1 LDC.64 R16, c[0x0][0x5c0] ;  /* 0x00017000ff109b82 */ /* 0x000f620000000a00 */
[----:B-1----:R-:W-:Y:S02]  /*34bd0*/  @!P0 IMAD.MOV.U32 R8, RZ, RZ, R6 ;  /* 0x000000ffff088224 */ /* 0x002fe400078e0006 */
[----:B------:R-:W-:Y:S02]  /*34be0*/  @!P0 IMAD.MOV.U32 R9, RZ, RZ, R27 ;  /* 0x000000ffff098224 */ /* 0x000fe400078e001b */
[----:B------:R-:W-:-:S04]  /*34bf0*/  @!P0 IMAD.WIDE.U32 R10, R4, 0x180, R8 ;  /* 0x00000180040a8825 */ /* 0x000fc800078e0008 */
[----:B------:R-:W-:Y:S01]  /*34c00*/  @!P0 IMAD R9, R5, 0x180, RZ ;  /* 0x0000018005098824 */ /* 0x000fe200078e02ff */
[----:B0-----:R-:W-:-:S04]  /*34c10*/  @!P0 IADD3 R8, P2, R10, R14, RZ ;  /* 0x0000000e0a088210 */ /* 0x001fc80007f5e0ff */
[----:B------:R-:W-:Y:S02]  /*34c20*/  @!P0 IADD3.X R9, R15, R11, R9, P2, !PT ;  /* 0x0000000b0f098210 */ /* 0x000fe400017fe409 */
[----:B----4-:R-:W-:-:S04]  /*34c30*/  LOP3.LUT R3, R3, 0xff, RZ, 0xc0, !PT ;  /* 0x000000ff03037812 */ /* 0x010fc800078ec0ff */
        /* <DEDUP_REMOVED lines=8> */
[----:B------:R-:W-:Y:S02]  /*34cc0*/  @!P1 IMAD R15, R5, 0x180, RZ ;  /* 0x00000180050f9824 */ /* 0x000fe400078e02ff */
[----:B0-----:R-:W-:Y:S02]  /*34cd0*/  @!P1 IMAD.MOV.U32 R8, RZ, RZ, R6 ;  /* 0x000000ffff089224 */ /* 0x001fe400078e0006 */
[----:B------:R-:W-:Y:S02]  /*34ce0*/  @!P1 IMAD.MOV.U32 R9, RZ, RZ, R27 ;  /* 0x000000ffff099224 */ /* 0x000fe400078e001b */
[----:B------:R-:W-:-:S04]  /*34cf0*/  @!P1 IMAD.WIDE.U32 R10, R4, 0x180, R8 ;  /* 0x00000180040a9825 */ /* 0x000fc800078e0008 */
[----:B------:R-:W-:Y:S01]  /*34d00*/  @!P1 IMAD.IADD R12, R11, 0x1, R15 ;  /* 0x000000010b0c9824 */ /* 0x000fe200078e020f */
[----:B-----5:R-:W-:-:S04]  /*34d10*/  @!P1 IADD3 R10, P0, P2, R10, UR52, R16 ;  /* 0x000000340a0a9c10 */ /* 0x020fc8000fa1e010 */
[----:B------:R-:W-:Y:S02]  /*34d20*/  @!P1 IADD3.X R11, R12, UR6, R17, P0, P2 ;  /* 0x000000060c0b9c10 */ /* 0x000fe400087e4411 */
[----:B------:R-:W-:Y:S01]  /*34d30*/  ISETP.LT.OR P0, PT, R26, 0xaa, !P6 ;  /* 0x000000aa1a00780c */ /* 0x000fe20007701670 */
[----:B------:R-:W-:Y:S01]  /*34d40*/  BSSY B1, `(.L_x_39) ;  /* 0x000000b000017945 */ /* 0x000fe20003800000 */
[----:B---3--:R-:W-:-:S04]  /*34d50*/  LOP3.LUT R3, R3, 0xff, RZ, 0xc0, !PT ;  /* 0x000000ff03037812 */ /* 0x008fc800078ec0ff */
[----:B------:R-:W-:-:S05]  /*34d60*/  F2FP.F16.E4M3.UNPACK_B R3, R3 ;  /* 0x00000003ff03723e */ /* 0x000fca00020006ff */
[----:B------:R-:W-:-:S05]  /*34d70*/  HADD2.F32 R3, -RZ, R3.H0_H0 ;  /* 0x20000003ff037230 */ /* 0x000fca0000004100 */
[----:B------:R-:W-:-:S04]  /*34d80*/  FMUL R3, R3, UR5 ;  /* 0x0000000503037c20 */ /* 0x000fc80008400000 */
[----:B--2---:R-:W-:-:S05]  /*34d90*/  FFMA R3, R221, UR4, R3 ;  /* 0x00000004dd037c23 */ /* 0x004fca0008000003 */
[----:B------:R-:W-:-:S05]  /*34da0*/  F2FP.SATFINITE.E4M3.F32.PACK_AB_MERGE_C R9, RZ, R3, RZ ;  /* 0x00000003ff09723e */ /* 0x000fca00048070ff */
[----:B------:R0:W-:Y:S01]  /*34db0*/  @!P1 STG.E.U8 desc[UR54][R10.64+0xa8], R9 ;  /* 0x0000a8090a009986 */ /* 0x0001e2000c101136 */
[----:B------:R-:W-:Y:S01]  /*34dc0*/  PRMT R3, RZ, 0x7610, R3 ;  /* 0x00007610ff037816 */ /* 0x000fe20000000003 */
[----:B------:R-:W-:Y:S06]  /*34dd0*/  @P0 BRA `(.L_x_40) ;  /* 0x0000000000040947 */ /* 0x000fec0003800000 */
[----:B------:R1:W5:Y:S02]  /*34de0*/  LDG.E.U8 R3, desc[UR54][R20.64+0xa9] ;  /* 0x0000a93614037981 */ /* 0x000364000c1e1100 */
.L_x_40:
[----:B------:R-:W-:Y:S05]  /*34df0*/  BSYNC B1 ;  /* 0x0000000000017941 */ /* 0x000fea0003800000 */
.L_x_39:
[----:B------:R-:W-:Y:S05]  /*34e00*/  @P0 BRA `(.L_x_41) ;  /* 0x0000011c007c0947 */ /* 0x000fea0003800000 */
[----:B------:R-:W2:Y:S01]  /*34e10*/  LDL.LU R8, [R1+0x764] ;  /* 0x0007640001087983 */ /* 0x000ea20000300800 */
[----:B-----5:R-:W-:Y:S01]  /*34e20*/  LOP3.LUT R3, R3, 0xff, RZ, 0xc0, !PT ;  /* 0x000000ff03037812 */ /* 0x020fe200078ec0ff */
[----:B------:R-:W-:Y:S01]  /*34e30*/  IMAD.MOV.U32 R26, RZ, RZ, R6 ;  /* 0x000000ffff1a7224 */ /* 0x000fe200078e0006 */
[----:B------:R-:W-:Y:S01]  /*34e40*/  ULDC.64 UR8, c[0x0][0x5c0] ;  /* 0x0001700000087ab9 */ /* 0x000fe20000000a00 */
[----:B------:R-:W-:Y:S01]  /*34e50*/  IMAD R5, R5, 0x180, RZ ;  /* 0x0000018005057824 */ /* 0x000fe200078e02ff */
[----:B------:R-:W-:Y:S01]  /*34e60*/  F2FP.F16.E4M3.UNPACK_B R3, R3 ;  /* 0x00000003ff03723e */ /* 0x000fe200020006ff */
[----:B------:R-:W-:-:S04]  /*34e70*/  IMAD.WIDE.U32 R26, R4, 0x180, R26 ;  /* 0x00000180041a7825 */ /* 0x000fc800078e001a */
[----:B------:R-:W-:Y:S02]  /*34e80*/  HADD2.F32 R3, -RZ, R3.H0_H0 ;  /* 0x20000003ff037230 */ /* 0x000fe40000004100 */
[----:B------:R-:W-:Y:S02]  /*34e90*/  IMAD.U32 R7, RZ, RZ, UR8 ;  /* 0x00000008ff077e24 */ /* 0x000fe4000f8e00ff */
[----:B------:R-:W-:Y:S02]  /*34ea0*/  IMAD.IADD R5, R27, 0x1, R5 ;  /* 0x000000011b057824 */ /* 0x000fe400078e0205 */
[----:B------:R-:W-:Y:S01]  /*34eb0*/  FMUL R3, R3, UR5 ;  /* 0x0000000503037c20 */ /* 0x000fe20008400000 */
[----:B------:R-:W-:Y:S01]  /*34ec0*/  IMAD.U32 R4, RZ, RZ, UR9 ;  /* 0x00000009ff047e24 */ /* 0x000fe2000f8e00ff */
[----:B------:R-:W-:-:S04]  /*34ed0*/  IADD3 R26, P0, P1, R26, UR52, R7 ;  /* 0x000000341a1a7c10 */ /* 0x000fc8000f91e007 */
[----:B------:R-:W-:Y:S01]  /*34ee0*/  IADD3.X R27, R5, UR6, R4, P0, P1 ;  /* 0x00000006051b7c10 */ /* 0x000fe200087e2404 */
[----:B--2---:R-:W-:-:S05]  /*34ef0*/  FFMA R3, R8, UR4, R3 ;  /* 0x0000000408037c23 */ /* 0x004fca0008000003 */
[----:B------:R-:W-:-:S05]  /*34f00*/  F2FP.SATFINITE.E4M3.F32.PACK_AB_MERGE_C R3, RZ, R3, RZ ;  /* 0x00000003ff03723e */ /* 0x000fca00048070ff */
[----:B------:R2:W-:Y:S01]  /*34f10*/  STG.E.U8 desc[UR54][R26.64+0xa9], R3 ;  /* 0x0000a9031a007986 */ /* 0x0005e2000c101136 */
[----:B------:R-:W-:Y:S05]  /*34f20*/  BRA `(.L_x_41) ;  /* 0x0000011c00347947 */ /* 0x000fea0003800000 */
.L_x_38:
[----:B------:R-:W-:Y:S01]  /*34f30*/  ISETP.GE.AND P5, PT, R3, 0x1, PT ;  /* 0x000000010300780c */ /* 0x000fe20003fa6270 */
[----:B------:R-:W2:Y:S03]  /*34f40*/  LDL.LU R37, [R1+0x240] ;  /* 0x0002400001257983 */ /* 0x000ea60000300800 */
[----:B------:R-:W-:Y:S01]  /*34f50*/  ISETP.LT.OR P0, PT, R26, 0x1, !P5 ;  /* 0x000000011a00780c */ /* 0x000fe20006f01670 */
[----:B------:R-:W-:Y:S01]  /*34f60*/  FMUL R8, R8, UR4 ;  /* 0x0000000408087c20 */ /* 0x000fe20008400000 */
[----:B------:R-:W-:Y:S01]  /*34f70*/  ISETP.LT.OR P2, PT, R26, 0x2, !P5 ;  /* 0x000000021a00780c */ /* 0x000fe20006f41670 */
[----:B------:R-:W-:Y:S01]  /*34f80*/  FMUL R28, R9, UR4 ;  /* 0x00000004091c7c20 */ /* 0x000fe20008400000 */
[----:B------:R-:W-:Y:S01]  /*34f90*/  FMUL R10, R10, UR4 ;  /* 0x000000040a0a7c20 */ /* 0x000fe20008400000 */
[----:B------:R-:W-:Y:S01]  /*34fa0*/  FMUL R11, R11, UR4 ;  /* 0x000000040b0b7c20 */ /* 0x000fe20008400000 */
[----:B------:R-:W-:Y:S01]  /*34fb0*/  FMUL R12, R12, UR4 ;  /* 0x000000040c0c7c20 */ /* 0x000fe20008400000 */
[----:B------:R-:W-:Y:S01]  /*34fc0*/  LOP3.LUT R0, R0, 0xfffdffff, RZ, 0xc0, !PT ;  /* 0xfffdffff00007812 */ /* 0x000fe200078ec0ff */
[----:B------:R-:W-:Y:S01]  /*34fd0*/  FMUL R13, R13, UR4 ;  /* 0x000000040d0d7c20 */ /* 0x000fe20008400000 */
[----:B------:R-:W-:Y:S01]  /*34fe0*/  FMUL R14, R14, UR4 ;  /* 0x000000040e0e7c20 */ /* 0x000fe20008400000 */
[----:B------:R-:W-:Y:S01]  /*34ff0*/  LOP3.LUT R2, R2, 0xffefffff, RZ, 0xc0, !PT ;  /* 0xffefffff02027812 */ /* 0x000fe200078ec0ff */
[----:B------:R-:W-:Y:S01]  /*35000*/  FMUL R15, R15, UR4 ;  /* 0x000000040f0f7c20 */ /* 0x000fe20008400000 */
[----:B------:R-:W-:Y:S01]  /*35010*/  FMUL R16, R16, UR4 ;  /* 0x0000000410107c20 */ /* 0x000fe20008400000 */
[----:B------:R-:W0:Y:S01]  /*35020*/  @!P0 LDC.64 R24, c[0x0][0x5c0] ;  /* 0x00017000ff188b82 */ /* 0x000e220000000a00 */
[----:B------:R-:W-:Y:S01]  /*35030*/  F2FP.SATFINITE.E4M3.F32.PACK_AB_MERGE_C R8, RZ, R8, RZ ;  /* 0x00000008ff08723e */ /* 0x000fe200048070ff */
[----:B------:R-:W-:Y:S01]  /*35040*/  FMUL R17, R17, UR4 ;  /* 0x0000000411117c20 */ /* 0x000fe20008400000 */
[----:B------:R-:W-:Y:S01]  /*35050*/  FMUL R18, R18, UR4 ;  /* 0x0000000412127c20 */ /* 0x000fe20008400000 */
[----:B------:R-:W-:Y:S01]  /*35060*/  FMUL R19, R19, UR4 ;  /* 0x0000000413137c20 */ /* 0x000fe20008400000 */
[----:B------:R-:W3:Y:S01]  /*35070*/  LDL.LU R36, [R1+0x244] ;  /* 0x0002440001247983 */ /* 0x000ee20000300800 */
[----:B0-----:R-:W-:Y:S01]  /*35080*/  @!P0 IADD3 R24, P1, R6, R24, RZ ;  /* 0x0000001806188210 */ /* 0x001fe20007f3e0ff */
[----:B------:R-:W-:Y:S01]  /*35090*/  FMUL R20, R20, UR4 ;  /* 0x0000000414147c20 */ /* 0x000fe20008400000 */
[----:B------:R-:W-:Y:S01]  /*350a0*/  F2FP.SATFINITE.E4M3.F32.PACK_AB_MERGE_C R28, RZ, R28, RZ ;  /* 0x0000001cff1c723e */ /* 0x000fe200048070ff */
[----:B------:R-:W4:Y:S02]  /*350b0*/  LDL.LU R35, [R1+0x248] ;  /* 0x0002480001237983 */ /* 0x000f240000300800 */
[----:B------:R-:W-:Y:S01]  /*350c0*/  @!P0 IMAD.X R25, R27, 0x1, R25, P1 ;  /* 0x000000011b198824 */ /* 0x000fe200008e0619 */
[----:B------:R-:W-:Y:S01]  /*350d0*/  F2FP.SATFINITE.E4M3.F32.PACK_AB_MERGE_C R10, RZ, R10, RZ ;  /* 0x0000000aff0a723e */ /* 0x000fe200048070ff */
[----:B------:R-:W-:Y:S01]  /*350e0*/  FMUL R21, R21, UR4 ;  /* 0x0000000415157c20 */ /* 0x000fe20008400000 */
[----:B------:R-:W-:Y:S01]  /*350f0*/  F2FP.SATFINITE.E4M3.F32.PACK_AB_MERGE_C R11, RZ, R11, RZ ;  /* 0x0000000bff0b723e */ /* 0x000fe200048070ff */
[----:B------:R-:W-:Y:S01]  /*35100*/  FMUL R22, R22, UR4 ;  /* 0x0000000416167c20 */ /* 0x000fe20008400000 */
[----:B------:R0:W-:Y:S01]  /*35110*/  @!P0 STG.E.U8 desc[UR54][R24.64], R8 ;  /* 0x0000000818008986 */ /* 0x0001e2000c101136 */
[----:B------:R-:W-:-:S02]  /*35120*/  F2FP.SATFINITE.E4M3.F32.PACK_AB_MERGE_C R12, RZ, R12, RZ ;  /* 0x0000000cff0c723e */ /* 0x000fc400048070ff */
[----:B------:R-:W-:Y:S01]  /*35130*/  @P5 LOP3.LUT R0, R0, 0x20000, RZ, 0xfc, !PT ;  /* 0x0002000000005812 */ /* 0x000fe200078efcff */
[----:B------:R-:W5:Y:S01]  /*35140*/  LDL.LU R34, [R1+0x24c] ;  /* 0x00024c0001227983 */ /* 0x000f620000300800 */
[----:B0-----:R-:W0:Y:S01]  /*35150*/  @!P2 LDC.64 R24, c[0x0][0x5c0] ;  /* 0x00017000ff18ab82 */ /* 0x001e220000000a00 */
[----:B------:R-:W-:Y:S02]  /*35160*/  ISETP.GE.AND P0, PT, R3, 0x9, PT ;  /* 0x000000090300780c */ /* 0x000fe40003f06270 */
[----:B------:R-:W5:Y:S02]  /*35170*/  LDL.LU R33, [R1+0x250] ;  /* 0x0002500001217983 */ /* 0x000f640000300800 */
[----:B------:R-:W-:Y:S02]  /*35180*/  ISETP.LT.OR P1, PT, R26, 0x1, !P0 ;  /* 0x000000011a00780c */ /* 0x000fe40004721670 */
[----:B------:R-:W5:Y:S01]  /*35190*/  LDL.LU R32, [R1+0x254] ;  /* 0x0002540001207983 */ /* 0x000f620000300800 */
[----:B------:R-:W-:Y:S01]  /*351a0*/  F2FP.SATFINITE.E4M3.F32.PACK_AB_MERGE_C R13, RZ, R13, RZ ;  /* 0x0000000dff0d723e */ /* 0x000fe200048070ff */
[----:B------:R-:W-:Y:S01]  /*351b0*/  FMUL R23, R23, UR4 ;  /* 0x0000000417177c20 */ /* 0x000fe20008400000 */
[----:B------:R-:W-:Y:S01]  /*351c0*/  F2FP.SATFINITE.E4M3.F32.PACK_AB_MERGE_C R14, RZ, R14, RZ ;  /* 0x0000000eff0e723e */ /* 0x000fe200048070ff */
[----:B------:R-:W-:Y:S01]  /*351d0*/  FMUL R232, R232, UR4 ;  /* 0x00000004e8e87c20 */ /* 0x000fe20008400000 */
[----:B------:R-:W-:Y:S01]  /*351e0*/  F2FP.SATFINITE.E4M3.F32.PACK_AB_MERGE_C R15, RZ, R15, RZ ;  /* 0x0000000fff0f723e */ /* 0x000fe200048070ff */
[----:B------:R-:W-:Y:S01]  /*351f0*/  FMUL R233, R233, UR4 ;  /* 0x00000004e9e97c20 */ /* 0x000fe20008400000 */
[----:B------:R-:W-:Y:S01]  /*35200*/  F2FP.SATFINITE.E4M3.F32.PACK_AB_MERGE_C R16, RZ, R16, RZ ;  /* 0x00000010ff10723e */ /* 0x000fe200048070ff */
[----:B------:R-:W-:Y:S01]  /*35210*/  FMUL R234, R234, UR4 ;  /* 0x00000004eaea7c20 */ /* 0x000fe20008400000 */
[----:B------:R-:W-:Y:S01]  /*35220*/  @P0 LOP3.LUT R2, R2, 0x100000, RZ, 0xfc, !PT ;  /* 0x0010000002020812 */ /* 0x000fe200078efcff */
[----:B------:R-:W-:Y:S01]  /*35230*/  FMUL R235, R235, UR4 ;  /* 0x00000004ebeb7c20 */ /* 0x000fe20008400000 */
[----:B------:R-:W-:Y:S01]  /*35240*/  F2FP.SATFINITE.E4M3.F32.PACK_AB_MERGE_C R17, RZ, R17, RZ ;  /* 0x00000011ff11723e */ /* 0x000fe200048070ff */
[----:B------:R-:W-:Y:S01]  /*35250*/  FMUL R236, R236, UR4 ;  /* 0x00000004ecec7c20 */ /* 0x000fe20008400000 */
[----:B------:R-:W-:Y:S01]  /*35260*/  LOP3.LUT R2, R2, 0xfeffffff, RZ, 0xc0, !PT ;  /* 0xfeffffff02027812 */ /* 0x000fe200078ec0ff */
[----:B------:R-:W-:Y:S01]  /*35270*/  FMUL R237, R237, UR4 ;  /* 0x00000004eded7c20 */ /* 0x000fe20008400000 */
[----:B------:R-:W-:Y:S01]  /*35280*/  LOP3.LUT R0, R0, 0xffffdfff, RZ, 0xc0, !PT ;  /* 0xffffdfff00007812 */ /* 0x000fe200078ec0ff */
[----:B------:R-:W-:Y:S01]  /*35290*/  BSSY B1, `(.L_x_42) ;  /* 0x00000ec000017945 */ /* 0x000fe20003800000 */
[----:B------:R-:W-:-:S02]  /*352a0*/  F2FP.SATFINITE.E4M3.F32.PACK_AB_MERGE_C R18, RZ, R18, RZ ;  /* 0x00000012ff12723e */ /* 0x000fc400048070ff */
[----:B0-----:R-:W-:Y:S02]  /*352b0*/  @!P2 IADD3 R8, P3, R6, R24, RZ ;  /* 0x000000180608a210 */ /* 0x001fe40007f7e0ff */
[----:B------:R-:W-:Y:S02]  /*352c0*/  F2FP.SATFINITE.E4M3.F32.PACK_AB_MERGE_C R19, RZ, R19, RZ ;  /* 0x00000013ff13723e */ /* 0x000fe400048070ff */
[----:B------:R-:W-:Y:S01]  /*352d0*/  F2FP.SATFINITE.E4M3.F32.PACK_AB_MERGE_C R20, RZ, R20, RZ ;  /* 0x00000014ff14723e */ /* 0x000fe200048070ff */
[----:B------:R-:W-:Y:S01]  /*352e0*/  @!P2 IMAD.X R9, R27, 0x1, R25, P3 ;  /* 0x000000011b09a824 */ /* 0x000fe200018e0619 */
[----:B------:R-:W-:Y:S02]  /*352f0*/  F2FP.SATFINITE.E4M3.F32.PACK_AB_MERGE_C R21, RZ, R21, RZ ;  /* 0x00000015ff15723e */ /* 0x000fe400048070ff */
[----:B------:R-:W-:Y:S02]  /*35300*/  F2FP.SATFINITE.E4M3.F32.PACK_AB_MERGE_C R22, RZ, R22, RZ ;  /* 0x00000016ff16723e */ /* 0x000fe400048070ff */
[----:B------:R0:W-:Y:S01]  /*35310*/  @!P2 STG.E.U8 desc[UR54][R8.64+0x1], R28 ;  /* 0x0000011c0800a986 */ /* 0x0001e2000c101136 */
[----:B------:R-:W-:-:S02]  /*35320*/  ISETP.LT.OR P2, PT, R26, 0x2, !P0 ;  /* 0x000000021a00780c */ /* 0x000fc40004741670 */
[----:B------:R-:W-:Y:S02]  /*35330*/  F2FP.SATFINITE.E4M3.F32.PACK_AB_MERGE_C R23, RZ, R23, RZ ;  /* 0x00000017ff17723e */ /* 0x000fe400048070ff */
[----:B------:R-:W-:Y:S02]  /*35340*/  F2FP.SATFINITE.E4M3.F32.PACK_AB_MERGE_C R232, RZ, R232, RZ ;  /* 0x000000e8ffe8723e */ /* 0x000fe400048070ff */
[----:B------:R-:W-:Y:S02]  /*35350*/  F2FP.SATFINITE.E4M3.F32.PACK_AB_MERGE_C R233, RZ, R233, RZ ;  /* 0x000000e9ffe9723e */ /* 0x000fe400048070ff */
[----:B------:R-:W-:Y:S02]  /*35360*/  F2FP.SATFINITE.E4M3.F32.PACK_AB_MERGE_C R234, RZ, R234, RZ ;  /* 0x000000eaffea723e */ /* 0x000fe400048070ff */
[----:B------:R-:W-:Y:S01]  /*35370*/  F2FP.SATFINITE.E4M3.F32.PACK_AB_MERGE_C R235, RZ, R235, RZ ;  /* 0x000000ebffeb723e */ /* 0x000fe200048070ff */
[----:B0-----:R-:W0:Y:S01]  /*35380*/  @!P1 LDC.64 R8, c[0x0][0x5c0] ;  /* 0x00017000ff089b82 */ /* 0x001e220000000a00 */
[----:B------:R-:W-:-:S02]  /*35390*/  F2FP.SATFINITE.E4M3.F32.PACK_AB_MERGE_C R236, RZ, R236, RZ ;  /* 0x000000ecffec723e */ /* 0x000fc400048070ff */
[----:B------:R-:W-:Y:S02]  /*353a0*/  F2FP.SATFINITE.E4M3.F32.PACK_AB_MERGE_C R237, RZ, R237, RZ ;  /* 0x000000edffed723e */ /* 0x000fe400048070ff */
[----:B0-----:R-:W-:-:S04]  /*353b0*/  @!P1 IADD3 R8, P3, P4, R6, UR52, R8 ;  /* 0x0000003406089c10 */ /* 0x001fc8000fc7e008 */
[----:B------:R-:W-:-:S05]  /*353c0*/  @!P1 IADD3.X R9, R27, UR6, R9, P3, P4 ;  /* 0x000000061b099c10 */ /* 0x000fca0009fe8409 */
[----:B------:R0:W-:Y:S01]  /*353d0*/  @!P1 STG.E.U8 desc[UR54][R8.64], R10 ;  /* 0x0000000a08009986 */ /* 0x0001e2000c101136 */
[----:B------:R-:W-:Y:S01]  /*353e0*/  ISETP.LT.OR P1, PT, R26, 0x9, !P5 ;  /* 0x000000091a00780c */ /* 0x000fe20006f21670 */
[----:B0-----:R-:W0:-:S12]  /*353f0*/  @!P2 LDC.64 R8, c[0x0][0x5c0] ;  /* 0x00017000ff08ab82 */ /* 0x001e180000000a00 */
[----:B------:R-:W1:Y:S01]  /*35400*/  @!P1 LDC.64 R24, c[0x0][0x5c0] ;  /* 0x00017000ff189b82 */ /* 0x000e620000000a00 */
[----:B0-----:R-:W-:-:S04]  /*35410*/  @!P2 IADD3 R8, P3, P4, R6, UR52, R8 ;  /* 0x000000340608ac10 */ /* 0x001fc8000fc7e008 */
[----:B------:R-:W-:-:S05]  /*35420*/  @!P2 IADD3.X R9, R27, UR6, R9, P3, P4 ;  /* 0x000000061b09ac10 */ /* 0x000fca0009fe8409 */
[----:B------:R1:W-:Y:S01]  /*35430*/  @!P2 STG.E.U8 desc[UR54][R8.64+0x1], R11 ;  /* 0x0000010b0800a986 */ /* 0x0003e2000c101136 */
[C---:B------:R-:W-:Y:S02]  /*35440*/  ISETP.LT.OR P2, PT, R26.reuse, 0xa, !P5 ;  /* 0x0000000a1a00780c */ /* 0x040fe40006f41670 */
[----:B------:R-:W-:Y:S02]  /*35450*/  ISETP.LT.OR P5, PT, R26, 0xa, !P0 ;  /* 0x0000000a1a00780c */ /* 0x000fe400047a1670 */
[----:B-1----:R-:W-:-:S05]  /*35460*/  @!P1 IADD3 R8, P3, R6, R24, RZ ;  /* 0x0000001806089210 */ /* 0x002fca0007f7e0ff */
[----:B------:R-:W-:Y:S01]  /*35470*/  @!P1 IMAD.X R9, R27, 0x1, R25, P3 ;  /* 0x000000011b099824 */ /* 0x000fe200018e0619 */
[----:B------:R-:W-:-:S05]  /*35480*/  ISETP.LT.OR P3, PT, R26, 0x9, !P0 ;  /* 0x000000091a00780c */ /* 0x000fca0004761670 */
[----:B------:R-:W0:Y:S01]  /*35490*/  @!P5 LDC.64 R24, c[0x0][0x5c0] ;  /* 0x00017000ff18db82 */ /* 0x000e220000000a00 */
[----:B------:R1:W-:Y:S07]  /*354a0*/  @!P1 STG.E.U8 desc[UR54][R8.64+0x8], R12 ;  /* 0x0000080c08009986 */ /* 0x0003ee000c101136 */
[----:B------:R-:W2:Y:S08]  /*354b0*/  @!P3 LDC.64 R10, c[0x0][0x5c0] ;  /* 0x00017000ff0abb82 */ /* 0x000eb00000000a00 */
[----:B-1----:R-:W1:Y:S02]  /*354c0*/  @!P2 LDC.64 R8, c[0x0][0x5c0] ;  /* 0x00017000ff08ab82 */ /* 0x002e640000000a00 */
[----:B-1----:R-:W-:-:S05]  /*354d0*/  @!P2 IADD3 R8, P1, R6, R8, RZ ;  /* 0x000000080608a210 */ /* 0x002fca0007f3e0ff */
[----:B------:R-:W-:-:S05]  /*354e0*/  @!P2 IMAD.X R9, R27, 0x1, R9, P1 ;  /* 0x000000011b09a824 */ /* 0x000fca00008e0609 */
[----:B------:R1:W-:Y:S01]  /*354f0*/  @!P2 STG.E.U8 desc[UR54][R8.64+0x9], R13 ;  /* 0x0000090d0800a986 */ /* 0x0003e2000c101136 */
[----:B--2---:R-:W-:-:S04]  /*35500*/  @!P3 IADD3 R10, P1, P2, R6, UR52, R10 ;  /* 0x00000034060abc10 */ /* 0x004fc8000fa3e00a */
[----:B------:R-:W-:Y:S02]  /*35510*/  @!P3 IADD3.X R11, R27, UR6, R11, P1, P2 ;  /* 0x000000061b0bbc10 */ /* 0x000fe40008fe440b */
[----:B0-----:R-:W-:-:S03]  /*35520*/  @!P5 IADD3 R24, P1, P2, R6, UR52, R24 ;  /* 0x000000340618dc10 */ /* 0x001fc6000fa3e018 */
[----:B------:R-:W-:Y:S01]  /*35530*/  @!P3 STG.E.U8 desc[UR54][R10.64+0x8], R14 ;  /* 0x0000080e0a00b986 */ /* 0x000fe2000c101136 */
[----:B------:R-:W-:Y:S02]  /*35540*/  @!P5 IADD3.X R25, R27, UR6, R25, P1, P2 ;  /* 0x000000061b19dc10 */ /* 0x000fe40008fe4419 */
[----:B------:R-:W-:-:S03]  /*35550*/  ISETP.GE.AND P1, PT, R3, 0x81, PT ;  /* 0x000000810300780c */ /* 0x000fc60003f26270 */
[----:B------:R-:W-:Y:S01]  /*35560*/  @!P5 STG.E.U8 desc[UR54][R24.64+0x9], R15 ;  /* 0x0000090f1800d986 */ /* 0x000fe2000c101136 */
[----:B------:R-:W-:-:S13]  /*35570*/  ISETP.LT.OR P2, PT, R26, 0x1, !P1 ;  /* 0x000000011a00780c */ /* 0x000fda0004f41670 */
[----:B-1----:R-:W0:Y:S02]  /*35580*/  @!P2 LDC.64 R8, c[0x0][0x5c0] ;  /* 0x00017000ff08ab82 */ /* 0x002e240000000a00 */
[----:B0-----:R-:W-:-:S04]  /*35590*/  @!P2 IADD3 R12, P4, P6, R6, UR56, R8 ;  /* 0x00000038060cac10 */ /* 0x001fc8000fe9e008 */
[----:B------:R-:W-:Y:S02]  /*355a0*/  @!P2 IADD3.X R13, R27, UR53, R9, P4, P6 ;  /* 0x000000351b0dac10 */ /* 0x000fe4000a7ec409 */
[----:B------:R-:W-:-:S03]  /*355b0*/  ISETP.LT.OR P4, PT, R26, 0x2, !P1 ;  /* 0x000000021a00780c */ /* 0x000fc60004f81670 */
[----:B------:R0:W-:Y:S10]  /*355c0*/  @!P2 STG.E.U8 desc[UR54][R12.64], R16 ;  /* 0x000000100c00a986 */ /* 0x0001f4000c101136 */
[----:B------:R-:W1:Y:S01]  /*355d0*/  @!P4 LDC.64 R8, c[0x0][0x5c0] ;  /* 0x00017000ff08cb82 */ /* 0x000e620000000a00 */
[----:B0-----:R-:W-:-:S02]  /*355e0*/  IMAD.U32 R12, RZ, RZ, UR6 ;  /* 0x00000006ff0c7e24 */ /* 0x001fc4000f8e00ff */
[----:B------:R-:W-:Y:S01]  /*355f0*/  IMAD.U32 R16, RZ, RZ, UR52 ;  /* 0x00000034ff107e24 */ /* 0x000fe2000f8e00ff */
[----:B-1----:R-:W-:-:S04]  /*35600*/  @!P4 IADD3 R10, P3, P6, R6, UR56, R8 ;  /* 0x00000038060acc10 */ /* 0x002fc8000fe7e008 */
[----:B------:R-:W-:Y:S02]  /*35610*/  @!P4 IADD3.X R11, R27, UR53, R9, P3, P6 ;  /* 0x000000351b0bcc10 */ /* 0x000fe40009fec409 */
[----:B------:R-:W-:-:S03]  /*35620*/  ISETP.LT.OR P3, PT, R26, 0x9, !P1 ;  /* 0x000000091a00780c */ /* 0x000fc60004f61670 */
[----:B------:R0:W-:Y:S10]  /*35630*/  @!P4 STG.E.U8 desc[UR54][R10.64+0x1], R17 ;  /* 0x000001110a00c986 */ /* 0x0001f4000c101136 */
[----:B------:R-:W1:Y:S01]  /*35640*/  @!P3 LDC.64 R8, c[0x0][0x5c0] ;  /* 0x00017000ff08bb82 */ /* 0x000e620000000a00 */
[----:B------:R-:W-:Y:S01]  /*35650*/  @P3 LOP3.LUT R2, R2, 0x1000000, RZ, 0xfc, !PT ;  /* 0x0100000002023812 */ /* 0x000fe200078efcff */
[----:B0-----:R-:W-:-:S03]  /*35660*/  IMAD.U32 R17, RZ, RZ, UR6 ;  /* 0x00000006ff117e24 */ /* 0x001fc6000f8e00ff */
[----:B------:R-:W-:-:S04]  /*35670*/  LOP3.LUT R2, R2, 0xffdfffff, RZ, 0xc0, !PT ;  /* 0xffdfffff02027812 */ /* 0x000fc800078ec0ff */
[----:B------:R-:W-:-:S04]  /*35680*/  @P1 LOP3.LUT R2, R2, 0x200000, RZ, 0xfc, !PT ;  /* 0x0020000002021812 */ /* 0x000fc800078efcff */
[----:B------:R-:W-:Y:S02]  /*35690*/  LOP3.LUT R2, R2, 0xfdffffff, RZ, 0xc0, !PT ;  /* 0xfdffffff02027812 */ /* 0x000fe400078ec0ff */
[----:B-1----:R-:W-:-:S04]  /*356a0*/  @!P3 IADD3 R30, P0, P6, R6, UR56, R8 ;  /* 0x00000038061ebc10 */ /* 0x002fc8000fe1e008 */
[----:B------:R-:W-:Y:S02]  /*356b0*/  @!P3 IADD3.X R31, R27, UR53, R9, P0, P6 ;  /* 0x000000351b1fbc10 */ /* 0x000fe400087ec409 */
[----:B------:R-:W-:Y:S02]  /*356c0*/  ISETP.LT.OR P0, PT, R26, 0xa, !P1 ;  /* 0x0000000a1a00780c */ /* 0x000fe40004f01670 */
[----:B------:R-:W-:-:S04]  /*356d0*/  ISETP.GE.AND P1, PT, R3, 0x101, PT ;  /* 0x000001010300780c */ /* 0x000fc80003f26270 */
[----:B------:R-:W-:-:S07]  /*356e0*/  ISETP.LT.OR P3, PT, R26, 0x1, !P1 ;  /* 0x000000011a00780c */ /* 0x000fce0004f61670 */
[----:B------:R-:W0:Y:S01]  /*356f0*/  @!P0 LDC.64 R8, c[0x0][0x5c0] ;  /* 0x00017000ff088b82 */ /* 0x000e220000000a00 */
[----:B------:R-:W-:Y:S02]  /*35700*/  @P0 LOP3.LUT R2, R2, 0x2000000, RZ, 0xfc, !PT ;  /* 0x0200000002020812 */ /* 0x000fe400078efcff */
[----:B------:R-:W-:-:S04]  /*35710*/  @P1 LOP3.LUT R0, R0, 0x2000, RZ, 0xfc, !PT ;  /* 0x0000200000001812 */ /* 0x000fc800078efcff */
[----:B------:R-:W-:-:S04]  /*35720*/  LOP3.LUT R0, R0, 0xffffffbf, RZ, 0xc0, !PT ;  /* 0xffffffbf00007812 */ /* 0x000fc800078ec0ff */
[----:B------:R-:W-:-:S04]  /*35730*/  @P3 LOP3.LUT R0, R0, 0x40, RZ, 0xfc, !PT ;  /* 0x0000004000003812 */ /* 0x000fc800078efcff */
[----:B------:R-:W-:Y:S02]  /*35740*/  LOP3.LUT R0, R0, 0xffffffdf, RZ, 0xc0, !PT ;  /* 0xffffffdf00007812 */ /* 0x000fe400078ec0ff */
[----:B0-----:R-:W-:-:S04]  /*35750*/  @!P0 IADD3 R24, P5, P6, R6, UR56, R8 ;  /* 0x0000003806188c10 */ /* 0x001fc8000febe008 */
[----:B------:R-:W-:Y:S02]  /*35760*/  @!P0 IADD3.X R25, R27, UR53, R9, P5, P6 ;  /* 0x000000351b198c10 */ /* 0x000fe4000afec409 */
[----:B------:R-:W0:Y:S02]  /*35770*/  @!P3 LDC.64 R8, c[0x0][0x5c0] ;  /* 0x00017000ff08bb82 */ /* 0x000e240000000a00 */
[----:B0-----:R-:W-:Y:S01]  /*35780*/  @!P3 IADD3 R28, P2, P5, R6, UR58, R8 ;  /* 0x0000003a061cbc10 */ /* 0x001fe2000fd5e008 */
[----:B------:R-:W-:-:S03]  /*35790*/  IMAD.U32 R8, RZ, RZ, UR52 ;  /* 0x00000034ff087e24 */ /* 0x000fc6000f8e00ff */
[----:B------:R-:W-:Y:S02]  /*357a0*/  @!P3 IADD3.X R29, R27, UR57, R9, P2, P5 ;  /* 0x000000391b1dbc10 */ /* 0x000fe400097ea409 */
[----:B------:R-:W-:-:S04]  /*357b0*/  ISETP.GE.AND P2, PT, R3, 0x89, PT ;  /* 0x000000890300780c */ /* 0x000fc80003f46270 */
[----:B------:R-:W-:-:S13]  /*357c0*/  ISETP.LT.OR P5, PT, R26, 0x1, !P2 ;  /* 0x000000011a00780c */ /* 0x000fda00057a1670 */
[----:B------:R-:W0:Y:S01]  /*357d0*/  @!P5 LDC.64 R10, c[0x0][0x5c0] ;  /* 0x00017000ff0adb82 */ /* 0x000e220000000a00 */
[----:B------:R-:W-:-:S04]  /*357e0*/  @!P5 IADD3 R8, P0, P6, R8, UR56, R6 ;  /* 0x000000380808dc10 */ /* 0x000fc8000fe1e006 */
[----:B------:R-:W-:Y:S02]  /*357f0*/  @!P5 IADD3.X R12, R12, UR53, R27, P0, P6 ;  /* 0x000000350c0cdc10 */ /* 0x000fe400087ec41b */
[----:B------:R-:W-:-:S13]  /*35800*/  ISETP.LT.OR P0, PT, R26, 0x2, !P1 ;  /* 0x000000021a00780c */ /* 0x000fda0004f01670 */
[----:B------:R-:W-:Y:S02]  /*35810*/  @P0 LOP3.LUT R0, R0, 0x20, RZ, 0xfc, !PT ;  /* 0x0000002000000812 */ /* 0x000fe400078efcff */
[----:B0-----:R-:W-:Y:S02]  /*35820*/  @!P5 IADD3 R10, P3, R8, R10, RZ ;  /* 0x0000000a080ad210 */ /* 0x001fe40007f7e0ff */
[----:B------:R-:W0:Y:S01]  /*35830*/  @!P0 LDC.64 R8, c[0x0][0x5c0] ;  /* 0x00017000ff088b82 */ /* 0x000e220000000a00 */
[----:B------:R-:W-:Y:S02]  /*35840*/  LOP3.LUT R0, R0, 0xffffffef, RZ, 0xc0, !PT ;  /* 0xffffffef00007812 */ /* 0x000fe400078ec0ff */
[----:B------:R-:W-:Y:S01]  /*35850*/  @!P5 IMAD.X R11, R12, 0x1, R11, P3 ;  /* 0x000000010c0bd824 */ /* 0x000fe200018e060b */
[C---:B------:R-:W-:Y:S02]  /*35860*/  ISETP.LT.OR P3, PT, R26.reuse, 0x9, !P1 ;  /* 0x000000091a00780c */ /* 0x040fe40004f61670 */
[----:B------:R-:W-:-:S02]  /*35870*/  ISETP.LT.OR P1, PT, R26, 0xa, !P1 ;  /* 0x0000000a1a00780c */ /* 0x000fc40004f21670 */
[----:B------:R1:W-:Y:S09]  /*35880*/  @!P5 STG.E.U8 desc[UR54][R10.64], R18 ;  /* 0x000000120a00d986 */ /* 0x0003f2000c101136 */
[----:B------:R-:W-:Y:S01]  /*35890*/  @P3 LOP3.LUT R0, R0, 0x10, RZ, 0xfc, !PT ;  /* 0x0000001000003812 */ /* 0x000fe200078efcff */
[----:B-1----:R-:W-:-:S03]  /*358a0*/  IMAD.U32 R10, RZ, RZ, UR52 ;  /* 0x00000034ff0a7e24 */ /* 0x002fc6000f8e00ff */
[----:B------:R-:W-:Y:S01]  /*358b0*/  LOP3.LUT R0, R0, 0xfffffff7, RZ, 0xc0, !PT ;  /* 0xfffffff700007812 */ /* 0x000fe200078ec0ff */
[----:B------:R-:W-:Y:S01]  /*358c0*/  IMAD.U32 R11, RZ, RZ, UR6 ;  /* 0x00000006ff0b7e24 */ /* 0x000fe2000f8e00ff */
[----:B0-----:R-:W-:Y:S01]  /*358d0*/  @!P0 IADD3 R14, P4, P6, R6, UR58, R8 ;  /* 0x0000003a060e8c10 */ /* 0x001fe2000fe9e008 */
[----:B------:R-:W-:Y:S01]  /*358e0*/  IMAD.U32 R18, RZ, RZ, UR52 ;  /* 0x00000034ff127e24 */ /* 0x000fe2000f8e00ff */
[----:B------:R-:W-:Y:S02]  /*358f0*/  @P1 LOP3.LUT R0, R0, 0x8, RZ, 0xfc, !PT ;  /* 0x0000000800001812 */ /* 0x000fe400078efcff */
[----:B------:R-:W-:Y:S02]  /*35900*/  @!P0 IADD3.X R15, R27, UR57, R9, P4, P6 ;  /* 0x000000391b0f8c10 */ /* 0x000fe4000a7ec409 */
[----:B------:R-:W-:Y:S02]  /*35910*/  ISETP.LT.OR P4, PT, R26, 0x2, !P2 ;  /* 0x000000021a00780c */ /* 0x000fe40005781670 */
[----:B------:R-:W-:-:S11]  /*35920*/  LOP3.LUT P0, RZ, R2, 0x2000000, RZ, 0xc0, !PT ;  /* 0x0200000002ff7812 */ /* 0x000fd6000780c0ff */
[----:B------:R-:W0:Y:S01]  /*35930*/  @!P4 LDC.64 R8, c[0x0][0x5c0] ;  /* 0x00017000ff08cb82 */ /* 0x000e220000000a00 */
[----:B------:R-:W-:-:S04]  /*35940*/  @!P4 IADD3 R10, P5, P6, R10, UR56, R6 ;  /* 0x000000380a0acc10 */ /* 0x000fc8000febe006 */
[----:B------:R-:W-:Y:S02]  /*35950*/  @!P4 IADD3.X R11, R11, UR53, R27, P5, P6 ;  /* 0x000000350b0bcc10 */ /* 0x000fe4000afec41b */
[----:B0-----:R-:W-:-:S05]  /*35960*/  @!P4 IADD3 R10, P5, R10, R8, RZ ;  /* 0x000000080a0ac210 */ /* 0x001fca0007fbe0ff */
[----:B------:R-:W-:Y:S02]  /*35970*/  @!P4 IMAD.X R11, R11, 0x1, R9, P5 ;  /* 0x000000010b0bc824 */ /* 0x000fe400028e0609 */
[----:B------:R-:W0:Y:S03]  /*35980*/  @!P3 LDC.64 R8, c[0x0][0x5c0] ;  /* 0x00017000ff08bb82 */ /* 0x000e260000000a00 */
[----:B------:R1:W-:Y:S02]  /*35990*/  @!P4 STG.E.U8 desc[UR54][R10.64+0x1], R19 ;  /* 0x000001130a00c986 */ /* 0x0003e4000c101136 */
[----:B-1----:R-:W-:Y:S01]  /*359a0*/  IMAD.U32 R19, RZ, RZ, UR52 ;  /* 0x00000034ff137e24 */ /* 0x002fe2000f8e00ff */
[----:B0-----:R-:W-:-:S04]  /*359b0*/  @!P3 IADD3 R12, P5, P6, R6, UR58, R8 ;  /* 0x0000003a060cbc10 */ /* 0x001fc8000febe008 */
[----:B------:R-:W-:Y:S02]  /*359c0*/  @!P3 IADD3.X R13, R27, UR57, R9, P5, P6 ;  /* 0x000000391b0dbc10 */ /* 0x000fe4000afec409 */
[----:B------:R-:W0:Y:S01]  /*359d0*/  @!P1 LDC.64 R8, c[0x0][0x5c0] ;  /* 0x00017000ff089b82 */ /* 0x000e220000000a00 */
[----:B------:R-:W-:Y:S02]  /*359e0*/  LOP3.LUT P3, RZ, R2, 0x1000000, RZ, 0xc0, !PT ;  /* 0x0100000002ff7812 */ /* 0x000fe4000786c0ff */
[----:B------:R-:W-:Y:S02]  /*359f0*/  ISETP.LT.OR P6, PT, R26, 0xa, !P2 ;  /* 0x0000000a1a00780c */ /* 0x000fe400057c1670 */
[----:B------:R-:W-:-:S04]  /*35a00*/  LOP3.LUT R2, R2, 0xffbfffff, RZ, 0xc0, !PT ;  /* 0xffbfffff02027812 */ /* 0x000fc800078ec0ff */
[----:B------:R-:W-:-:S04]  /*35a10*/  @P2 LOP3.LUT R2, R2, 0x400000, RZ, 0xfc, !PT ;  /* 0x0040000002022812 */ /* 0x000fc800078efcff */
[----:B------:R-:W-:Y:S01]  /*35a20*/  LOP3.LUT R2, R2, 0xff7fffff, RZ, 0xc0, !PT ;  /* 0xff7fffff02027812 */ /* 0x000fe200078ec0ff */
[----:B------:R1:W-:Y:S04]  /*35a30*/  @!P3 STG.E.U8 desc[UR54][R30.64+0x8], R20 ;  /* 0x000008141e00b986 */ /* 0x0003e8000c101136 */
[----:B------:R2:W-:Y:S01]  /*35a40*/  @!P0 STG.E.U8 desc[UR54][R24.64+0x9], R21 ;  /* 0x0000091518008986 */ /* 0x0005e2000c101136 */
[----:B0-----:R-:W-:Y:S01]  /*35a50*/  @!P1 IADD3 R10, P4, P5, R6, UR58, R8 ;  /* 0x0000003a060a9c10 */ /* 0x001fe2000fd9e008 */
[----:B-1----:R-:W-:-:S03]  /*35a60*/  IMAD.U32 R20, RZ, RZ, UR6 ;  /* 0x00000006ff147e24 */ /* 0x002fc6000f8e00ff */
[----:B------:R-:W-:Y:S02]  /*35a70*/  @!P1 IADD3.X R11, R27, UR57, R9, P4, P5 ;  /* 0x000000391b0b9c10 */ /* 0x000fe4000a7ea409 */
[----:B------:R-:W-:Y:S01]  /*35a80*/  ISETP.LT.OR P5, PT, R26, 0x9, !P2 ;  /* 0x000000091a00780c */ /* 0x000fe200057a1670 */
[----:B--2---:R-:W-:Y:S01]  /*35a90*/  IMAD.U32 R21, RZ, RZ, UR6 ;  /* 0x00000006ff157e24 */ /* 0x004fe2000f8e00ff */
[----:B------:R-:W-:-:S11]  /*35aa0*/  LOP3.LUT P2, RZ, R0, 0x40, RZ, 0xc0, !PT ;  /* 0x0000004000ff7812 */ /* 0x000fd6000784c0ff */
[----:B------:R-:W0:Y:S01]  /*35ab0*/  @!P5 LDC.64 R8, c[0x0][0x5c0] ;  /* 0x00017000ff08db82 */ /* 0x000e220000000a00 */
[--C-:B------:R-:W-:Y:S02]  /*35ac0*/  @!P5 IADD3 R16, P3, P4, R16, UR56, R6.reuse ;  /* 0x000000381010dc10 */ /* 0x100fe4000fc7e006 */
[----:B------:R-:W-:Y:S02]  /*35ad0*/  @P2 LOP3.LUT R2, R2, 0x800000, RZ, 0xfc, !PT ;  /* 0x0080000002022812 */ /* 0x000fe400078efcff */
[----:B------:R-:W-:Y:S02]  /*35ae0*/  @!P5 IADD3.X R17, R17, UR53, R27, P3, P4 ;  /* 0x000000351111dc10 */ /* 0x000fe40009fe841b */
[----:B------:R-:W-:-:S04]  /*35af0*/  @!P6 IADD3 R18, P3, P4, R18, UR56, R6 ;  /* 0x000000381212ec10 */ /* 0x000fc8000fc7e006 */
[----:B------:R-:W-:Y:S02]  /*35b00*/  @!P6 IADD3.X R20, R20, UR53, R27, P3, P4 ;  /* 0x000000351414ec10 */ /* 0x000fe40009fe841b */
[----:B------:R-:W-:-:S04]  /*35b10*/  ISETP.GE.AND P3, PT, R3, 0x109, PT ;  /* 0x000001090300780c */ /* 0x000fc80003f66270 */
[----:B------:R-:W-:Y:S02]  /*35b20*/  ISETP.LT.OR P4, PT, R26, 0x1, !P3 ;  /* 0x000000011a00780c */ /* 0x000fe40005f81670 */
[----:B0-----:R-:W-:Y:S01]  /*35b30*/  @!P5 IADD3 R8, P0, R16, R8, RZ ;  /* 0x000000081008d210 */ /* 0x001fe20007f1e0ff */
[----:B------:R-:W-:-:S04]  /*35b40*/  IMAD.U32 R16, RZ, RZ, UR52 ;  /* 0x00000034ff107e24 */ /* 0x000fc8000f8e00ff */
[----:B------:R-:W-:-:S06]  /*35b50*/  @!P5 IMAD.X R9, R17, 0x1, R9, P0 ;  /* 0x000000011109d824 */ /* 0x000fcc00000e0609 */
[----:B------:R-:W-:Y:S01]  /*35b60*/  @!P4 IADD3 R19, P1, P2, R19, UR58, R6 ;  /* 0x0000003a1313cc10 */ /* 0x000fe2000fa3e006 */
[----:B------:R-:W-:Y:S01]  /*35b70*/  IMAD.U32 R17, RZ, RZ, UR6 ;  /* 0x00000006ff117e24 */ /* 0x000fe2000f8e00ff */
[----:B------:R0:W-:Y:S01]  /*35b80*/  @!P5 STG.E.U8 desc[UR54][R8.64+0x8], R22 ;  /* 0x000008160800d986 */ /* 0x0001e2000c101136 */
[----:B------:R-:W-:Y:S02]  /*35b90*/  ISETP.LT.OR P5, PT, R26, 0x2, !P3 ;  /* 0x000000021a00780c */ /* 0x000fe40005fa1670 */
[----:B------:R-:W-:Y:S01]  /*35ba0*/  @!P4 IADD3.X R21, R21, UR57, R27, P1, P2 ;  /* 0x000000391515cc10 */ /* 0x000fe20008fe441b */
[----:B0-----:R-:W0:Y:S01]  /*35bb0*/  @!P6 LDC.64 R8, c[0x0][0x5c0] ;  /* 0x00017000ff08eb82 */ /* 0x001e220000000a00 */
[----:B------:R-:W-:-:S09]  /*35bc0*/  IMAD.U32 R22, RZ, RZ, UR52 ;  /* 0x00000034ff167e24 */ /* 0x000fd2000f8e00ff */
[----:B------:R-:W-:-:S04]  /*35bd0*/  @!P5 IADD3 R16, P0, P1, R16, UR58, R6 ;  /* 0x0000003a1010dc10 */ /* 0x000fc8000f91e006 */
[----:B------:R-:W-:Y:S02]  /*35be0*/  @!P5 IADD3.X R17, R17, UR57, R27, P0, P1 ;  /* 0x000000391111dc10 */ /* 0x000fe400087e241b */
[----:B------:R-:W-:Y:S02]  /*35bf0*/  ISETP.LT.OR P1, PT, R26, 0x9, !P3 ;  /* 0x000000091a00780c */ /* 0x000fe40005f21670 */
[----:B0-----:R-:W-:Y:S01]  /*35c00*/  @!P6 IADD3 R8, P0, R18, R8, RZ ;  /* 0x000000081208e210 */ /* 0x001fe20007f1e0ff */
[----:B------:R-:W-:-:S04]  /*35c10*/  IMAD.U32 R18, RZ, RZ, UR52 ;  /* 0x00000034ff127e24 */ /* 0x000fc8000f8e00ff */
[----:B------:R-:W-:-:S06]  /*35c20*/  @!P6 IMAD.X R9, R20, 0x1, R9, P0 ;  /* 0x000000011409e824 */ /* 0x000fcc00000e0609 */
[----:B------:R-:W-:Y:S01]  /*35c30*/  @!P1 IADD3 R18, P0, P2, R18, UR58, R6 ;  /* 0x0000003a12129c10 */ /* 0x000fe2000fa1e006 */
[----:B------:R-:W-:Y:S01]  /*35c40*/  IMAD.U32 R20, RZ, RZ, UR6 ;  /* 0x00000006ff147e24 */ /* 0x000fe2000f8e00ff */
[----:B------:R0:W-:Y:S04]  /*35c50*/  @!P6 STG.E.U8 desc[UR54][R8.64+0x9], R23 ;  /* 0x000009170800e986 */ /* 0x0001e8000c101136 */
[----:B------:R-:W-:Y:S02]  /*35c60*/  @!P1 IADD3.X R20, R20, UR57, R27, P0, P2 ;  /* 0x0000003914149c10 */ /* 0x000fe400087e441b */
[----:B------:R-:W-:Y:S01]  /*35c70*/  ISETP.LT.OR P0, PT, R26, 0xa, !P3 ;  /* 0x0000000a1a00780c */ /* 0x000fe20005f01670 */
[----:B0-----:R-:W0:Y:S01]  /*35c80*/  @!P4 LDC.64 R8, c[0x0][0x5c0] ;  /* 0x00017000ff08cb82 */ /* 0x001e220000000a00 */
[----:B------:R-:W-:-:S11]  /*35c90*/  IMAD.U32 R23, RZ, RZ, UR6 ;  /* 0x00000006ff177e24 */ /* 0x000fd6000f8e00ff */
[----:B------:R-:W-:-:S04]  /*35ca0*/  @!P0 IADD3 R22, P2, P6, R22, UR58, R6 ;  /* 0x0000003a16168c10 */ /* 0x000fc8000fe5e006 */
[----:B------:R-:W-:Y:S02]  /*35cb0*/  @!P0 IADD3.X R23, R23, UR57, R27, P2, P6 ;  /* 0x0000003917178c10 */ /* 0x000fe400097ec41b */
[----:B------:R-:W-:Y:S02]  /*35cc0*/  LOP3.LUT P2, RZ, R2, 0x800000, RZ, 0xc0, !PT ;  /* 0x0080000002ff7812 */ /* 0x000fe4000784c0ff */
[----:B------:R-:W-:-:S11]  /*35cd0*/  LOP3.LUT P6, RZ, R0, 0x20, RZ, 0xc0, !PT ;  /* 0x0000002000ff7812 */ /* 0x000fd600078cc0ff */
[----:B------:R-:W-:Y:S01]  /*35ce0*/  @!P2 STG.E.U8 desc[UR54][R28.64], R232 ;  /* 0x000000e81c00a986 */ /* 0x000fe2000c101136 */
[----:B------:R-:W-:-:S03]  /*35cf0*/  LOP3.LUT P2, RZ, R2, 0x400000, RZ, 0xc0, !PT ;  /* 0x0040000002ff7812 */ /* 0x000fc6000784c0ff */
[----:B------:R-:W-:Y:S01]  /*35d00*/  @!P6 STG.E.U8 desc[UR54][R14.64+0x1], R233 ;  /* 0x000001e90e00e986 */ /* 0x000fe2000c101136 */
[----:B0-----:R-:W-:-:S05]  /*35d10*/  @!P4 IADD3 R8, P6, R19, R8, RZ ;  /* 0x000000081308c210 */ /* 0x001fca0007fde0ff */
[----:B------:R-:W-:Y:S01]  /*35d20*/  @!P4 IMAD.X R9, R21, 0x1, R9, P6 ;  /* 0x000000011509c824 */ /* 0x000fe200030e0609 */
[----:B------:R-:W-:-:S04]  /*35d30*/  LOP3.LUT P6, RZ, R0, 0x8, RZ, 0xc0, !PT ;  /* 0x0000000800ff7812 */ /* 0x000fc800078cc0ff */
[----:B------:R0:W-:Y:S02]  /*35d40*/  @!P4 STG.E.U8 desc[UR54][R8.64], R234 ;  /* 0x000000ea0800c986 */ /* 0x0001e4000c101136 */
[----:B0-----:R-:W0:Y:S02]  /*35d50*/  @!P5 LDC.64 R8, c[0x0][0x5c0] ;  /* 0x00017000ff08db82 */ /* 0x001e240000000a00 */
[----:B0-----:R-:W-:-:S05]  /*35d60*/  @!P5 IADD3 R8, P4, R16, R8, RZ ;  /* 0x000000081008d210 */ /* 0x001fca0007f9e0ff */
[----:B------:R-:W-:Y:S01]  /*35d70*/  @!P5 IMAD.X R9, R17, 0x1, R9, P4 ;  /* 0x000000011109d824 */ /* 0x000fe200020e0609 */
[C---:B------:R-:W-:Y:S02]  /*35d80*/  LOP3.LUT P4, RZ, R0.reuse, 0x10, RZ, 0xc0, !PT ;  /* 0x0000001000ff7812 */ /* 0x040fe4000788c0ff */
[----:B------:R-:W-:Y:S02]  /*35d90*/  LOP3.LUT R0, R0, 0xffbfffff, RZ, 0xc0, !PT ;  /* 0xffbfffff00007812 */ /* 0x000fe400078ec0ff */
[----:B------:R0:W-:Y:S09]  /*35da0*/  @!P5 STG.E.U8 desc[UR54][R8.64+0x1], R235 ;  /* 0x000001eb0800d986 */ /* 0x0001f2000c101136 */
[----:B------:R-:W-:Y:S01]  /*35db0*/  @!P4 STG.E.U8 desc[UR54][R12.64+0x8], R236 ;  /* 0x000008ec0c00c986 */ /* 0x000fe2000c101136 */
[----:B------:R-:W-:-:S03]  /*35dc0*/  ISETP.GE.AND P4, PT, R3, 0x181, PT ;  /* 0x000001810300780c */ /* 0x000fc60003f86270 */
[----:B------:R1:W-:Y:S01]  /*35dd0*/  @!P6 STG.E.U8 desc[UR54][R10.64+0x9], R237 ;  /* 0x000009ed0a00e986 */ /* 0x0003e2000c101136 */
[----:B------:R-:W-:-:S13]  /*35de0*/  ISETP.LT.OR P5, PT, R26, 0x1, !P4 ;  /* 0x000000011a00780c */ /* 0x000fda00067a1670 */
[----:B0-----:R-:W0:Y:S01]  /*35df0*/  @!P5 LDC.64 R8, c[0x0][0x5c0] ;  /* 0x00017000ff08db82 */ /* 0x001e220000000a00 */
[----:B-1----:R-:W-:Y:S02]  /*35e00*/  @!P5 IMAD.MOV.U32 R10, RZ, RZ, R6 ;  /* 0x000000ffff0ad224 */ /* 0x002fe400078e0006 */
[----:B------:R-:W-:Y:S02]  /*35e10*/  @!P5 IMAD.MOV.U32 R11, RZ, RZ, R27 ;  /* 0x000000ffff0bd224 */ /* 0x000fe400078e001b */
[----:B------:R-:W-:Y:S02]  /*35e20*/  @!P5 IMAD R13, R5, 0x180, RZ ;  /* 0x00000180050dd824 */ /* 0x000fe400078e02ff */
[----:B------:R-:W-:-:S03]  /*35e30*/  @!P5 IMAD.WIDE.U32 R10, R4, 0x180, R10 ;  /* 0x00000180040ad825 */ /* 0x000fc600078e000a */
[----:B0-----:R-:W-:Y:S01]  /*35e40*/  @!P5 IADD3 R12, P6, R10, R8, RZ ;  /* 0x000000080a0cd210 */ /* 0x001fe20007fde0ff */
[----:B------:R-:W-:-:S03]  /*35e50*/  FMUL R10, R37, UR4 ;  /* 0x00000004250a7c20 */ /* 0x000fc60008400000 */
[----:B------:R-:W-:Y:S02]  /*35e60*/  @!P5 IADD3.X R13, R9, R11, R13, P6, !PT ;  /* 0x0000000b090dd210 */ /* 0x000fe400037fe40d */
[----:B------:R-:W0:Y:S01]  /*35e70*/  @!P1 LDC.64 R8, c[0x0][0x5c0] ;  /* 0x00017000ff089b82 */ /* 0x000e220000000a00 */
[----:B------:R-:W-:Y:S02]  /*35e80*/  F2FP.SATFINITE.E4M3.F32.PACK_AB_MERGE_C R10, RZ, R10, RZ ;  /* 0x0000000aff0a723e */ /* 0x000fe400048070ff */
[----:B0-----:R-:W-:-:S05]  /*35e90*/  @!P1 IADD3 R8, P6, R18, R8, RZ ;  /* 0x0000000812089210 */ /* 0x001fca0007fde0ff */
[----:B------:R-:W-:Y:S01]  /*35ea0*/  @!P1 IMAD.X R9, R20, 0x1, R9, P6 ;  /* 0x0000000114099824 */ /* 0x000fe200030e0609 */
[----:B------:R-:W-:-:S04]  /*35eb0*/  ISETP.LT.OR P6, PT, R26, 0x2, !P4 ;  /* 0x000000021a00780c */ /* 0x000fc800067c1670 */
[----:B------:R0:W-:Y:S09]  /*35ec0*/  @!P1 STG.E.U8 desc[UR54][R8.64+0x8], R10 ;  /* 0x0000080a08009986 */ /* 0x0001f2000c101136 */
[----:B------:R-:W-:Y:S02]  /*35ed0*/  @!P6 IMAD.MOV.U32 R11, RZ, RZ, R27 ;  /* 0x000000ffff0be224 */ /* 0x000fe400078e001b */
[----:B------:R-:W-:Y:S01]  /*35ee0*/  @!P6 IMAD R14, R5, 0x180, RZ ;  /* 0x00000180050ee824 */ /* 0x000fe200078e02ff */
[----:B0-----:R-:W0:Y:S01]  /*35ef0*/  @!P6 LDC.64 R8, c[0x0][0x5c0] ;  /* 0x00017000ff08eb82 */ /* 0x001e220000000a00 */
[----:B------:R-:W-:-:S04]  /*35f00*/  @!P6 IMAD.MOV.U32 R10, RZ, RZ, R6 ;  /* 0x000000ffff0ae224 */ /* 0x000fc800078e0006 */
[----:B------:R-:W-:-:S03]  /*35f10*/  @!P6 IMAD.WIDE.U32 R10, R4, 0x180, R10 ;  /* 0x00000180040ae825 */ /* 0x000fc600078e000a */
[----:B0-----:R-:W-:-:S04]  /*35f20*/  @!P6 IADD3 R10, P1, R10, R8, RZ ;  /* 0x000000080a0ae210 */ /* 0x001fc80007f3e0ff */
[----:B------:R-:W-:Y:S01]  /*35f30*/  @!P6 IADD3.X R11, R9, R11, R14, P1, !PT ;  /* 0x0000000b090be210 */ /* 0x000fe20000ffe40e */
[----:B---3--:R-:W-:Y:S01]  /*35f40*/  FMUL R14, R36, UR4 ;  /* 0x00000004240e7c20 */ /* 0x008fe20008400000 */
[----:B------:R-:W0:Y:S04]  /*35f50*/  @!P0 LDC.64 R8, c[0x0][0x5c0] ;  /* 0x00017000ff088b82 */ /* 0x000e280000000a00 */
[----:B------:R-:W-:Y:S02]  /*35f60*/  F2FP.SATFINITE.E4M3.F32.PACK_AB_MERGE_C R14, RZ, R14, RZ ;  /* 0x0000000eff0e723e */ /* 0x000fe400048070ff */
[----:B0-----:R-:W-:-:S05]  /*35f70*/  @!P0 IADD3 R8, P1, R22, R8, RZ ;  /* 0x0000000816088210 */ /* 0x001fca0007f3e0ff */
[----:B------:R-:W-:Y:S01]  /*35f80*/  @!P0 IMAD.X R9, R23, 0x1, R9, P1 ;  /* 0x0000000117098824 */ /* 0x000fe200008e0609 */
[----:B------:R-:W-:-:S04]  /*35f90*/  LOP3.LUT P1, RZ, R2, 0x200000, RZ, 0xc0, !PT ;  /* 0x0020000002ff7812 */ /* 0x000fc8000782c0ff */
[----:B------:R4:W-:Y:S01]  /*35fa0*/  @!P0 STG.E.U8 desc[UR54][R8.64+0x9], R14 ;  /* 0x0000090e08008986 */ /* 0x0009e2000c101136 */
[----:B------:R-:W-:Y:S01]  /*35fb0*/  LOP3.LUT P0, RZ, R2, 0x100000, RZ, 0xc0, !PT ;  /* 0x0010000002ff7812 */ /* 0x000fe2000780c0ff */
[----:B----4-:R-:W-:Y:S01]  /*35fc0*/  FMUL R8, R35, UR4 ;  /* 0x0000000423087c20 */ /* 0x010fe20008400000 */
[----:B-----5:R-:W-:-:S04]  /*35fd0*/  FMUL R9, R33, UR4 ;  /* 0x0000000421097c20 */ /* 0x020fc80008400000 */
[----:B------:R-:W-:-:S05]  /*35fe0*/  F2FP.SATFINITE.E4M3.F32.PACK_AB_MERGE_C R8, RZ, R8, RZ ;  /* 0x00000008ff08723e */ /* 0x000fca00048070ff */
[----:B------:R0:W-:Y:S01]  /*35ff0*/  @!P5 STG.E.U8 desc[UR54][R12.64], R8 ;  /* 0x000000080c00d986 */ /* 0x0001e2000c101136 */
[----:B------:R-:W-:Y:S01]  /*36000*/  ISETP.GE.AND P5, PT, R3, 0x189, PT ;  /* 0x000001890300780c */ /* 0x000fe20003fa6270 */
[----:B0-----:R-:W-:-:S12]  /*36010*/  FMUL R8, R34, UR4 ;  /* 0x0000000422087c20 */ /* 0x001fd80008400000 */
[----:B------:R-:W-:Y:S02]  /*36020*/  @P5 LOP3.LUT R0, R0, 0x400000, RZ, 0xfc, !PT ;  /* 0x0040000000005812 */ /* 0x000fe400078efcff */
[----:B------:R-:W-:Y:S02]  /*36030*/  ISETP.LT.OR P5, PT, R26, 0x1, !P5 ;  /* 0x000000011a00780c */ /* 0x000fe40006fa1670 */
[----:B------:R-:W-:-:S05]  /*36040*/  F2FP.SATFINITE.E4M3.F32.PACK_AB_MERGE_C R8, RZ, R8, RZ ;  /* 0x00000008ff08723e */ /* 0x000fca00048070ff */
[----:B------:R0:W-:Y:S02]  /*36050*/  @!P6 STG.E.U8 desc[UR54][R10.64+0x1], R8 ;  /* 0x000001080a00e986 */ /* 0x0001e4000c101136 */
[----:B0-----:R-:W-:Y:S01]  /*36060*/  FMUL R8, R32, UR4 ;  /* 0x0000000420087c20 */ /* 0x001fe20008400000 */
[----:B------:R-:W-:-:S04]  /*36070*/  F2FP.SATFINITE.E4M3.F32.PACK_AB_MERGE_C R11, RZ, R9, RZ ;  /* 0x00000009ff0b723e */ /* 0x000fc800048070ff */
[----:B------:R-:W-:Y:S01]  /*36080*/  F2FP.SATFINITE.E4M3.F32.PACK_AB_MERGE_C R10, RZ, R8, RZ ;  /* 0x00000008ff0a723e */ /* 0x000fe200048070ff */
[----:B------:R-:W-:Y:S06]  /*36090*/  @P5 BRA `(.L_x_43) ;  /* 0x00000000002c5947 */ /* 0x000fec0003800000 */
[----:B------:R-:W-:Y:S01]  /*360a0*/  IMAD.MOV.U32 R8, RZ, RZ, R6 ;  /* 0x000000ffff087224 */ /* 0x000fe200078e0006 */
[----:B------:R-:W-:Y:S01]  /*360b0*/  ULDC.64 UR8, c[0x0][0x5c0] ;  /* 0x0001700000087ab9 */ /* 0x000fe20000000a00 */
[----:B------:R-:W-:Y:S02]  /*360c0*/  IMAD.MOV.U32 R9, RZ, RZ, R27 ;  /* 0x000000ffff097224 */ /* 0x000fe400078e001b */
[----:B------:R-:W-:Y:S02]  /*360d0*/  IMAD.U32 R3, RZ, RZ, UR8 ;  /* 0x00000008ff037e24 */ /* 0x000fe4000f8e00ff */
[----:B------:R-:W-:-:S04]  /*360e0*/  IMAD.WIDE.U32 R8, R4, 0x180, R8 ;  /* 0x0000018004087825 */ /* 0x000fc800078e0008 */
[----:B------:R-:W-:Y:S01]  /*360f0*/  IMAD R12, R5, 0x180, RZ ;  /* 0x00000180050c7824 */ /* 0x000fe200078e02ff */
[----:B------:R-:W-:Y:S01]  /*36100*/  IADD3 R8, P5, P6, R8, UR52, R3 ;  /* 0x0000003408087c10 */ /* 0x000fe2000febe003 */
[----:B------:R-:W-:Y:S02]  /*36110*/  IMAD.U32 R3, RZ, RZ, UR9 ;  /* 0x00000009ff037e24 */ /* 0x000fe4000f8e00ff */
[----:B------:R-:W-:-:S05]  /*36120*/  IMAD.IADD R9, R9, 0x1, R12 ;  /* 0x0000000109097824 */ /* 0x000fca00078e020c */
[----:B------:R-:W-:-:S05]  /*36130*/  IADD3.X R9, R9, UR6, R3, P5, P6 ;  /* 0x0000000609097c10 */ /* 0x000fca000afec403 */
[----:B------:R0:W-:Y:S02]  /*36140*/  STG.E.U8 desc[UR54][R8.64], R11 ;  /* 0x0000000b08007986 */ /* 0x0001e4000c101136 */
.L_x_43:
[----:B------:R-:W-:Y:S05]  /*36150*/  BSYNC B1 ;  /* 0x0000000000017941 */ /* 0x000fea0003800000 */
.L_x_42:
[----:B------:R-:W-:Y:S01]  /*36160*/  LOP3.LUT P5, RZ, R0, 0x400000, RZ, 0xc0, !PT ;  /* 0x0040000000ff7812 */ /* 0x000fe200078ac0ff */
[----:B------:R-:W-:Y:S03]  /*36170*/  BSSY B1, `(.L_x_44) ;  /* 0x000000e000017945 */ /* 0x000fe60003800000 */
[----:B------:R-:W-:-:S13]  /*36180*/  ISETP.LT.OR P5, PT, R26, 0x2, !P5 ;  /* 0x000000021a00780c */ /* 0x000fda0006fa1670 */
[----:B------:R-:W-:Y:S05]  /*36190*/  @P5 BRA `(.L_x_45) ;  /* 0x00000000002c5947 */ /* 0x000fea0003800000 */
[----:B0-----:R-:W-:Y:S01]  /*361a0*/  IMAD.MOV.U32 R8, RZ, RZ, R6 ;  /* 0x000000ffff087224 */ /* 0x001fe200078e0006 */
        /* <DEDUP_REMOVED lines=10> */
.L_x_45:
[----:B------:R-:W-:Y:S05]  /*36250*/  BSYNC B1 ;  /* 0x0000000000017941 */ /* 0x000fea0003800000 */
.L_x_44:
[----:B------:R-:W2:Y:S04]  /*36260*/  LDL.LU R17, [R1+0x258] ;  /* 0x0002580001117983 */ /* 0x000ea80000300800 */
[----:B------:R-:W3:Y:S04]  /*36270*/  LDL.LU R16, [R1+0x25c] ;  /* 0x00025c0001107983 */ /* 0x000ee80000300800 */
[----:B------:R-:W4:Y:S04]  /*36280*/  LDL.LU R15, [R1+0x260] ;  /* 0x00026000010f7983 */ /* 0x000f280000300800 */
[----:B------:R-:W5:Y:S01]  /*36290*/  LDL.LU R14, [R1+0x264] ;  /* 0x00026400010e7983 */ /* 0x000f620000300800 */
[----:B------:R-:W-:Y:S01]  /*362a0*/  ISETP.LT.OR P6, PT, R26, 0x9, !P4 ;  /* 0x000000091a00780c */ /* 0x000fe200067c1670 */
[----:B------:R-:W-:Y:S01]  /*362b0*/  BSSY B1, `(.L_x_46) ;  /* 0x000002b000017945 */ /* 0x000fe20003800000 */
[----:B------:R-:W-:-:S04]  /*362c0*/  LOP3.LUT R2, R2, 0xffefffff, RZ, 0xc0, !PT ;  /* 0xffefffff02027812 */ /* 0x000fc800078ec0ff */
[----:B------:R-:W-:-:S07]  /*362d0*/  @P0 LOP3.LUT R2, R2, 0x100000, RZ, 0xfc, !PT ;  /* 0x0010000002020812 */ /* 0x000fce00078efcff */
[----:B01----:R-:W0:Y:S01]  /*362e0*/  @!P6 LDC.64 R8, c[0x0][0x5c0] ;  /* 0x00017000ff08eb82 */ /* 0x003e220000000a00 */
[----:B------:R-:W-:Y:S02]  /*362f0*/  @!P6 IMAD.MOV.U32 R10, RZ, RZ, R6 ;  /* 0x000000ffff0ae224 */ /* 0x000fe400078e0006 */
[----:B------:R-:W-:Y:S02]  /*36300*/  @!P6 IMAD.MOV.U32 R11, RZ, RZ, R27 ;  /* 0x000000ffff0be224 */ /* 0x000fe400078e001b */
[----:B------:R-:W-:Y:S02]  /*36310*/  @!P6 IMAD R3, R5, 0x180, RZ ;  /* 0x000001800503e824 */ /* 0x000fe400078e02ff */
[----:B------:R-:W-:-:S03]  /*36320*/  @!P6 IMAD.WIDE.U32 R10, R4, 0x180, R10 ;  /* 0x00000180040ae825 */ /* 0x000fc600078e000a */
[----:B0-----:R-:W-:-:S04]  /*36330*/  @!P6 IADD3 R12, P5, R10, R8, RZ ;  /* 0x000000080a0ce210 */ /* 0x001fc80007fbe0ff */
[----:B------:R-:W-:Y:S02]  /*36340*/  @!P6 IADD3.X R13, R9, R11, R3, P5, !PT ;  /* 0x0000000b090de210 */ /* 0x000fe40002ffe403 */
[----:B------:R-:W-:-:S13]  /*36350*/  ISETP.LT.OR P5, PT, R26, 0xa, !P4 ;  /* 0x0000000a1a00780c */ /* 0x000fda00067a1670 */
[----:B------:R-:W0:Y:S01]  /*36360*/  @!P5 LDC.64 R10, c[0x0][0x5c0] ;  /* 0x00017000ff0adb82 */ /* 0x000e220000000a00 */
[----:B------:R-:W-:Y:S02]  /*36370*/  @!P5 IMAD.MOV.U32 R8, RZ, RZ, R6 ;  /* 0x000000ffff08d224 */ /* 0x000fe400078e0006 */
[----:B------:R-:W-:Y:S02]  /*36380*/  @!P5 IMAD.MOV.U32 R9, RZ, RZ, R27 ;  /* 0x000000ffff09d224 */ /* 0x000fe400078e001b */
[----:B------:R-:W-:Y:S02]  /*36390*/  @!P5 IMAD R3, R5, 0x180, RZ ;  /* 0x000001800503d824 */ /* 0x000fe400078e02ff */
[----:B------:R-:W-:-:S03]  /*363a0*/  @!P5 IMAD.WIDE.U32 R8, R4, 0x180, R8 ;  /* 0x000001800408d825 */ /* 0x000fc600078e0008 */
[----:B0-----:R-:W-:-:S04]  /*363b0*/  @!P5 IADD3 R8, P0, R8, R10, RZ ;  /* 0x0000000a0808d210 */ /* 0x001fc80007f1e0ff */
[----:B------:R-:W-:Y:S02]  /*363c0*/  @!P5 IADD3.X R9, R11, R9, R3, P0, !PT ;  /* 0x000000090b09d210 */ /* 0x000fe400007fe403 */
[----:B------:R-:W-:Y:S01]  /*363d0*/  LOP3.LUT P0, RZ, R2, 0x100000, RZ, 0xc0, !PT ;  /* 0x0010000002ff7812 */ /* 0x000fe2000780c0ff */
[----:B--2---:R-:W-:-:S05]  /*363e0*/  FMUL R3, R17, UR4 ;  /* 0x0000000411037c20 */ /* 0x004fca0008400000 */
[----:B------:R-:W-:-:S05]  /*363f0*/  F2FP.SATFINITE.E4M3.F32.PACK_AB_MERGE_C R3, RZ, R3, RZ ;  /* 0x00000003ff03723e */ /* 0x000fca00048070ff */
[----:B------:R3:W-:Y:S01]  /*36400*/  @!P6 STG.E.U8 desc[UR54][R12.64+0x8], R3 ;  /* 0x000008030c00e986 */ /* 0x0007e2000c101136 */
[----:B------:R-:W-:Y:S01]  /*36410*/  LOP3.LUT P6, RZ, R0, 0x400000, RZ, 0xc0, !PT ;  /* 0x0040000000ff7812 */ /* 0x000fe200078cc0ff */
[----:B---3--:R-:W-:-:S05]  /*36420*/  FMUL R3, R16, UR4 ;  /* 0x0000000410037c20 */ /* 0x008fca0008400000 */
[----:B------:R-:W-:-:S05]  /*36430*/  F2FP.SATFINITE.E4M3.F32.PACK_AB_MERGE_C R3, RZ, R3, RZ ;  /* 0x00000003ff03723e */ /* 0x000fca00048070ff */
[----:B------:R4:W-:Y:S01]  /*36440*/  @!P5 STG.E.U8 desc[UR54][R8.64+0x9], R3 ;  /* 0x000009030800d986 */ /* 0x0009e2000c101136 */
[----:B------:R-:W-:Y:S01]  /*36450*/  ISETP.LT.OR P5, PT, R26, 0x9, !P6 ;  /* 0x000000091a00780c */ /* 0x000fe200077a1670 */
[----:B----4-:R-:W-:Y:S01]  /*36460*/  FMUL R8, R15, UR4 ;  /* 0x000000040f087c20 */ /* 0x010fe20008400000 */
[----:B-----5:R-:W-:-:S04]  /*36470*/  FMUL R3, R14, UR4 ;  /* 0x000000040e037c20 */ /* 0x020fc80008400000 */
[----:B------:R-:W-:Y:S02]  /*36480*/  F2FP.SATFINITE.E4M3.F32.PACK_AB_MERGE_C R11, RZ, R8, RZ ;  /* 0x00000008ff0b723e */ /* 0x000fe400048070ff */
[----:B------:R-:W-:-:S05]  /*36490*/  F2FP.SATFINITE.E4M3.F32.PACK_AB_MERGE_C R10, RZ, R3, RZ ;  /* 0x00000003ff0a723e */ /* 0x000fca00048070ff */
[----:B------:R-:W-:Y:S05]  /*364a0*/  @P5 BRA `(.L_x_47) ;  /* 0x00000000002c5947 */ /* 0x000fea0003800000 */
        /* <DEDUP_REMOVED lines=11> */
.L_x_47:
[----:B------:R-:W-:Y:S05]  /*36560*/  BSYNC B1 ;  /* 0x0000000000017941 */ /* 0x000fea0003800000 */
.L_x_46:
        /* <DEDUP_REMOVED lines=15> */
.L_x_49:
[----:B------:R-:W-:Y:S05]  /*36660*/  BSYNC B1 ;  /* 0x0000000000017941 */ /* 0x000fea0003800000 */
.L_x_48:
[----:B------:R-:W-:Y:S01]  /*36670*/  LOP3.LUT R2, R2, 0xffbfffff, RZ, 0xc0, !PT ;  /* 0xffbfffff02027812 */ /* 0x000fe200078ec0ff */
[----:B------:R-:W2:Y:S03]  /*36680*/  LDL.LU R3, [R1+0x268] ;  /* 0x0002680001037983 */ /* 0x000ea60000300800 */
[----:B------:R-:W-:Y:S01]  /*36690*/  @P4 LOP3.LUT R2, R2, 0x400000, RZ, 0xfc, !PT ;  /* 0x0040000002024812 */ /* 0x000fe200078efcff */
[----:B------:R-:W3:Y:S01]  /*366a0*/  LDL.LU R40, [R1+0x26c] ;  /* 0x00026c0001287983 */ /* 0x000ee20000300800 */
[----:B------:R-:W-:Y:S02]  /*366b0*/  ISETP.LT.OR P4, PT, R26, 0x11, !P0 ;  /* 0x000000111a00780c */ /* 0x000fe40004781670 */
[----:B------:R-:W-:Y:S01]  /*366c0*/  LOP3.LUT R0, R0, 0xffffffbf, RZ, 0xc0, !PT ;  /* 0xffffffbf00007812 */ /* 0x000fe200078ec0ff */
[----:B------:R-:W4:Y:S01]  /*366d0*/  LDL.LU R48, [R1+0x270] ;  /* 0x0002700001307983 */ /* 0x000f220000300800 */
[----:B------:R-:W-:Y:S01]  /*366e0*/  LOP3.LUT R2, R2, 0xffefffff, RZ, 0xc0, !PT ;  /* 0xffefffff02027812 */ /* 0x000fe200078ec0ff */
[----:B------:R-:W-:-:S02]  /*366f0*/  IMAD.U32 R36, RZ, RZ, UR52 ;  /* 0x00000034ff247e24 */ /* 0x000fc4000f8e00ff */
[----:B------:R-:W5:Y:S01]  /*36700*/  LDL.LU R49, [R1+0x274] ;  /* 0x0002740001317983 */ /* 0x000f620000300800 */
[----:B------:R-:W-:Y:S01]  /*36710*/  @P0 LOP3.LUT R2, R2, 0x100000, RZ, 0xfc, !PT ;  /* 0x0010000002020812 */ /* 0x000fe200078efcff */
[----:B------:R-:W-:Y:S02]  /*36720*/  IMAD.U32 R37, RZ, RZ, UR6 ;  /* 0x00000006ff257e24 */ /* 0x000fe4000f8e00ff */
[----:B------:R-:W-:Y:S01]  /*36730*/  IMAD.U32 R38, RZ, RZ, UR52 ;  /* 0x00000034ff267e24 */ /* 0x000fe2000f8e00ff */
[----:B------:R-:W-:Y:S01]  /*36740*/  LOP3.LUT R2, R2, 0xffdfffff, RZ, 0xc0, !PT ;  /* 0xffdfffff02027812 */ /* 0x000fe200078ec0ff */
[----:B01----:R-:W0:Y:S01]  /*36750*/  @!P4 LDC.64 R8, c[0x0][0x5c0] ;  /* 0x00017000ff08cb82 */ /* 0x003e220000000a00 */
[----:B------:R-:W-:Y:S01]  /*36760*/  @P4 LOP3.LUT R0, R0, 0x40, RZ, 0xfc, !PT ;  /* 0x0000004000004812 */ /* 0x000fe200078efcff */
[----:B------:R-:W-:Y:S01]  /*36770*/  IMAD.U32 R39, RZ, RZ, UR6 ;  /* 0x00000006ff277e24 */ /* 0x000fe2000f8e00ff */
[----:B------:R-:W-:Y:S01]  /*36780*/  @P1 LOP3.LUT R2, R2, 0x200000, RZ, 0xfc, !PT ;  /* 0x0020000002021812 */ /* 0x000fe200078efcff */
[----:B------:R-:W-:Y:S01]  /*36790*/  IMAD.U32 R41, RZ, RZ, UR52 ;  /* 0x00000034ff297e24 */ /* 0x000fe2000f8e00ff */
[----:B------:R-:W-:Y:S01]  /*367a0*/  LOP3.LUT R0, R0, 0xffffff7f, RZ, 0xc0, !PT ;  /* 0xffffff7f00007812 */ /* 0x000fe200078ec0ff */
[----:B------:R-:W-:Y:S01]  /*367b0*/  IMAD.U32 R43, RZ, RZ, UR6 ;  /* 0x00000006ff2b7e24 */ /* 0x000fe2000f8e00ff */
[----:B------:R-:W5:Y:S01]  /*367c0*/  LDL.LU R50, [R1+0x278] ;  /* 0x0002780001327983 */ /* 0x000f620000300800 */
[----:B------:R-:W-:Y:S01]  /*367d0*/  IMAD.U32 R45, RZ, RZ, UR52 ;  /* 0x00000034ff2d7e24 */ /* 0x000fe2000f8e00ff */
[----:B------:R-:W-:Y:S01]  /*367e0*/  LOP3.LUT R2, R2, 0xff7fffff, RZ, 0xc0, !PT ;  /* 0xff7fffff02027812 */ /* 0x000fe200078ec0ff */
[----:B------:R-:W-:Y:S01]  /*367f0*/  IMAD.U32 R47, RZ, RZ, UR6 ;  /* 0x00000006ff2f7e24 */ /* 0x000fe2000f8e00ff */
[----:B0-----:R-:W-:-:S04]  /*36800*/  @!P4 IADD3 R16, P5, P6, R6, UR52, R8 ;  /* 0x000000340610cc10 */ /* 0x001fc8000febe008 */
[----:B------:R-:W-:Y:S02]  /*36810*/  @!P4 IADD3.X R17, R27, UR6, R9, P5, P6 ;  /* 0x000000061b11cc10 */ /* 0x000fe4000afec409 */
[----:B------:R-:W-:-:S13]  /*36820*/  ISETP.LT.OR P4, PT, R26, 0x12, !P0 ;  /* 0x000000121a00780c */ /* 0x000fda0004781670 */
[----:B------:R-:W0:Y:S01]  /*36830*/  @!P4 LDC.64 R8, c[0x0][0x5c0] ;  /* 0x00017000ff08cb82 */ /* 0x000e220000000a00 */
[----:B------:R-:W-:-:S04]  /*36840*/  @P4 LOP3.LUT R0, R0, 0x80, RZ, 0xfc, !PT ;  /* 0x0000008000004812 */ /* 0x000fc800078efcff */
[----:B------:R-:W-:Y:S02]  /*36850*/  LOP3.LUT R0, R0, 0xfff7ffff, RZ, 0xc0, !PT ;  /* 0xfff7ffff00007812 */ /* 0x000fe400078ec0ff */
[----:B0-----:R-:W-:-:S04]  /*36860*/  @!P4 IADD3 R12, P5, P6, R6, UR52, R8 ;  /* 0x00000034060ccc10 */ /* 0x001fc8000febe008 */
[----:B------:R-:W-:Y:S02]  /*36870*/  @!P4 IADD3.X R13, R27, UR6, R9, P5, P6 ;  /* 0x000000061b0dcc10 */ /* 0x000fe4000afec409 */
[----:B------:R-:W-:-:S13]  /*36880*/  ISETP.LT.OR P4, PT, R26, 0x19, !P0 ;  /* 0x000000191a00780c */ /* 0x000fda0004781670 */
[----:B------:R-:W0:Y:S01]  /*36890*/  @!P4 LDC.64 R8, c[0x0][0x5c0] ;  /* 0x00017000ff08cb82 */ /* 0x000e220000000a00 */
[----:B------:R-:W-:Y:S02]  /*368a0*/  @P4 LOP3.LUT R0, R0, 0x80000, RZ, 0xfc, !PT ;  /* 0x0008000000004812 */ /* 0x000fe400078efcff */
[----:B0-----:R-:W-:-:S04]  /*368b0*/  @!P4 IADD3 R24, P5, P6, R6, UR52, R8 ;  /* 0x000000340618cc10 */ /* 0x001fc8000febe008 */
[----:B------:R-:W-:Y:S02]  /*368c0*/  @!P4 IADD3.X R25, R27, UR6, R9, P5, P6 ;  /* 0x000000061b19cc10 */ /* 0x000fe4000afec409 */
[----:B------:R-:W-:Y:S02]  /*368d0*/  ISETP.LT.OR P4, PT, R26, 0x1a, !P0 ;  /* 0x0000001a1a00780c */ /* 0x000fe40004781670 */
[C---:B------:R-:W-:Y:S02]  /*368e0*/  LOP3.LUT P0, RZ, R0.reuse, 0x2000, RZ, 0xc0, !PT ;  /* 0x0000200000ff7812 */ /* 0x040fe4000780c0ff */
[----:B------:R-:W-:-:S09]  /*368f0*/  LOP3.LUT R0, R0, 0xfffbffff, RZ, 0xc0, !PT ;  /* 0xfffbffff00007812 */ /* 0x000fd200078ec0ff */
[----:B------:R-:W0:Y:S01]  /*36900*/  @!P4 LDC.64 R8, c[0x0][0x5c0] ;  /* 0x00017000ff08cb82 */ /* 0x000e220000000a00 */
[----:B------:R-:W-:-:S04]  /*36910*/  @P4 LOP3.LUT R0, R0, 0x40000, RZ, 0xfc, !PT ;  /* 0x0004000000004812 */ /* 0x000fc800078efcff */
[----:B------:R-:W-:Y:S02]  /*36920*/  LOP3.LUT R0, R0, 0xfffeffff, RZ, 0xc0, !PT ;  /* 0xfffeffff00007812 */ /* 0x000fe400078ec0ff */
        /* <DEDUP_REMOVED lines=18> */
[----:B0-----:R-:W-:Y:S01]  /*36a50*/  @!P4 IADD3 R22, P5, P6, R6, UR56, R8 ;  /* 0x000000380616cc10 */ /* 0x001fe2000febe008 */
[----:B--2---:R-:W-:-:S03]  /*36a60*/  FMUL R3, R3, UR4 ;  /* 0x0000000403037c20 */ /* 0x004fc60008400000 */
[----:B------:R-:W-:Y:S02]  /*36a70*/  @!P4 IADD3.X R23, R27, UR53, R9, P5, P6 ;  /* 0x000000351b17cc10 */ /* 0x000fe4000afec409 */
[C---:B------:R-:W-:Y:S02]  /*36a80*/  ISETP.LT.OR P4, PT, R26.reuse, 0x1a, !P1 ;  /* 0x0000001a1a00780c */ /* 0x040fe40004f81670 */
[----:B------:R-:W-:-:S11]  /*36a90*/  ISETP.LT.OR P1, PT, R26, 0x11, !P0 ;  /* 0x000000111a00780c */ /* 0x000fd60004721670 */
[----:B------:R-:W0:Y:S01]  /*36aa0*/  @!P4 LDC.64 R8, c[0x0][0x5c0] ;  /* 0x00017000ff08cb82 */ /* 0x000e220000000a00 */
[----:B------:R-:W-:-:S04]  /*36ab0*/  @P4 LOP3.LUT R0, R0, 0x1000, RZ, 0xfc, !PT ;  /* 0x0000100000004812 */ /* 0x000fc800078efcff */
[----:B------:R-:W-:-:S04]  /*36ac0*/  LOP3.LUT R0, R0, 0xfffff7ff, RZ, 0xc0, !PT ;  /* 0xfffff7ff00007812 */ /* 0x000fc800078ec0ff */
[----:B------:R-:W-:-:S04]  /*36ad0*/  @P1 LOP3.LUT R0, R0, 0x800, RZ, 0xfc, !PT ;  /* 0x0000080000001812 */ /* 0x000fc800078efcff */
[----:B------:R-:W-:Y:S02]  /*36ae0*/  LOP3.LUT R0, R0, 0xfffffbff, RZ, 0xc0, !PT ;  /* 0xfffffbff00007812 */ /* 0x000fe400078ec0ff */
[----:B0-----:R-:W-:-:S04]  /*36af0*/  @!P4 IADD3 R18, P5, P6, R6, UR56, R8 ;  /* 0x000000380612cc10 */ /* 0x001fc8000febe008 */
[----:B------:R-:W-:Y:S02]  /*36b00*/  @!P4 IADD3.X R19, R27, UR53, R9, P5, P6 ;  /* 0x000000351b13cc10 */ /* 0x000fe4000afec409 */
[----:B------:R-:W0:Y:S02]  /*36b10*/  @!P1 LDC.64 R8, c[0x0][0x5c0] ;  /* 0x00017000ff089b82 */ /* 0x000e240000000a00 */
[----:B0-----:R-:W-:-:S04]  /*36b20*/  @!P1 IADD3 R30, P5, P6, R6, UR58, R8 ;  /* 0x0000003a061e9c10 */ /* 0x001fc8000febe008 */
[----:B------:R-:W-:Y:S02]  /*36b30*/  @!P1 IADD3.X R31, R27, UR57, R9, P5, P6 ;  /* 0x000000391b1f9c10 */ /* 0x000fe4000afec409 */
[----:B------:R-:W-:-:S13]  /*36b40*/  ISETP.LT.OR P1, PT, R26, 0x12, !P0 ;  /* 0x000000121a00780c */ /* 0x000fda0004721670 */
[----:B------:R-:W0:Y:S01]  /*36b50*/  @!P1 LDC.64 R8, c[0x0][0x5c0] ;  /* 0x00017000ff089b82 */ /* 0x000e220000000a00 */
[----:B------:R-:W-:-:S04]  /*36b60*/  @P1 LOP3.LUT R0, R0, 0x400, RZ, 0xfc, !PT ;  /* 0x0000040000001812 */ /* 0x000fc800078efcff */
[C---:B------:R-:W-:Y:S02]  /*36b70*/  LOP3.LUT P4, RZ, R0.reuse, 0x20000, RZ, 0xc0, !PT ;  /* 0x0002000000ff7812 */ /* 0x040fe4000788c0ff */
        /* <DEDUP_REMOVED lines=9> */
[C---:B------:R-:W-:Y:S02]  /*36c10*/  ISETP.LT.OR P1, PT, R26.reuse, 0x1a, !P0 ;  /* 0x0000001a1a00780c */ /* 0x040fe40004721670 */
[----:B------:R-:W-:-:S11]  /*36c20*/  ISETP.LT.OR P0, PT, R26, 0x11, !P2 ;  /* 0x000000111a00780c */ /* 0x000fd60005701670 */
[----:B------:R-:W0:Y:S01]  /*36c30*/  @!P1 LDC.64 R8, c[0x0][0x5c0] ;  /* 0x00017000ff089b82 */ /* 0x000e220000000a00 */
[----:B------:R-:W-:Y:S02]  /*36c40*/  F2FP.SATFINITE.E4M3.F32.PACK_AB_MERGE_C R3, RZ, R3, RZ ;  /* 0x00000003ff03723e */ /* 0x000fe400048070ff */
[----:B------:R-:W-:Y:S02]  /*36c50*/  @P0 LOP3.LUT R0, R0, 0x20, RZ, 0xfc, !PT ;  /* 0x0000002000000812 */ /* 0x000fe400078efcff */
[----:B------:R-:W-:Y:S02]  /*36c60*/  @P1 LOP3.LUT R2, R2, 0x800000, RZ, 0xfc, !PT ;  /* 0x0080000002021812 */ /* 0x000fe400078efcff */
[----:B------:R-:W-:Y:S01]  /*36c70*/  LOP3.LUT R0, R0, 0xffffffef, RZ, 0xc0, !PT ;  /* 0xffffffef00007812 */ /* 0x000fe200078ec0ff */
[----:B------:R-:W-:Y:S01]  /*36c80*/  IMAD.U32 R42, RZ, RZ, UR6 ;  /* 0x00000006ff2a7e24 */ /* 0x000fe2000f8e00ff */
[----:B------:R-:W-:Y:S01]  /*36c90*/  LOP3.LUT R2, R2, 0xfeffffff, RZ, 0xc0, !PT ;  /* 0xfeffffff02027812 */ /* 0x000fe200078ec0ff */
[----:B------:R-:W-:-:S03]  /*36ca0*/  IMAD.U32 R44, RZ, RZ, UR52 ;  /* 0x00000034ff2c7e24 */ /* 0x000fc6000f8e00ff */
[----:B------:R-:W-:Y:S02]  /*36cb0*/  @P2 LOP3.LUT R2, R2, 0x1000000, RZ, 0xfc, !PT ;  /* 0x0100000002022812 */ /* 0x000fe400078efcff */
[----:B0-----:R-:W-:-:S04]  /*36cc0*/  @!P1 IADD3 R34, P5, P6, R6, UR58, R8 ;  /* 0x0000003a06229c10 */ /* 0x001fc8000febe008 */
[----:B------:R-:W-:Y:S02]  /*36cd0*/  @!P1 IADD3.X R35, R27, UR57, R9, P5, P6 ;  /* 0x000000391b239c10 */ /* 0x000fe4000afec409 */
[----:B------:R-:W-:-:S04]  /*36ce0*/  @!P0 IADD3 R36, P6, P5, R36, UR56, R6 ;  /* 0x0000003824248c10 */ /* 0x000fc8000fdde006 */
[----:B------:R-:W-:Y:S02]  /*36cf0*/  @!P0 IADD3.X R37, R37, UR53, R27, P6, P5 ;  /* 0x0000003525258c10 */ /* 0x000fe4000b7ea41b */
[----:B------:R-:W-:-:S13]  /*36d00*/  ISETP.LT.OR P0, PT, R26, 0x12, !P2 ;  /* 0x000000121a00780c */ /* 0x000fda0005701670 */
[----:B------:R-:W-:Y:S02]  /*36d10*/  @!P0 IADD3 R38, P6, P5, R38, UR56, R6 ;  /* 0x0000003826268c10 */ /* 0x000fe4000fdde006 */
[----:B------:R-:W-:Y:S02]  /*36d20*/  @P0 LOP3.LUT R0, R0, 0x10, RZ, 0xfc, !PT ;  /* 0x0000001000000812 */ /* 0x000fe400078efcff */
[----:B------:R-:W-:Y:S02]  /*36d30*/  @!P0 IADD3.X R39, R39, UR53, R27, P6, P5 ;  /* 0x0000003527278c10 */ /* 0x000fe4000b7ea41b */
[----:B------:R-:W-:Y:S02]  /*36d40*/  ISETP.LT.OR P0, PT, R26, 0x19, !P2 ;  /* 0x000000191a00780c */ /* 0x000fe40005701670 */
[----:B------:R-:W-:-:S11]  /*36d50*/  LOP3.LUT R0, R0, 0xfffffff7, RZ, 0xc0, !PT ;  /* 0xfffffff700007812 */ /* 0x000fd600078ec0ff */
        /* <DEDUP_REMOVED lines=9> */
[----:B------:R-:W-:-:S11]  /*36df0*/  LOP3.LUT P1, RZ, R0, 0x40, RZ, 0xc0, !PT ;  /* 0x0000004000ff7812 */ /* 0x000fd6000782c0ff */
[----:B------:R-:W0:Y:S02]  /*36e00*/  @!P5 LDC.64 R8, c[0x0][0x5c0] ;  /* 0x00017000ff08db82 */ /* 0x000e240000000a00 */
[----:B0-----:R-:W-:-:S05]  /*36e10*/  @!P5 IADD3 R8, P6, R6, R8, RZ ;  /* 0x000000080608d210 */ /* 0x001fca0007fde0ff */
[----:B------:R-:W-:-:S05]  /*36e20*/  @!P5 IMAD.X R9, R27, 0x1, R9, P6 ;  /* 0x000000011b09d824 */ /* 0x000fca00030e0609 */
[----:B------:R0:W-:Y:S01]  /*36e30*/  @!P5 STG.E.U8 desc[UR54][R8.64+0x10], R3 ;  /* 0x000010030800d986 */ /* 0x0001e2000c101136 */
[----:B------:R-:W-:-:S13]  /*36e40*/  ISETP.LT.OR P5, PT, R26, 0x12, !P4 ;  /* 0x000000121a00780c */ /* 0x000fda00067a1670 */
[----:B0-----:R-:W0:Y:S01]  /*36e50*/  @!P5 LDC.64 R8, c[0x0][0x5c0] ;  /* 0x00017000ff08db82 */ /* 0x001e220000000a00 */
[----:B---3--:R-:W-:-:S05]  /*36e60*/  FMUL R3, R40, UR4 ;  /* 0x0000000428037c20 */ /* 0x008fca0008400000 */
[----:B------:R-:W-:Y:S02]  /*36e70*/  F2FP.SATFINITE.E4M3.F32.PACK_AB_MERGE_C R3, RZ, R3, RZ ;  /* 0x00000003ff03723e */ /* 0x000fe400048070ff */
[----:B0-----:R-:W-:-:S05]  /*36e80*/  @!P5 IADD3 R8, P6, R6, R8, RZ ;  /* 0x000000080608d210 */ /* 0x001fca0007fde0ff */
[----:B------:R-:W-:-:S05]  /*36e90*/  @!P5 IMAD.X R9, R27, 0x1, R9, P6 ;  /* 0x000000011b09d824 */ /* 0x000fca00030e0609 */
[----:B------:R4:W-:Y:S02]  /*36ea0*/  @!P5 STG.E.U8 desc[UR54][R8.64+0x11], R3 ;  /* 0x000011030800d986 */ /* 0x0009e4000c101136 */
[----:B----4-:R-:W-:-:S05]  /*36eb0*/  FMUL R3, R48, UR4 ;  /* 0x0000000430037c20 */ /* 0x010fca0008400000 */
[----:B------:R-:W-:-:S05]  /*36ec0*/  F2FP.SATFINITE.E4M3.F32.PACK_AB_MERGE_C R3, RZ, R3, RZ ;  /* 0x00000003ff03723e */ /* 0x000fca00048070ff */
[----:B------:R5:W-:Y:S02]  /*36ed0*/  @!P1 STG.E.U8 desc[UR54][R16.64+0x10], R3 ;  /* 0x0000100310009986 */ /* 0x000be4000c101136 */
[----:B-----5:R-:W-:Y:S02]  /*36ee0*/  FMUL R3, R49, UR4 ;  /* 0x0000000431037c20 */ /* 0x020fe40008400000 */
[----:B------:R-:W2:Y:S01]  /*36ef0*/  LDL.LU R49, [R1+0x27c] ;  /* 0x00027c0001317983 */ /* 0x000ea20000300800 */
[----:B------:R-:W-:Y:S01]  /*36f00*/  ISETP.LT.OR P4, PT, R26, 0x11, !P3 ;  /* 0x000000111a00780c */ /* 0x000fe20005f81670 */
[----:B------:R-:W-:Y:S01]  /*36f10*/  IMAD.U32 R40, RZ, RZ, UR52 ;  /* 0x00000034ff287e24 */ /* 0x000fe2000f8e00ff */
[----:B------:R-:W-:Y:S01]  /*36f20*/  LOP3.LUT R2, R2, 0xfdffffff, RZ, 0xc0, !PT ;  /* 0xfdffffff02027812 */ /* 0x000fe200078ec0ff */
[----:B------:R-:W3:Y:S01]  /*36f30*/  LDL.LU R52, [R1+0x280] ;  /* 0x0002800001347983 */ /* 0x000ee20000300800 */
[----:B------:R-:W-:-:S03]  /*36f40*/  IMAD.U32 R46, RZ, RZ, UR6 ;  /* 0x00000006ff2e7e24 */ /* 0x000fc6000f8e00ff */
[----:B------:R-:W4:Y:S01]  /*36f50*/  LDL.LU R51, [R1+0x284] ;  /* 0x0002840001337983 */ /* 0x000f220000300800 */
[----:B------:R-:W-:Y:S01]  /*36f60*/  LOP3.LUT P0, RZ, R0, 0x80, RZ, 0xc0, !PT ;  /* 0x0000008000ff7812 */ /* 0x000fe2000780c0ff */
[----:B------:R-:W-:Y:S02]  /*36f70*/  IMAD.U32 R17, RZ, RZ, UR52 ;  /* 0x00000034ff117e24 */ /* 0x000fe4000f8e00ff */
[----:B------:R-:W-:Y:S01]  /*36f80*/  IMAD.U32 R48, RZ, RZ, UR6 ;  /* 0x00000006ff307e24 */ /* 0x000fe2000f8e00ff */
[----:B------:R-:W5:Y:S01]  /*36f90*/  LDL.LU R54, [R1+0x288] ;  /* 0x0002880001367983 */ /* 0x000f620000300800 */
[----:B------:R-:W-:-:S04]  /*36fa0*/  @!P4 IADD3 R40, P6, P5, R40, UR58, R6 ;  /* 0x0000003a2828cc10 */ /* 0x000fc8000fdde006 */
[----:B------:R-:W-:Y:S02]  /*36fb0*/  @!P4 IADD3.X R42, R42, UR57, R27, P6, P5 ;  /* 0x000000392a2acc10 */ /* 0x000fe4000b7ea41b */
[----:B------:R-:W-:Y:S02]  /*36fc0*/  ISETP.LT.OR P5, PT, R26, 0x12, !P3 ;  /* 0x000000121a00780c */ /* 0x000fe40005fa1670 */
[----:B------:R-:W-:-:S04]  /*36fd0*/  @P4 LOP3.LUT R2, R2, 0x2000000, RZ, 0xfc, !PT ;  /* 0x0200000002024812 */ /* 0x000fc800078efcff */
[----:B------:R-:W-:-:S07]  /*36fe0*/  LOP3.LUT R2, R2, 0xfbffffff, RZ, 0xc0, !PT ;  /* 0xfbffffff02027812 */ /* 0x000fce00078ec0ff */
[----:B------:R-:W-:-:S04]  /*36ff0*/  @!P5 IADD3 R44, P2, P6, R44, UR58, R6 ;  /* 0x0000003a2c2cdc10 */ /* 0x000fc8000fe5e006 */
[----:B------:R-:W-:Y:S02]  /*37000*/  @!P5 IADD3.X R46, R46, UR57, R27, P2, P6 ;  /* 0x000000392e2edc10 */ /* 0x000fe400097ec41b */
[----:B------:R-:W-:Y:S02]  /*37010*/  ISETP.LT.OR P6, PT, R26, 0x19, !P3 ;  /* 0x000000191a00780c */ /* 0x000fe40005fc1670 */
[----:B------:R-:W-:-:S04]  /*37020*/  @P5 LOP3.LUT R2, R2, 0x4000000, RZ, 0xfc, !PT ;  /* 0x0400000002025812 */ /* 0x000fc800078efcff */
[----:B------:R-:W-:Y:S02]  /*37030*/  LOP3.LUT R2, R2, 0xf7ffffff, RZ, 0xc0, !PT ;  /* 0xf7ffffff02027812 */ /* 0x000fe400078ec0ff */
[----:B------:R-:W-:-:S05]  /*37040*/  F2FP.SATFINITE.E4M3.F32.PACK_AB_MERGE_C R3, RZ, R3, RZ ;  /* 0x00000003ff03723e */ /* 0x000fca00048070ff */
[----:B------:R-:W-:Y:S02]  /*37050*/  @!P6 IADD3 R17, P1, P2, R17, UR58, R6 ;  /* 0x0000003a1111ec10 */ /* 0x000fe4000fa3e006 */
[----:B------:R-:W-:Y:S02]  /*37060*/  @P6 LOP3.LUT R2, R2, 0x8000000, RZ, 0xfc, !PT ;  /* 0x0800000002026812 */ /* 0x000fe400078efcff */
[----:B------:R-:W-:Y:S02]  /*37070*/  @!P6 IADD3.X R48, R48, UR57, R27, P1, P2 ;  /* 0x000000393030ec10 */ /* 0x000fe40008fe441b */
[----:B------:R-:W-:Y:S02]  /*37080*/  LOP3.LUT R2, R2, 0xefffffff, RZ, 0xc0, !PT ;  /* 0xefffffff02027812 */ /* 0x000fe400078ec0ff */
[----:B------:R-:W-:Y:S01]  /*37090*/  LOP3.LUT P6, RZ, R0, 0x20000, RZ, 0xc0, !PT ;  /* 0x0002000000ff7812 */ /* 0x000fe200078cc0ff */
[----:B------:R0:W-:Y:S01]  /*370a0*/  @!P0 STG.E.U8 desc[UR54][R12.64+0x11], R3 ;  /* 0x000011030c008986 */ /* 0x0001e2000c101136 */
[----:B------:R-:W-:-:S02]  /*370b0*/  ISETP.LT.OR P0, PT, R26, 0x1a, !P3 ;  /* 0x0000001a1a00780c */ /* 0x000fc40005f01670 */
[----:B------:R-:W-:Y:S02]  /*370c0*/  @P3 LOP3.LUT R2, R2, 0x10000000, RZ, 0xfc, !PT ;  /* 0x1000000002023812 */ /* 0x000fe400078efcff */
[----:B------:R-:W-:Y:S01]  /*370d0*/  ISETP.LT.OR P3, PT, R26, 0x19, !P6 ;  /* 0x000000191a00780c */ /* 0x000fe20007761670 */
[----:B0-----:R-:W-:Y:S02]  /*370e0*/  FMUL R3, R50, UR4 ;  /* 0x0000000432037c20 */ /* 0x001fe40008400000 */
[----:B------:R-:W5:Y:S10]  /*370f0*/  LDL.LU R50, [R1+0x28c] ;  /* 0x00028c0001327983 */ /* 0x000f740000300800 */
[----:B------:R-:W0:Y:S01]  /*37100*/  @!P3 LDC.64 R8, c[0x0][0x5c0] ;  /* 0x00017000ff08bb82 */ /* 0x000e220000000a00 */
[----:B------:R-:W-:Y:S01]  /*37110*/  IMAD.U32 R16, RZ, RZ, UR52 ;  /* 0x00000034ff107e24 */ /* 0x000fe2000f8e00ff */
[----:B------:R-:W-:Y:S01]  /*37120*/  LOP3.LUT R2, R2, 0xdfffffff, RZ, 0xc0, !PT ;  /* 0xdfffffff02027812 */ /* 0x000fe200078ec0ff */
[----:B------:R-:W-:-:S03]  /*37130*/  IMAD.U32 R12, RZ, RZ, UR6 ;  /* 0x00000006ff0c7e24 */ /* 0x000fc6000f8e00ff */
[----:B------:R-:W-:Y:S02]  /*37140*/  @!P0 IADD3 R16, P1, P2, R16, UR58, R6 ;  /* 0x0000003a10108c10 */ /* 0x000fe4000fa3e006 */
[----:B------:R-:W-:Y:S02]  /*37150*/  @P0 LOP3.LUT R2, R2, 0x20000000, RZ, 0xfc, !PT ;  /* 0x2000000002020812 */ /* 0x000fe400078efcff */
[----:B------:R-:W-:Y:S02]  /*37160*/  @!P0 IADD3.X R12, R12, UR57, R27, P1, P2 ;  /* 0x000000390c0c8c10 */ /* 0x000fe40008fe441b */
[----:B------:R-:W-:Y:S02]  /*37170*/  F2FP.SATFINITE.E4M3.F32.PACK_AB_MERGE_C R3, RZ, R3, RZ ;  /* 0x00000003ff03723e */ /* 0x000fe400048070ff */
[----:B0-----:R-:W-:-:S05]  /*37180*/  @!P3 IADD3 R8, P0, R6, R8, RZ ;  /* 0x000000080608b210 */ /* 0x001fca0007f1e0ff */
[----:B------:R-:W-:-:S05]  /*37190*/  @!P3 IMAD.X R9, R27, 0x1, R9, P0 ;  /* 0x000000011b09b824 */ /* 0x000fca00000e0609 */
[----:B------:R0:W-:Y:S01]  /*371a0*/  @!P3 STG.E.U8 desc[UR54][R8.64+0x18], R3 ;  /* 0x000018030800b986 */ /* 0x0001e2000c101136 */
[----:B------:R-:W-:-:S13]  /*371b0*/  ISETP.LT.OR P3, PT, R26, 0x1a, !P6 ;  /* 0x0000001a1a00780c */ /* 0x000fda0007761670 */
[----:B0-----:R-:W0:Y:S01]  /*371c0*/  @!P3 LDC.64 R8, c[0x0][0x5c0] ;  /* 0x00017000ff08bb82 */ /* 0x001e220000000a00 */
[----:B--2---:R-:W-:Y:S02]  /*371d0*/  FMUL R3, R49, UR4 ;  /* 0x0000000431037c20 */ /* 0x004fe40008400000 */
[----:B------:R-:W2:Y:S01]  /*371e0*/  LDL.LU R49, [R1+0x290] ;  /* 0x0002900001317983 */ /* 0x000ea20000300800 */
[----:B0-----:R-:W-:Y:S02]  /*371f0*/  @!P3 IADD3 R8, P6, R6, R8, RZ ;  /* 0x000000080608b210 */ /* 0x001fe40007fde0ff */
[----:B------:R-:W-:Y:S01]  /*37200*/  F2FP.SATFINITE.E4M3.F32.PACK_AB_MERGE_C R3, RZ, R3, RZ ;  /* 0x00000003ff03723e */ /* 0x000fe200048070ff */
[----:B------:R-:W2:Y:S02]  /*37210*/  LDL.LU R53, [R1+0x294] ;  /* 0x0002940001357983 */ /* 0x000ea40000300800 */
[----:B------:R-:W-:Y:S01]  /*37220*/  @!P3 IMAD.X R9, R27, 0x1, R9, P6 ;  /* 0x000000011b09b824 */ /* 0x000fe200030e0609 */
[----:B------:R-:W-:-:S04]  /*37230*/  LOP3.LUT P5, RZ, R0, 0x80000, RZ, 0xc0, !PT ;  /* 0x0008000000ff7812 */ /* 0x000fc800078ac0ff */
[----:B------:R3:W-:Y:S01]  /*37240*/  @!P3 STG.E.U8 desc[UR54][R8.64+0x19], R3 ;  /* 0x000019030800b986 */ /* 0x0007e2000c101136 */
[----:B------:R-:W-:Y:S01]  /*37250*/  LOP3.LUT P4, RZ, R0, 0x40000, RZ, 0xc0, !PT ;  /* 0x0004000000ff7812 */ /* 0x000fe2000788c0ff */
[----:B---3--:R-:W-:Y:S02]  /*37260*/  FMUL R3, R52, UR4 ;  /* 0x0000000434037c20 */ /* 0x008fe40008400000 */
[----:B------:R-:W3:Y:S03]  /*37270*/  LDL.LU R52, [R1+0x298] ;  /* 0x0002980001347983 */ /* 0x000ee60000300800 */
[----:B------:R-:W-:-:S05]  /*37280*/  F2FP.SATFINITE.E4M3.F32.PACK_AB_MERGE_C R3, RZ, R3, RZ ;  /* 0x00000003ff03723e */ /* 0x000fca00048070ff */
[----:B------:R4:W-:Y:S01]  /*37290*/  @!P5 STG.E.U8 desc[UR54][R24.64+0x18], R3 ;  /* 0x000018031800d986 */ /* 0x0009e2000c101136 */
[----:B------:R-:W-:Y:S01]  /*372a0*/  LOP3.LUT P2, RZ, R0, 0x10000, RZ, 0xc0, !PT ;  /* 0x0001000000ff7812 */ /* 0x000fe2000784c0ff */
[----:B----4-:R-:W-:Y:S02]  /*372b0*/  FMUL R3, R51, UR4 ;  /* 0x0000000433037c20 */ /* 0x010fe40008400000 */
[----:B------:R-:W4:Y:S03]  /*372c0*/  LDL.LU R51, [R1+0x29c] ;  /* 0x00029c0001337983 */ /* 0x000f260000300800 */
[----:B------:R-:W-:-:S05]  /*372d0*/  F2FP.SATFINITE.E4M3.F32.PACK_AB_MERGE_C R3, RZ, R3, RZ ;  /* 0x00000003ff03723e */ /* 0x000fca00048070ff */
[----:B------:R5:W-:Y:S02]  /*372e0*/  @!P4 STG.E.U8 desc[UR54][R20.64+0x19], R3 ;  /* 0x000019031400c986 */ /* 0x000be4000c101136 */
[----:B-----5:R-:W-:-:S05]  /*372f0*/  FMUL R3, R54, UR4 ;  /* 0x0000000436037c20 */ /* 0x020fca0008400000 */
[----:B------:R-:W-:-:S05]  /*37300*/  F2FP.SATFINITE.E4M3.F32.PACK_AB_MERGE_C R3, RZ, R3, RZ ;  /* 0x00000003ff03723e */ /* 0x000fca00048070ff */
[----:B------:R0:W-:Y:S02]  /*37310*/  @!P2 STG.E.U8 desc[UR54][R14.64+0x10], R3 ;  /* 0x000010030e00a986 */ /* 0x0001e4000c101136 */
[----:B0-----:R-:W-:Y:S02]  /*37320*/  FMUL R3, R50, UR4 ;  /* 0x0000000432037c20 */ /* 0x001fe40008400000 */
[----:B------:R-:W5:Y:S01]  /*37330*/  LDL.LU R50, [R1+0x2a0] ;  /* 0x0002a00001327983 */ /* 0x000f620000300800 */
[----:B------:R-:W-:-:S03]  /*37340*/  LOP3.LUT P1, RZ, R0, 0x8000, RZ, 0xc0, !PT ;  /* 0x0000800000ff7812 */ /* 0x000fc6000782c0ff */
[----:B------:R-:W5:Y:S01]  /*37350*/  LDL.LU R54, [R1+0x2a4] ;  /* 0x0002a40001367983 */ /* 0x000f620000300800 */
[----:B------:R-:W-:-:S09]  /*37360*/  F2FP.SATFINITE.E4M3.F32.PACK_AB_MERGE_C R3, RZ, R3, RZ ;  /* 0x00000003ff03723e */ /* 0x000fd200048070ff */
[----:B------:R2:W-:Y:S01]  /*37370*/  @!P1 STG.E.U8 desc[UR54][R10.64+0x11], R3 ;  /* 0x000011030a009986 */ /* 0x0005e2000c101136 */
[----:B------:R-:W-:Y:S02]  /*37380*/  LOP3.LUT P3, RZ, R0, 0x4000, RZ, 0xc0, !PT ;  /* 0x0000400000ff7812 */ /* 0x000fe4000786c0ff */
[----:B------:R-:W-:-:S11]  /*37390*/  LOP3.LUT R2, R2, 0xbfffffff, RZ, 0xc0, !PT ;  /* 0xbfffffff02027812 */ /* 0x000fd600078ec0ff */
[----:B------:R-:W-:Y:S02]  /*373a0*/  @P3 LOP3.LUT R2, R2, 0x40000000, RZ, 0xfc, !PT ;  /* 0x4000000002023812 */ /* 0x000fe400078efcff */
[----:B------:R-:W-:-:S13]  /*373b0*/  LOP3.LUT P3, RZ, R0, 0x20, RZ, 0xc0, !PT ;  /* 0x0000002000ff7812 */ /* 0x000fda000786c0ff */
[----:B------:R-:W0:Y:S01]  /*373c0*/  @!P3 LDC.64 R8, c[0x0][0x5c0] ;  /* 0x00017000ff08bb82 */ /* 0x000e220000000a00 */
[----:B--2---:R-:W-:Y:S02]  /*373d0*/  FMUL R3, R49, UR4 ;  /* 0x0000000431037c20 */ /* 0x004fe40008400000 */
[----:B------:R-:W2:Y:S01]  /*373e0*/  LDL.LU R49, [R1+0x2a8] ;  /* 0x0002a80001317983 */ /* 0x000ea20000300800 */
[----:B------:R-:W-:Y:S02]  /*373f0*/  LOP3.LUT P0, RZ, R0, 0x10, RZ, 0xc0, !PT ;  /* 0x0000001000ff7812 */ /* 0x000fe4000780c0ff */
[----:B0-----:R-:W-:Y:S02]  /*37400*/  @!P3 IADD3 R8, P1, R36, R8, RZ ;  /* 0x000000082408b210 */ /* 0x001fe40007f3e0ff */
[----:B------:R-:W-:-:S03]  /*37410*/  F2FP.SATFINITE.E4M3.F32.PACK_AB_MERGE_C R3, RZ, R3, RZ ;  /* 0x00000003ff03723e */ /* 0x000fc600048070ff */
[----:B------:R-:W-:-:S05]  /*37420*/  @!P3 IMAD.X R9, R37, 0x1, R9, P1 ;  /* 0x000000012509b824 */ /* 0x000fca00008e0609 */
[----:B------:R0:W-:Y:S02]  /*37430*/  @!P3 STG.E.U8 desc[UR54][R8.64+0x10], R3 ;  /* 0x000010030800b986 */ /* 0x0001e4000c101136 */
[----:B0-----:R-:W0:Y:S01]  /*37440*/  @!P0 LDC.64 R8, c[0x0][0x5c0] ;  /* 0x00017000ff088b82 */ /* 0x001e220000000a00 */
[----:B------:R-:W-:Y:S01]  /*37450*/  LOP3.LUT P5, RZ, R0, 0x8, RZ, 0xc0, !PT ;  /* 0x0000000800ff7812 */ /* 0x000fe200078ac0ff */
[----:B------:R-:W-:Y:S02]  /*37460*/  FMUL R3, R53, UR4 ;  /* 0x0000000435037c20 */ /* 0x000fe40008400000 */
[----:B------:R-:W2:Y:S03]  /*37470*/  LDL.LU R53, [R1+0x2ac] ;  /* 0x0002ac0001357983 */ /* 0x000ea60000300800 */
[----:B------:R-:W-:Y:S02]  /*37480*/  F2FP.SATFINITE.E4M3.F32.PACK_AB_MERGE_C R3, RZ, R3, RZ ;  /* 0x00000003ff03723e */ /* 0x000fe400048070ff */
[----:B0-----:R-:W-:-:S05]  /*37490*/  @!P0 IADD3 R8, P3, R38, R8, RZ ;  /* 0x0000000826088210 */ /* 0x001fca0007f7e0ff */
[----:B------:R-:W-:Y:S01]  /*374a0*/  @!P0 IMAD.X R9, R39, 0x1, R9, P3 ;  /* 0x0000000127098824 */ /* 0x000fe200018e0609 */
[----:B------:R-:W-:-:S04]  /*374b0*/  LOP3.LUT P3, RZ, R2, 0x40000000, RZ, 0xc0, !PT ;  /* 0x4000000002ff7812 */ /* 0x000fc8000786c0ff */
[----:B------:R0:W-:Y:S01]  /*374c0*/  @!P0 STG.E.U8 desc[UR54][R8.64+0x11], R3 ;  /* 0x0000110308008986 */ /* 0x0001e2000c101136 */
[----:B------:R-:W-:Y:S01]  /*374d0*/  LOP3.LUT P6, RZ, R0, 0x1000, RZ, 0xc0, !PT ;  /* 0x0000100000ff7812 */ /* 0x000fe200078cc0ff */
[----:B0-----:R-:W0:Y:S01]  /*374e0*/  @!P5 LDC.64 R8, c[0x0][0x5c0] ;  /* 0x00017000ff08db82 */ /* 0x001e220000000a00 */
        /* <DEDUP_REMOVED lines=8> */
[----:B------:R5:W-:Y:S01]  /*37570*/  @!P6 STG.E.U8 desc[UR54][R18.64+0x19], R3 ;  /* 0x000019031200e986 */ /* 0x000be2000c101136 */
[----:B0-----:R-:W-:-:S05]  /*37580*/  @!P5 IADD3 R8, P6, R41, R8, RZ ;  /* 0x000000082908d210 */ /* 0x001fca0007fde0ff */
[----:B------:R-:W-:Y:S02]  /*37590*/  @!P5 IMAD.X R9, R43, 0x1, R9, P6 ;  /* 0x000000012b09d824 */ /* 0x000fe400030e0609 */
[----:B-----5:R-:W-:Y:S02]  /*375a0*/  FMUL R3, R50, UR4 ;  /* 0x0000000432037c20 */ /* 0x020fe40008400000 */
[----:B------:R-:W5:Y:S03]  /*375b0*/  LDL.LU R50, [R1+0x2b8] ;  /* 0x0002b80001327983 */ /* 0x000f660000300800 */
[----:B------:R-:W-:-:S05]  /*375c0*/  F2FP.SATFINITE.E4M3.F32.PACK_AB_MERGE_C R3, RZ, R3, RZ ;  /* 0x00000003ff03723e */ /* 0x000fca00048070ff */
[----:B------:R0:W-:Y:S02]  /*375d0*/  @!P5 STG.E.U8 desc[UR54][R8.64+0x18], R3 ;  /* 0x000018030800d986 */ /* 0x0001e4000c101136 */
[----:B0-----:R-:W0:Y:S01]  /*375e0*/  @!P4 LDC.64 R8, c[0x0][0x5c0] ;  /* 0x00017000ff08cb82 */ /* 0x001e220000000a00 */
[----:B------:R-:W-:-:S05]  /*375f0*/  FMUL R3, R54, UR4 ;  /* 0x0000000436037c20 */ /* 0x000fca0008400000 */
[----:B------:R-:W-:Y:S02]  /*37600*/  F2FP.SATFINITE.E4M3.F32.PACK_AB_MERGE_C R3, RZ, R3, RZ ;  /* 0x00000003ff03723e */ /* 0x000fe400048070ff */
[----:B0-----:R-:W-:-:S05]  /*37610*/  @!P4 IADD3 R8, P5, R45, R8, RZ ;  /* 0x000000082d08c210 */ /* 0x001fca0007fbe0ff */
[----:B------:R-:W-:-:S05]  /*37620*/  @!P4 IMAD.X R9, R47, 0x1, R9, P5 ;  /* 0x000000012f09c824 */ /* 0x000fca00028e0609 */
[----:B------:R2:W-:Y:S02]  /*37630*/  @!P4 STG.E.U8 desc[UR54][R8.64+0x19], R3 ;  /* 0x000019030800c986 */ /* 0x0005e4000c101136 */
[----:B--2---:R-:W-:Y:S02]  /*37640*/  FMUL R3, R49, UR4 ;  /* 0x0000000431037c20 */ /* 0x004fe40008400000 */
[----:B------:R-:W2:Y:S01]  /*37650*/  LDL.LU R49, [R1+0x2bc] ;  /* 0x0002bc0001317983 */ /* 0x000ea20000300800 */
[----:B------:R-:W-:-:S03]  /*37660*/  LOP3.LUT P4, RZ, R2, 0x2000000, RZ, 0xc0, !PT ;  /* 0x0200000002ff7812 */ /* 0x000fc6000788c0ff */
[----:B------:R-:W2:Y:S01]  /*37670*/  LDL.LU R54, [R1+0x2c0] ;  /* 0x0002c00001367983 */ /* 0x000ea20000300800 */
[----:B------:R-:W-:Y:S02]  /*37680*/  LOP3.LUT P2, RZ, R0, 0x800, RZ, 0xc0, !PT ;  /* 0x0000080000ff7812 */ /* 0x000fe4000784c0ff */
[----:B------:R-:W-:-:S07]  /*37690*/  F2FP.SATFINITE.E4M3.F32.PACK_AB_MERGE_C R3, RZ, R3, RZ ;  /* 0x00000003ff03723e */ /* 0x000fce00048070ff */
[----:B------:R-:W0:Y:S01]  /*376a0*/  @!P4 LDC.64 R8, c[0x0][0x5c0] ;  /* 0x00017000ff08cb82 */ /* 0x000e220000000a00 */
[----:B------:R-:W-:-:S03]  /*376b0*/  LOP3.LUT P1, RZ, R0, 0x400, RZ, 0xc0, !PT ;  /* 0x0000040000ff7812 */ /* 0x000fc6000782c0ff */
[----:B------:R1:W-:Y:S01]  /*376c0*/  @!P2 STG.E.U8 desc[UR54][R30.64+0x10], R3 ;  /* 0x000010031e00a986 */ /* 0x0003e2000c101136 */
[----:B------:R-:W-:Y:S01]  /*376d0*/  LOP3.LUT P5, RZ, R2, 0x4000000, RZ, 0xc0, !PT ;  /* 0x0400000002ff7812 */ /* 0x000fe200078ac0ff */
[----:B-1----:R-:W-:Y:S02]  /*376e0*/  FMUL R3, R53, UR4 ;  /* 0x0000000435037c20 */ /* 0x002fe40008400000 */
[----:B------:R-:W2:Y:S03]  /*376f0*/  LDL.LU R53, [R1+0x2c4] ;  /* 0x0002c40001357983 */ /* 0x000ea60000300800 */
[----:B------:R-:W-:-:S05]  /*37700*/  F2FP.SATFINITE.E4M3.F32.PACK_AB_MERGE_C R3, RZ, R3, RZ ;  /* 0x00000003ff03723e */ /* 0x000fca00048070ff */
[----:B------:R3:W-:Y:S01]  /*37710*/  @!P1 STG.E.U8 desc[UR54][R28.64+0x11], R3 ;  /* 0x000011031c009986 */ /* 0x0007e2000c101136 */
[----:B0-----:R-:W-:-:S05]  /*37720*/  @!P4 IADD3 R8, P1, R40, R8, RZ ;  /* 0x000000082808c210 */ /* 0x001fca0007f3e0ff */
[----:B------:R-:W-:Y:S02]  /*37730*/  @!P4 IMAD.X R9, R42, 0x1, R9, P1 ;  /* 0x000000012a09c824 */ /* 0x000fe400008e0609 */
[----:B---3--:R-:W-:Y:S02]  /*37740*/  FMUL R3, R52, UR4 ;  /* 0x0000000434037c20 */ /* 0x008fe40008400000 */
[----:B------:R-:W3:Y:S03]  /*37750*/  LDL.LU R52, [R1+0x2c8] ;  /* 0x0002c80001347983 */ /* 0x000ee60000300800 */
[----:B------:R-:W-:-:S05]  /*37760*/  F2FP.SATFINITE.E4M3.F32.PACK_AB_MERGE_C R3, RZ, R3, RZ ;  /* 0x00000003ff03723e */ /* 0x000fca00048070ff */
[----:B------:R0:W-:Y:S02]  /*37770*/  @!P4 STG.E.U8 desc[UR54][R8.64+0x10], R3 ;  /* 0x000010030800c986 */ /* 0x0001e4000c101136 */
[----:B0-----:R-:W0:Y:S01]  /*37780*/  @!P5 LDC.64 R8, c[0x0][0x5c0] ;  /* 0x00017000ff08db82 */ /* 0x001e220000000a00 */
[----:B----4-:R-:W-:Y:S02]  /*37790*/  FMUL R3, R51, UR4 ;  /* 0x0000000433037c20 */ /* 0x010fe40008400000 */
[----:B------:R-:W4:Y:S03]  /*377a0*/  LDL.LU R51, [R1+0x2cc] ;  /* 0x0002cc0001337983 */ /* 0x000f260000300800 */
[----:B------:R-:W-:Y:S02]  /*377b0*/  F2FP.SATFINITE.E4M3.F32.PACK_AB_MERGE_C R3, RZ, R3, RZ ;  /* 0x00000003ff03723e */ /* 0x000fe400048070ff */
[----:B0-----:R-:W-:-:S05]  /*377c0*/  @!P5 IADD3 R8, P4, R44, R8, RZ ;  /* 0x000000082c08d210 */ /* 0x001fca0007f9e0ff */
[----:B------:R-:W-:-:S05]  /*377d0*/  @!P5 IMAD.X R9, R46, 0x1, R9, P4 ;  /* 0x000000012e09d824 */ /* 0x000fca00020e0609 */
[----:B------:R5:W-:Y:S01]  /*377e0*/  @!P5 STG.E.U8 desc[UR54][R8.64+0x11], R3 ;  /* 0x000011030800d986 */ /* 0x000be2000c101136 */
[----:B------:R-:W-:Y:S01]  /*377f0*/  LOP3.LUT P5, RZ, R0, 0x200, RZ, 0xc0, !PT ;  /* 0x0000020000ff7812 */ /* 0x000fe200078ac0ff */
[----:B-----5:R-:W-:Y:S02]  /*37800*/  FMUL R3, R50, UR4 ;  /* 0x0000000432037c20 */ /* 0x020fe40008400000 */
[----:B------:R-:W5:Y:S03]  /*37810*/  LDL.LU R50, [R1+0x2d0] ;  /* 0x0002d00001327983 */ /* 0x000f660000300800 */
[----:B------:R-:W-:-:S07]  /*37820*/  F2FP.SATFINITE.E4M3.F32.PACK_AB_MERGE_C R3, RZ, R3, RZ ;  /* 0x00000003ff03723e */ /* 0x000fce00048070ff */
[----:B------:R2:W-:Y:S01]  /*37830*/  @!P5 STG.E.U8 desc[UR54][R32.64+0x18], R3 ;  /* 0x000018032000d986 */ /* 0x0005e2000c101136 */
[----:B------:R-:W-:-:S13]  /*37840*/  LOP3.LUT P6, RZ, R2, 0x8000000, RZ, 0xc0, !PT ;  /* 0x0800000002ff7812 */ /* 0x000fda00078cc0ff */
[----:B------:R-:W0:Y:S01]  /*37850*/  @!P6 LDC.64 R8, c[0x0][0x5c0] ;  /* 0x00017000ff08eb82 */ /* 0x000e220000000a00 */
[----:B------:R-:W-:Y:S01]  /*37860*/  LOP3.LUT P0, RZ, R2, 0x20000000, RZ, 0xc0, !PT ;  /* 0x2000000002ff7812 */ /* 0x000fe2000780c0ff */
[----:B--2---:R-:W-:Y:S02]  /*37870*/  FMUL R3, R49, UR4 ;  /* 0x0000000431037c20 */ /* 0x004fe40008400000 */
[----:B------:R-:W2:Y:S01]  /*37880*/  LDL.LU R49, [R1+0x2d4] ;  /* 0x0002d40001317983 */ /* 0x000ea20000300800 */
[----:B0-----:R-:W-:-:S05]  /*37890*/  @!P6 IADD3 R14, P5, R17, R8, RZ ;  /* 0x00000008110ee210 */ /* 0x001fca0007fbe0ff */
[----:B------:R-:W-:-:S04]  /*378a0*/  @!P6 IMAD.X R15, R48, 0x1, R9, P5 ;  /* 0x00000001300fe824 */ /* 0x000fc800028e0609 */
[----:B------:R-:W0:Y:S01]  /*378b0*/  @!P0 LDC.64 R8, c[0x0][0x5c0] ;  /* 0x00017000ff088b82 */ /* 0x000e220000000a00 */
[----:B------:R-:W-:Y:S02]  /*378c0*/  LOP3.LUT P4, RZ, R2, 0x400000, RZ, 0xc0, !PT ;  /* 0x0040000002ff7812 */ /* 0x000fe4000788c0ff */
[----:B0-----:R-:W-:-:S05]  /*378d0*/  @!P0 IADD3 R16, P5, R16, R8, RZ ;  /* 0x0000000810108210 */ /* 0x001fca0007fbe0ff */
[----:B------:R-:W-:Y:S01]  /*378e0*/  @!P0 IMAD.X R17, R12, 0x1, R9, P5 ;  /* 0x000000010c118824 */ /* 0x000fe200028e0609 */
[----:B------:R-:W-:Y:S02]  /*378f0*/  ISETP.LT.OR P5, PT, R26, 0x11, !P4 ;  /* 0x000000111a00780c */ /* 0x000fe400067a1670 */
[----:B------:R-:W-:-:S11]  /*37900*/  LOP3.LUT P1, RZ, R2, 0x800000, RZ, 0xc0, !PT ;  /* 0x0080000002ff7812 */ /* 0x000fd6000782c0ff */
[----:B------:R-:W0:Y:S01]  /*37910*/  @!P5 LDC.64 R8, c[0x0][0x5c0] ;  /* 0x00017000ff08db82 */ /* 0x000e220000000a00 */
[----:B------:R-:W-:Y:S02]  /*37920*/  @!P5 IMAD.MOV.U32 R10, RZ, RZ, R6 ;  /* 0x000000ffff0ad224 */ /* 0x000fe400078e0006 */
[----:B------:R-:W-:Y:S01]  /*37930*/  @!P5 IMAD.MOV.U32 R11, RZ, RZ, R27 ;  /* 0x000000ffff0bd224 */ /* 0x000fe200078e001b */
[----:B------:R-:W-:Y:S01]  /*37940*/  F2FP.SATFINITE.E4M3.F32.PACK_AB_MERGE_C R3, RZ, R3, RZ ;  /* 0x00000003ff03723e */ /* 0x000fe200048070ff */
[----:B------:R-:W-:-:S04]  /*37950*/  @!P5 IMAD.WIDE.U32 R10, R4, 0x180, R10 ;  /* 0x00000180040ad825 */ /* 0x000fc800078e000a */
[----:B------:R1:W-:Y:S02]  /*37960*/  @!P1 STG.E.U8 desc[UR54][R34.64+0x19], R3 ;  /* 0x0000190322009986 */ /* 0x0003e4000c101136 */
[----:B-1----:R-:W-:Y:S01]  /*37970*/  @!P5 IMAD R3, R5, 0x180, RZ ;  /* 0x000001800503d824 */ /* 0x002fe200078e02ff */
[----:B0-----:R-:W-:-:S04]  /*37980*/  @!P5 IADD3 R12, P1, R10, R8, RZ ;  /* 0x000000080a0cd210 */ /* 0x001fc80007f3e0ff */
[----:B------:R-:W-:Y:S01]  /*37990*/  @!P5 IADD3.X R13, R9, R11, R3, P1, !PT ;  /* 0x0000000b090dd210 */ /* 0x000fe20000ffe403 */
[----:B------:R-:W-:-:S05]  /*379a0*/  FMUL R3, R54, UR4 ;  /* 0x0000000436037c20 */ /* 0x000fca0008400000 */
        /* <DEDUP_REMOVED lines=9> */
[----:B------:R-:W-:Y:S01]  /*37a40*/  @!P6 IADD3.X R9, R11, R9, R3, P1, !PT ;  /* 0x000000090b09e210 */ /* 0x000fe20000ffe403 */
[----:B------:R-:W-:-:S05]  /*37a50*/  FMUL R3, R53, UR4 ;  /* 0x0000000435037c20 */ /* 0x000fca0008400000 */
[----:B------:R-:W-:-:S05]  /*37a60*/  F2FP.SATFINITE.E4M3.F32.PACK_AB_MERGE_C R3, RZ, R3, RZ ;  /* 0x00000003ff03723e */ /* 0x000fca00048070ff */
[----:B------:R3:W-:Y:S02]  /*37a70*/  @!P0 STG.E.U8 desc[UR54][R16.64+0x19], R3 ;  /* 0x0000190310008986 */ /* 0x0007e4000c101136 */
[----:B---3--:R-:W-:-:S05]  /*37a80*/  FMUL R3, R52, UR4 ;  /* 0x0000000434037c20 */ /* 0x008fca0008400000 */
[----:B------:R-:W-:-:S05]  /*37a90*/  F2FP.SATFINITE.E4M3.F32.PACK_AB_MERGE_C R3, RZ, R3, RZ ;  /* 0x00000003ff03723e */ /* 0x000fca00048070ff */
[----:B------:R4:W-:Y:S01]  /*37aa0*/  @!P5 STG.E.U8 desc[UR54][R12.64+0x10], R3 ;  /* 0x000010030c00d986 */ /* 0x0009e2000c101136 */
[----:B------:R-:W-:-:S04]  /*37ab0*/  LOP3.LUT P5, RZ, R0, 0x400000, RZ, 0xc0, !PT ;  /* 0x0040000000ff7812 */ /* 0x000fc800078ac0ff */
[----:B------:R-:W-:Y:S01]  /*37ac0*/  ISETP.LT.OR P5, PT, R26, 0x11, !P5 ;  /* 0x000000111a00780c */ /* 0x000fe20006fa1670 */
[----:B----4-:R-:W-:-:S05]  /*37ad0*/  FMUL R3, R51, UR4 ;  /* 0x0000000433037c20 */ /* 0x010fca0008400000 */
[----:B------:R-:W-:Y:S01]  /*37ae0*/  F2FP.SATFINITE.E4M3.F32.PACK_AB_MERGE_C R3, RZ, R3, RZ ;  /* 0x00000003ff03723e */ /* 0x000fe200048070ff */
[----:B------:R-:W-:Y:S04]  /*37af0*/  BSSY B1, `(.L_x_50) ;  /* 0x0000016000017945 */ /* 0x000fe80003800000 */
[----:B------:R5:W-:Y:S01]  /*37b00*/  @!P6 STG.E.U8 desc[UR54][R8.64+0x11], R3 ;  /* 0x000011030800e986 */ /* 0x000be2000c101136 */
[C---:B------:R-:W-:Y:S02]  /*37b10*/  LOP3.LUT P3, RZ, R2.reuse, 0x10000000, RZ, 0xc0, !PT ;  /* 0x1000000002ff7812 */ /* 0x040fe4000786c0ff */
[C---:B------:R-:W-:Y:S02]  /*37b20*/  LOP3.LUT P2, RZ, R2.reuse, 0x1000000, RZ, 0xc0, !PT ;  /* 0x0100000002ff7812 */ /* 0x040fe4000784c0ff */
[----:B------:R-:W-:-:S02]  /*37b30*/  LOP3.LUT P1, RZ, R2, 0x200000, RZ, 0xc0, !PT ;  /* 0x0020000002ff7812 */ /* 0x000fc4000782c0ff */
[----:B------:R-:W-:Y:S01]  /*37b40*/  LOP3.LUT P0, RZ, R2, 0x100000, RZ, 0xc0, !PT ;  /* 0x0010000002ff7812 */ /* 0x000fe2000780c0ff */
[----:B-----5:R-:W-:-:S05]  /*37b50*/  FMUL R8, R50, UR4 ;  /* 0x0000000432087c20 */ /* 0x020fca0008400000 */
[----:B------:R-:W-:Y:S01]  /*37b60*/  F2FP.SATFINITE.E4M3.F32.PACK_AB_MERGE_C R11, RZ, R8, RZ ;  /* 0x00000008ff0b723e */ /* 0x000fe200048070ff */
[----:B--2---:R-:W-:-:S05]  /*37b70*/  FMUL R3, R49, UR4 ;  /* 0x0000000431037c20 */ /* 0x004fca0008400000 */
        /* <DEDUP_REMOVED lines=13> */
.L_x_51:
[----:B------:R-:W-:Y:S05]  /*37c50*/  BSYNC B1 ;  /* 0x0000000000017941 */ /* 0x000fea0003800000 */
.L_x_50:
        /* <DEDUP_REMOVED lines=15> */
.L_x_53:
[----:B------:R-:W-:Y:S05]  /*37d50*/  BSYNC B1 ;  /* 0x0000000000017941 */ /* 0x000fea0003800000 */
.L_x_52:
        /* <DEDUP_REMOVED lines=48> */
.L_x_55:
[----:B------:R-:W-:Y:S05]  /*38060*/  BSYNC B1 ;  /* 0x0000000000017941 */ /* 0x000fea0003800000 */
.L_x_54:
        /* <DEDUP_REMOVED lines=15> */
.L_x_57:
[----:B------:R-:W-:Y:S05]  /*38160*/  BSYNC B1 ;  /* 0x0000000000017941 */ /* 0x000fea0003800000 */
.L_x_56:
[----:B------:R-:W-:Y:S01]  /*38170*/  LOP3.LUT R2, R2, 0x7fffffff, RZ, 0xc0, !PT ;  /* 0x7fffffff02027812 */ /* 0x000fe200078ec0ff */
[----:B------:R-:W2:Y:S03]  /*38180*/  LDL.LU R3, [R1+0x2e8] ;  /* 0x0002e80001037983 */ /* 0x000ea60000300800 */
[----:B------:R-:W-:Y:S01]  /*38190*/  @P3 LOP3.LUT R2, R2, 0x80000000, RZ, 0xfc, !PT ;  /* 0x8000000002023812 */ /* 0x000fe200078efcff */
[----:B------:R-:W3:Y:S01]  /*381a0*/  LDL.LU R56, [R1+0x2ec] ;  /* 0x0002ec0001387983 */ /* 0x000ee20000300800 */
[----:B------:R-:W-:Y:S02]  /*381b0*/  ISETP.LT.OR P3, PT, R26, 0x21, !P0 ;  /* 0x000000211a00780c */ /* 0x000fe40004761670 */
[----:B------:R-:W-:Y:S01]  /*381c0*/  LOP3.LUT R0, R0, 0xffdfffff, RZ, 0xc0, !PT ;  /* 0xffdfffff00007812 */ /* 0x000fe200078ec0ff */
[----:B------:R-:W4:Y:S01]  /*381d0*/  LDL.LU R55, [R1+0x2f0] ;  /* 0x0002f00001377983 */ /* 0x000f220000300800 */
[----:B------:R-:W-:-:S03]  /*381e0*/  LOP3.LUT R2, R2, 0xffbfffff, RZ, 0xc0, !PT ;  /* 0xffbfffff02027812 */ /* 0x000fc600078ec0ff */
[----:B------:R-:W5:Y:S06]  /*381f0*/  LDL.LU R54, [R1+0x2f4] ;  /* 0x0002f40001367983 */ /* 0x000f6c0000300800 */
[----:B01----:R-:W0:Y:S01]  /*38200*/  @!P3 LDC.64 R8, c[0x0][0x5c0] ;  /* 0x00017000ff08bb82 */ /* 0x003e220000000a00 */
[----:B------:R-:W-:Y:S01]  /*38210*/  @P3 LOP3.LUT R0, R0, 0x200000, RZ, 0xfc, !PT ;  /* 0x0020000000003812 */ /* 0x000fe200078efcff */
[----:B------:R-:W5:Y:S01]  /*38220*/  LDL.LU R53, [R1+0x2f8] ;  /* 0x0002f80001357983 */ /* 0x000f620000300800 */
[----:B------:R-:W-:Y:S01]  /*38230*/  @P4 LOP3.LUT R2, R2, 0x400000, RZ, 0xfc, !PT ;  /* 0x0040000002024812 */ /* 0x000fe200078efcff */
[----:B------:R-:W-:Y:S01]  /*38240*/  IMAD.U32 R36, RZ, RZ, UR52 ;  /* 0x00000034ff247e24 */ /* 0x000fe2000f8e00ff */
[C---:B------:R-:W-:Y:S01]  /*38250*/  LOP3.LUT P4, RZ, R0.reuse, 0x2000, RZ, 0xc0, !PT ;  /* 0x0000200000ff7812 */ /* 0x040fe2000788c0ff */
[----:B------:R-:W5:Y:S01]  /*38260*/  LDL.LU R52, [R1+0x2fc] ;  /* 0x0002fc0001347983 */ /* 0x000f620000300800 */
[----:B------:R-:W-:Y:S01]  /*38270*/  LOP3.LUT R0, R0, 0xfff7ffff, RZ, 0xc0, !PT ;  /* 0xfff7ffff00007812 */ /* 0x000fe200078ec0ff */
[----:B------:R-:W-:Y:S01]  /*38280*/  IMAD.U32 R37, RZ, RZ, UR6 ;  /* 0x00000006ff257e24 */ /* 0x000fe2000f8e00ff */
[----:B------:R-:W-:Y:S01]  /*38290*/  LOP3.LUT R2, R2, 0xffefffff, RZ, 0xc0, !PT ;  /* 0xffefffff02027812 */ /* 0x000fe200078ec0ff */
[----:B------:R-:W-:-:S02]  /*382a0*/  IMAD.U32 R38, RZ, RZ, UR52 ;  /* 0x00000034ff267e24 */ /* 0x000fc4000f8e00ff */
[----:B------:R-:W-:Y:S01]  /*382b0*/  IMAD.U32 R39, RZ, RZ, UR6 ;  /* 0x00000006ff277e24 */ /* 0x000fe2000f8e00ff */
[----:B------:R-:W-:Y:S01]  /*382c0*/  @P0 LOP3.LUT R2, R2, 0x100000, RZ, 0xfc, !PT ;  /* 0x0010000002020812 */ /* 0x000fe200078efcff */
[----:B------:R-:W-:Y:S02]  /*382d0*/  IMAD.U32 R40, RZ, RZ, UR52 ;  /* 0x00000034ff287e24 */ /* 0x000fe4000f8e00ff */
[----:B------:R-:W-:Y:S02]  /*382e0*/  IMAD.U32 R41, RZ, RZ, UR6 ;  /* 0x00000006ff297e24 */ /* 0x000fe4000f8e00ff */
[----:B------:R-:W-:Y:S02]  /*382f0*/  IMAD.U32 R42, RZ, RZ, UR52 ;  /* 0x00000034ff2a7e24 */ /* 0x000fe4000f8e00ff */
[----:B------:R-:W-:Y:S02]  /*38300*/  IMAD.U32 R43, RZ, RZ, UR6 ;  /* 0x00000006ff2b7e24 */ /* 0x000fe4000f8e00ff */
[----:B------:R-:W-:Y:S01]  /*38310*/  IMAD.U32 R44, RZ, RZ, UR52 ;  /* 0x00000034ff2c7e24 */ /* 0x000fe2000f8e00ff */
[----:B0-----:R-:W-:Y:S01]  /*38320*/  @!P3 IADD3 R16, P5, P6, R6, UR52, R8 ;  /* 0x000000340610bc10 */ /* 0x001fe2000febe008 */
[----:B------:R-:W-:-:S02]  /*38330*/  IMAD.U32 R45, RZ, RZ, UR6 ;  /* 0x00000006ff2d7e24 */ /* 0x000fc4000f8e00ff */
[----:B------:R-:W-:Y:S01]  /*38340*/  IMAD.U32 R46, RZ, RZ, UR52 ;  /* 0x00000034ff2e7e24 */ /* 0x000fe2000f8e00ff */
[----:B------:R-:W-:Y:S01]  /*38350*/  @!P3 IADD3.X R17, R27, UR6, R9, P5, P6 ;  /* 0x000000061b11bc10 */ /* 0x000fe2000afec409 */
[----:B------:R-:W-:Y:S01]  /*38360*/  IMAD.U32 R47, RZ, RZ, UR6 ;  /* 0x00000006ff2f7e24 */ /* 0x000fe2000f8e00ff */
[----:B------:R-:W-:Y:S01]  /*38370*/  ISETP.LT.OR P3, PT, R26, 0x22, !P0 ;  /* 0x000000221a00780c */ /* 0x000fe20004761670 */
[----:B------:R-:W-:Y:S02]  /*38380*/  IMAD.U32 R48, RZ, RZ, UR52 ;  /* 0x00000034ff307e24 */ /* 0x000fe4000f8e00ff */
[----:B------:R-:W-:Y:S02]  /*38390*/  IMAD.U32 R49, RZ, RZ, UR6 ;  /* 0x00000006ff317e24 */ /* 0x000fe4000f8e00ff */
[----:B------:R-:W-:Y:S02]  /*383a0*/  IMAD.U32 R50, RZ, RZ, UR52 ;  /* 0x00000034ff327e24 */ /* 0x000fe4000f8e00ff */
[----:B------:R-:W-:-:S06]  /*383b0*/  IMAD.U32 R51, RZ, RZ, UR6 ;  /* 0x00000006ff337e24 */ /* 0x000fcc000f8e00ff */
        /* <DEDUP_REMOVED lines=20> */
[----:B------:R-:W0:Y:S01]  /*38500*/  @!P0 LDC.64 R8, c[0x0][0x5c0] ;  /* 0x00017000ff088b82 */ /* 0x000e220000000a00 */
[C---:B------:R-:W-:Y:S02]  /*38510*/  LOP3.LUT P3, RZ, R2.reuse, 0x80000000, RZ, 0xc0, !PT ;  /* 0x8000000002ff7812 */ /* 0x040fe4000786c0ff */
[----:B------:R-:W-:-:S04]  /*38520*/  LOP3.LUT R2, R2, 0xffdfffff, RZ, 0xc0, !PT ;  /* 0xffdfffff02027812 */ /* 0x000fc800078ec0ff */
        /* <DEDUP_REMOVED lines=17> */
[----:B------:R-:W-:Y:S01]  /*38640*/  ISETP.LT.OR P1, PT, R26, 0x2a, !P4 ;  /* 0x0000002a1a00780c */ /* 0x000fe20006721670 */
[----:B--2---:R-:W-:-:S10]  /*38650*/  FMUL R3, R3, UR4 ;  /* 0x0000000403037c20 */ /* 0x004fd40008400000 */
[----:B------:R-:W0:Y:S01]  /*38660*/  @!P0 LDC.64 R8, c[0x0][0x5c0] ;  /* 0x00017000ff088b82 */ /* 0x000e220000000a00 */
[----:B------:R-:W-:Y:S02]  /*38670*/  @P0 LOP3.LUT R0, R0, 0x1000, RZ, 0xfc, !PT ;  /* 0x0000100000000812 */ /* 0x000fe400078efcff */
[----:B------:R-:W-:Y:S02]  /*38680*/  @P1 LOP3.LUT R2, R2, 0x800000, RZ, 0xfc, !PT ;  /* 0x0080000002021812 */ /* 0x000fe400078efcff */
[----:B------:R-:W-:Y:S02]  /*38690*/  LOP3.LUT R0, R0, 0xfffff7ff, RZ, 0xc0, !PT ;  /* 0xfffff7ff00007812 */ /* 0x000fe400078ec0ff */
        /* <DEDUP_REMOVED lines=20> */
[----:B------:R-:W-:Y:S02]  /*387e0*/  @P0 LOP3.LUT R0, R0, 0x200, RZ, 0xfc, !PT ;  /* 0x0000020000000812 */ /* 0x000fe400078efcff */
[----:B------:R-:W-:Y:S02]  /*387f0*/  @P4 LOP3.LUT R2, R2, 0x2000000, RZ, 0xfc, !PT ;  /* 0x0200000002024812 */ /* 0x000fe400078efcff */
[----:B------:R-:W-:Y:S02]  /*38800*/  LOP3.LUT R0, R0, 0xffffffef, RZ, 0xc0, !PT ;  /* 0xffffffef00007812 */ /* 0x000fe400078ec0ff */
[----:B------:R-:W-:Y:S02]  /*38810*/  LOP3.LUT R2, R2, 0xfbffffff, RZ, 0xc0, !PT ;  /* 0xfbffffff02027812 */ /* 0x000fe400078ec0ff */
[----:B0-----:R-:W-:-:S04]  /*38820*/  @!P0 IADD3 R32, P5, P6, R6, UR58, R8 ;  /* 0x0000003a06208c10 */ /* 0x001fc8000febe008 */
[----:B------:R-:W-:Y:S02]  /*38830*/  @!P0 IADD3.X R33, R27, UR57, R9, P5, P6 ;  /* 0x000000391b218c10 */ /* 0x000fe4000afec409 */
[----:B------:R-:W0:Y:S01]  /*38840*/  @!P1 LDC.64 R8, c[0x0][0x5c0] ;  /* 0x00017000ff089b82 */ /* 0x000e220000000a00 */
[----:B------:R-:W-:-:S13]  /*38850*/  ISETP.LT.OR P0, PT, R26, 0x21, !P2 ;  /* 0x000000211a00780c */ /* 0x000fda0005701670 */
[----:B------:R-:W-:-:S04]  /*38860*/  @P0 LOP3.LUT R0, R0, 0x10, RZ, 0xfc, !PT ;  /* 0x0000001000000812 */ /* 0x000fc800078efcff */
[----:B------:R-:W-:Y:S02]  /*38870*/  LOP3.LUT R0, R0, 0xfffffff7, RZ, 0xc0, !PT ;  /* 0xfffffff700007812 */ /* 0x000fe400078ec0ff */
        /* <DEDUP_REMOVED lines=15> */
[--C-:B------:R-:W-:Y:S02]  /*38970*/  @!P0 IADD3 R42, P6, P5, R42, UR56, R6.reuse ;  /* 0x000000382a2a8c10 */ /* 0x100fe4000fdde006 */
[----:B------:R-:W-:Y:S02]  /*38980*/  @P0 LOP3.LUT R0, R0, 0x2, RZ, 0xfc, !PT ;  /* 0x0000000200000812 */ /* 0x000fe400078efcff */
[--C-:B------:R-:W-:Y:S02]  /*38990*/  @!P0 IADD3.X R43, R43, UR53, R27.reuse, P6, P5 ;  /* 0x000000352b2b8c10 */ /* 0x100fe4000b7ea41b */
[----:B------:R-:W-:Y:S02]  /*389a0*/  @!P4 IADD3 R44, P6, P5, R44, UR58, R6 ;  /* 0x0000003a2c2ccc10 */ /* 0x000fe4000fdde006 */
[----:B------:R-:W-:Y:S02]  /*389b0*/  F2FP.SATFINITE.E4M3.F32.PACK_AB_MERGE_C R3, RZ, R3, RZ ;  /* 0x00000003ff03723e */ /* 0x000fe400048070ff */
[----:B------:R-:W-:-:S02]  /*389c0*/  @!P4 IADD3.X R45, R45, UR57, R27, P6, P5 ;  /* 0x000000392d2dcc10 */ /* 0x000fc4000b7ea41b */
[----:B------:R-:W-:Y:S02]  /*389d0*/  ISETP.LT.OR P5, PT, R26, 0x22, !P3 ;  /* 0x000000221a00780c */ /* 0x000fe40005fa1670 */
[----:B------:R-:W-:-:S11]  /*389e0*/  LOP3.LUT P2, RZ, R0, 0x200000, RZ, 0xc0, !PT ;  /* 0x0020000000ff7812 */ /* 0x000fd6000784c0ff */
        /* <DEDUP_REMOVED lines=8> */
[----:B------:R-:W-:Y:S02]  /*38a70*/  LOP3.LUT R2, R2, 0xefffffff, RZ, 0xc0, !PT ;  /* 0xefffffff02027812 */ /* 0x000fe400078ec0ff */
[----:B------:R-:W-:Y:S02]  /*38a80*/  LOP3.LUT P6, RZ, R0, 0x20000, RZ, 0xc0, !PT ;  /* 0x0002000000ff7812 */ /* 0x000fe400078cc0ff */
[----:B------:R-:W-:-:S02]  /*38a90*/  ISETP.LT.OR P0, PT, R26, 0x2a, !P3 ;  /* 0x0000002a1a00780c */ /* 0x000fc40005f01670 */
[----:B------:R-:W-:Y:S02]  /*38aa0*/  @P3 LOP3.LUT R2, R2, 0x10000000, RZ, 0xfc, !PT ;  /* 0x1000000002023812 */ /* 0x000fe400078efcff */
[----:B------:R-:W-:Y:S02]  /*38ab0*/  ISETP.LT.OR P3, PT, R26, 0x21, !P6 ;  /* 0x000000211a00780c */ /* 0x000fe40007761670 */
[----:B------:R-:W-:Y:S02]  /*38ac0*/  LOP3.LUT R2, R2, 0xdfffffff, RZ, 0xc0, !PT ;  /* 0xdfffffff02027812 */ /* 0x000fe400078ec0ff */
[----:B------:R-:W-:-:S05]  /*38ad0*/  LOP3.LUT P1, RZ, R0, 0x80000, RZ, 0xc0, !PT ;  /* 0x0008000000ff7812 */ /* 0x000fca000782c0ff */
[----:B------:R-:W-:Y:S02]  /*38ae0*/  @!P0 IADD3 R50, P4, P5, R50, UR58, R6 ;  /* 0x0000003a32328c10 */ /* 0x000fe4000fd9e006 */
[----:B------:R-:W-:Y:S02]  /*38af0*/  @P0 LOP3.LUT R2, R2, 0x20000000, RZ, 0xfc, !PT ;  /* 0x2000000002020812 */ /* 0x000fe400078efcff */
[----:B------:R-:W0:Y:S01]  /*38b00*/  @!P3 LDC.64 R8, c[0x0][0x5c0] ;  /* 0x00017000ff08bb82 */ /* 0x000e220000000a00 */
[----:B------:R-:W-:Y:S02]  /*38b10*/  @!P0 IADD3.X R51, R51, UR57, R27, P4, P5 ;  /* 0x0000003933338c10 */ /* 0x000fe4000a7ea41b */
[----:B------:R-:W-:Y:S02]  /*38b20*/  ISETP.LT.OR P0, PT, R26, 0x22, !P6 ;  /* 0x000000221a00780c */ /* 0x000fe40007701670 */
[----:B0-----:R-:W-:-:S05]  /*38b30*/  @!P3 IADD3 R8, P4, R6, R8, RZ ;  /* 0x000000080608b210 */ /* 0x001fca0007f9e0ff */
[----:B------:R-:W-:-:S05]  /*38b40*/  @!P3 IMAD.X R9, R27, 0x1, R9, P4 ;  /* 0x000000011b09b824 */ /* 0x000fca00020e0609 */
[----:B------:R0:W-:Y:S02]  /*38b50*/  @!P3 STG.E.U8 desc[UR54][R8.64+0x20], R3 ;  /* 0x000020030800b986 */ /* 0x0001e4000c101136 */
[----:B0-----:R-:W0:Y:S01]  /*38b60*/  @!P0 LDC.64 R8, c[0x0][0x5c0] ;  /* 0x00017000ff088b82 */ /* 0x001e220000000a00 */
[----:B---3--:R-:W-:-:S05]  /*38b70*/  FMUL R3, R56, UR4 ;  /* 0x0000000438037c20 */ /* 0x008fca0008400000 */
[----:B------:R-:W-:Y:S02]  /*38b80*/  F2FP.SATFINITE.E4M3.F32.PACK_AB_MERGE_C R3, RZ, R3, RZ ;  /* 0x00000003ff03723e */ /* 0x000fe400048070ff */
[----:B0-----:R-:W-:-:S05]  /*38b90*/  @!P0 IADD3 R8, P3, R6, R8, RZ ;  /* 0x0000000806088210 */ /* 0x001fca0007f7e0ff */
[----:B------:R-:W-:-:S05]  /*38ba0*/  @!P0 IMAD.X R9, R27, 0x1, R9, P3 ;  /* 0x000000011b098824 */ /* 0x000fca00018e0609 */
[----:B------:R4:W-:Y:S02]  /*38bb0*/  @!P0 STG.E.U8 desc[UR54][R8.64+0x21], R3 ;  /* 0x0000210308008986 */ /* 0x0009e4000c101136 */
[----:B----4-:R-:W-:Y:S02]  /*38bc0*/  FMUL R3, R55, UR4 ;  /* 0x0000000437037c20 */ /* 0x010fe40008400000 */
[----:B------:R-:W2:Y:S03]  /*38bd0*/  LDL.LU R55, [R1+0x300] ;  /* 0x0003000001377983 */ /* 0x000ea60000300800 */
[----:B------:R-:W-:-:S05]  /*38be0*/  F2FP.SATFINITE.E4M3.F32.PACK_AB_MERGE_C R3, RZ, R3, RZ ;  /* 0x00000003ff03723e */ /* 0x000fca00048070ff */
[----:B------:R5:W-:Y:S02]  /*38bf0*/  @!P2 STG.E.U8 desc[UR54][R16.64+0x20], R3 ;  /* 0x000020031000a986 */ /* 0x000be4000c101136 */
[----:B-----5:R-:W-:Y:S02]  /*38c00*/  FMUL R3, R54, UR4 ;  /* 0x0000000436037c20 */ /* 0x020fe40008400000 */
[----:B------:R-:W3:Y:S04]  /*38c10*/  LDL.LU R54, [R1+0x304] ;  /* 0x0003040001367983 */ /* 0x000ee80000300800 */
[----:B------:R-:W4:Y:S01]  /*38c20*/  LDL.LU R57, [R1+0x308] ;  /* 0x0003080001397983 */ /* 0x000f220000300800 */
[----:B------:R-:W-:Y:S02]  /*38c30*/  F2FP.SATFINITE.E4M3.F32.PACK_AB_MERGE_C R3, RZ, R3, RZ ;  /* 0x00000003ff03723e */ /* 0x000fe400048070ff */
[----:B------:R-:W-:-:S03]  /*38c40*/  ISETP.LT.OR P0, PT, R26, 0x29, !P6 ;  /* 0x000000291a00780c */ /* 0x000fc60007701670 */
[----:B------:R0:W-:Y:S10]  /*38c50*/  @!P1 STG.E.U8 desc[UR54][R12.64+0x21], R3 ;  /* 0x000021030c009986 */ /* 0x0001f4000c101136 */
[----:B------:R-:W1:Y:S01]  /*38c60*/  @!P0 LDC.64 R8, c[0x0][0x5c0] ;  /* 0x00017000ff088b82 */ /* 0x000e620000000a00 */
[----:B0-----:R-:W-:-:S02]  /*38c70*/  FMUL R3, R53, UR4 ;  /* 0x0000000435037c20 */ /* 0x001fc40008400000 */
[----:B------:R-:W5:Y:S03]  /*38c80*/  LDL.LU R53, [R1+0x30c] ;  /* 0x00030c0001357983 */ /* 0x000f660000300800 */
[----:B------:R-:W-:Y:S02]  /*38c90*/  F2FP.SATFINITE.E4M3.F32.PACK_AB_MERGE_C R3, RZ, R3, RZ ;  /* 0x00000003ff03723e */ /* 0x000fe400048070ff */
[----:B-1----:R-:W-:-:S05]  /*38ca0*/  @!P0 IADD3 R8, P3, R6, R8, RZ ;  /* 0x0000000806088210 */ /* 0x002fca0007f7e0ff */
[----:B------:R-:W-:-:S05]  /*38cb0*/  @!P0 IMAD.X R9, R27, 0x1, R9, P3 ;  /* 0x000000011b098824 */ /* 0x000fca00018e0609 */
[----:B------:R0:W-:Y:S02]  /*38cc0*/  @!P0 STG.E.U8 desc[UR54][R8.64+0x28], R3 ;  /* 0x0000280308008986 */ /* 0x0001e4000c101136 */
[----:B0-----:R-:W-:Y:S02]  /*38cd0*/  FMUL R3, R52, UR4 ;  /* 0x0000000434037c20 */ /* 0x001fe40008400000 */
[----:B------:R-:W5:Y:S01]  /*38ce0*/  LDL.LU R52, [R1+0x310] ;  /* 0x0003100001347983 */ /* 0x000f620000300800 */
[----:B------:R-:W-:Y:S02]  /*38cf0*/  ISETP.LT.OR P3, PT, R26, 0x2a, !P6 ;  /* 0x0000002a1a00780c */ /* 0x000fe40007761670 */
[----:B------:R-:W-:Y:S01]  /*38d00*/  F2FP.SATFINITE.E4M3.F32.PACK_AB_MERGE_C R3, RZ, R3, RZ ;  /* 0x00000003ff03723e */ /* 0x000fe200048070ff */
[----:B------:R-:W5:Y:S10]  /*38d10*/  LDL.LU R56, [R1+0x314] ;  /* 0x0003140001387983 */ /* 0x000f740000300800 */
[----:B------:R-:W0:Y:S01]  /*38d20*/  @!P3 LDC.64 R8, c[0x0][0x5c0] ;  /* 0x00017000ff08bb82 */ /* 0x000e220000000a00 */
[----:B------:R-:W-:-:S02]  /*38d30*/  LOP3.LUT P5, RZ, R0, 0x100000, RZ, 0xc0, !PT ;  /* 0x0010000000ff7812 */ /* 0x000fc400078ac0ff */
[----:B------:R-:W-:Y:S02]  /*38d40*/  LOP3.LUT P4, RZ, R0, 0x40000, RZ, 0xc0, !PT ;  /* 0x0004000000ff7812 */ /* 0x000fe4000788c0ff */
[----:B0-----:R-:W-:-:S05]  /*38d50*/  @!P3 IADD3 R8, P6, R6, R8, RZ ;  /* 0x000000080608b210 */ /* 0x001fca0007fde0ff */
[----:B------:R-:W-:-:S05]  /*38d60*/  @!P3 IMAD.X R9, R27, 0x1, R9, P6 ;  /* 0x000000011b09b824 */ /* 0x000fca00030e0609 */
[----:B------:R2:W-:Y:S01]  /*38d70*/  @!P3 STG.E.U8 desc[UR54][R8.64+0x29], R3 ;  /* 0x000029030800b986 */ /* 0x0005e2000c101136 */
[C---:B------:R-:W-:Y:S02]  /*38d80*/  LOP3.LUT P2, RZ, R0.reuse, 0x10000, RZ, 0xc0, !PT ;  /* 0x0001000000ff7812 */ /* 0x040fe4000784c0ff */
[----:B------:R-:W-:Y:S01]  /*38d90*/  LOP3.LUT P1, RZ, R0, 0x8000, RZ, 0xc0, !PT ;  /* 0x0000800000ff7812 */ /* 0x000fe2000782c0ff */
[----:B--2---:R-:W-:Y:S02]  /*38da0*/  FMUL R3, R55, UR4 ;  /* 0x0000000437037c20 */ /* 0x004fe40008400000 */
[----:B------:R-:W2:Y:S03]  /*38db0*/  LDL.LU R55, [R1+0x318] ;  /* 0x0003180001377983 */ /* 0x000ea60000300800 */
[----:B------:R-:W-:-:S05]  /*38dc0*/  F2FP.SATFINITE.E4M3.F32.PACK_AB_MERGE_C R3, RZ, R3, RZ ;  /* 0x00000003ff03723e */ /* 0x000fca00048070ff */
[----:B------:R3:W-:Y:S02]  /*38dd0*/  @!P5 STG.E.U8 desc[UR54][R24.64+0x28], R3 ;  /* 0x000028031800d986 */ /* 0x0007e4000c101136 */
[----:B---3--:R-:W-:Y:S02]  /*38de0*/  FMUL R3, R54, UR4 ;  /* 0x0000000436037c20 */ /* 0x008fe40008400000 */
[----:B------:R-:W3:Y:S03]  /*38df0*/  LDL.LU R54, [R1+0x31c] ;  /* 0x00031c0001367983 */ /* 0x000ee60000300800 */
[----:B------:R-:W-:-:S05]  /*38e00*/  F2FP.SATFINITE.E4M3.F32.PACK_AB_MERGE_C R3, RZ, R3, RZ ;  /* 0x00000003ff03723e */ /* 0x000fca00048070ff */
[----:B------:R4:W-:Y:S02]  /*38e10*/  @!P4 STG.E.U8 desc[UR54][R20.64+0x29], R3 ;  /* 0x000029031400c986 */ /* 0x0009e4000c101136 */
[----:B----4-:R-:W-:-:S05]  /*38e20*/  FMUL R3, R57, UR4 ;  /* 0x0000000439037c20 */ /* 0x010fca0008400000 */
[----:B------:R-:W-:-:S05]  /*38e30*/  F2FP.SATFINITE.E4M3.F32.PACK_AB_MERGE_C R3, RZ, R3, RZ ;  /* 0x00000003ff03723e */ /* 0x000fca00048070ff */
[----:B------:R5:W-:Y:S02]  /*38e40*/  @!P2 STG.E.U8 desc[UR54][R14.64+0x20], R3 ;  /* 0x000020030e00a986 */ /* 0x000be4000c101136 */
[----:B-----5:R-:W-:Y:S02]  /*38e50*/  FMUL R3, R53, UR4 ;  /* 0x0000000435037c20 */ /* 0x020fe40008400000 */
[----:B------:R-:W4:Y:S04]  /*38e60*/  LDL.LU R53, [R1+0x320] ;  /* 0x0003200001357983 */ /* 0x000f280000300800 */
[----:B------:R-:W5:Y:S01]  /*38e70*/  LDL.LU R57, [R1+0x324] ;  /* 0x0003240001397983 */ /* 0x000f620000300800 */
[----:B------:R-:W-:-:S05]  /*38e80*/  F2FP.SATFINITE.E4M3.F32.PACK_AB_MERGE_C R3, RZ, R3, RZ ;  /* 0x00000003ff03723e */ /* 0x000fca00048070ff */
[----:B------:R0:W-:Y:S02]  /*38e90*/  @!P1 STG.E.U8 desc[UR54][R10.64+0x21], R3 ;  /* 0x000021030a009986 */ /* 0x0001e4000c101136 */
[----:B0-----:R-:W-:Y:S02]  /*38ea0*/  FMUL R3, R52, UR4 ;  /* 0x0000000434037c20 */ /* 0x001fe40008400000 */
[----:B------:R-:W5:Y:S01]  /*38eb0*/  LDL.LU R52, [R1+0x328] ;  /* 0x0003280001347983 */ /* 0x000f620000300800 */
[----:B------:R-:W-:Y:S02]  /*38ec0*/  LOP3.LUT P3, RZ, R0, 0x4000, RZ, 0xc0, !PT ;  /* 0x0000400000ff7812 */ /* 0x000fe4000786c0ff */
[----:B------:R-:W-:-:S11]  /*38ed0*/  LOP3.LUT R2, R2, 0xbfffffff, RZ, 0xc0, !PT ;  /* 0xbfffffff02027812 */ /* 0x000fd600078ec0ff */
[----:B------:R-:W-:Y:S02]  /*38ee0*/  @P3 LOP3.LUT R2, R2, 0x40000000, RZ, 0xfc, !PT ;  /* 0x4000000002023812 */ /* 0x000fe400078efcff */
[----:B------:R-:W-:-:S13]  /*38ef0*/  LOP3.LUT P3, RZ, R0, 0x10, RZ, 0xc0, !PT ;  /* 0x0000001000ff7812 */ /* 0x000fda000786c0ff */
[----:B------:R-:W0:Y:S01]  /*38f00*/  @!P3 LDC.64 R8, c[0x0][0x5c0] ;  /* 0x00017000ff08bb82 */ /* 0x000e220000000a00 */
[----:B------:R-:W-:Y:S02]  /*38f10*/  LOP3.LUT P0, RZ, R0, 0x8, RZ, 0xc0, !PT ;  /* 0x0000000800ff7812 */ /* 0x000fe4000780c0ff */
[----:B------:R-:W-:Y:S02]  /*38f20*/  F2FP.SATFINITE.E4M3.F32.PACK_AB_MERGE_C R3, RZ, R3, RZ ;  /* 0x00000003ff03723e */ /* 0x000fe400048070ff */
[----:B0-----:R-:W-:-:S05]  /*38f30*/  @!P3 IADD3 R8, P1, R36, R8, RZ ;  /* 0x000000082408b210 */ /* 0x001fca0007f3e0ff */
[----:B------:R-:W-:-:S05]  /*38f40*/  @!P3 IMAD.X R9, R37, 0x1, R9, P1 ;  /* 0x000000012509b824 */ /* 0x000fca00008e0609 */
[----:B------:R0:W-:Y:S02]  /*38f50*/  @!P3 STG.E.U8 desc[UR54][R8.64+0x20], R3 ;  /* 0x000020030800b986 */ /* 0x0001e4000c101136 */
[----:B0-----:R-:W0:Y:S01]  /*38f60*/  @!P0 LDC.64 R8, c[0x0][0x5c0] ;  /* 0x00017000ff088b82 */ /* 0x001e220000000a00 */
[----:B------:R-:W-:Y:S01]  /*38f70*/  LOP3.LUT P5, RZ, R0, 0x4, RZ, 0xc0, !PT ;  /* 0x0000000400ff7812 */ /* 0x000fe200078ac0ff */
[----:B------:R-:W-:Y:S02]  /*38f80*/  FMUL R3, R56, UR4 ;  /* 0x0000000438037c20 */ /* 0x000fe40008400000 */
[----:B------:R-:W5:Y:S03]  /*38f90*/  LDL.LU R56, [R1+0x32c] ;  /* 0x00032c0001387983 */ /* 0x000f660000300800 */
[----:B------:R-:W-:Y:S02]  /*38fa0*/  F2FP.SATFINITE.E4M3.F32.PACK_AB_MERGE_C R3, RZ, R3, RZ ;  /* 0x00000003ff03723e */ /* 0x000fe400048070ff */
[----:B0-----:R-:W-:-:S05]  /*38fb0*/  @!P0 IADD3 R8, P3, R38, R8, RZ ;  /* 0x0000000826088210 */ /* 0x001fca0007f7e0ff */
[----:B------:R-:W-:Y:S01]  /*38fc0*/  @!P0 IMAD.X R9, R39, 0x1, R9, P3 ;  /* 0x0000000127098824 */ /* 0x000fe200018e0609 */
[----:B------:R-:W-:-:S04]  /*38fd0*/  LOP3.LUT P3, RZ, R2, 0x40000000, RZ, 0xc0, !PT ;  /* 0x4000000002ff7812 */ /* 0x000fc8000786c0ff */
[----:B------:R0:W-:Y:S01]  /*38fe0*/  @!P0 STG.E.U8 desc[UR54][R8.64+0x21], R3 ;  /* 0x0000210308008986 */ /* 0x0001e2000c101136 */
[C---:B------:R-:W-:Y:S01]  /*38ff0*/  LOP3.LUT P6, RZ, R0.reuse, 0x1000, RZ, 0xc0, !PT ;  /* 0x0000100000ff7812 */ /* 0x040fe200078cc0ff */
[----:B0-----:R-:W0:Y:S01]  /*39000*/  @!P5 LDC.64 R8, c[0x0][0x5c0] ;  /* 0x00017000ff08db82 */ /* 0x001e220000000a00 */
        /* <DEDUP_REMOVED lines=8> */
[----:B------:R4:W-:Y:S01]  /*39090*/  @!P6 STG.E.U8 desc[UR54][R18.64+0x29], R3 ;  /* 0x000029031200e986 */ /* 0x0009e2000c101136 */
[----:B0-----:R-:W-:-:S05]  /*390a0*/  @!P5 IADD3 R8, P6, R40, R8, RZ ;  /* 0x000000082808d210 */ /* 0x001fca0007fde0ff */
[----:B------:R-:W-:Y:S02]  /*390b0*/  @!P5 IMAD.X R9, R41, 0x1, R9, P6 ;  /* 0x000000012909d824 */ /* 0x000fe400030e0609 */
[----:B----4-:R-:W-:Y:S02]  /*390c0*/  FMUL R3, R53, UR4 ;  /* 0x0000000435037c20 */ /* 0x010fe40008400000 */
[----:B------:R-:W4:Y:S03]  /*390d0*/  LDL.LU R53, [R1+0x338] ;  /* 0x0003380001357983 */ /* 0x000f260000300800 */
[----:B------:R-:W-:-:S05]  /*390e0*/  F2FP.SATFINITE.E4M3.F32.PACK_AB_MERGE_C R3, RZ, R3, RZ ;  /* 0x00000003ff03723e */ /* 0x000fca00048070ff */
[----:B------:R0:W-:Y:S02]  /*390f0*/  @!P5 STG.E.U8 desc[UR54][R8.64+0x28], R3 ;  /* 0x000028030800d986 */ /* 0x0001e4000c101136 */
[----:B0-----:R-:W0:Y:S01]  /*39100*/  @!P4 LDC.64 R8, c[0x0][0x5c0] ;  /* 0x00017000ff08cb82 */ /* 0x001e220000000a00 */
[----:B-----5:R-:W-:-:S05]  /*39110*/  FMUL R3, R57, UR4 ;  /* 0x0000000439037c20 */ /* 0x020fca0008400000 */
[----:B------:R-:W-:Y:S02]  /*39120*/  F2FP.SATFINITE.E4M3.F32.PACK_AB_MERGE_C R3, RZ, R3, RZ ;  /* 0x00000003ff03723e */ /* 0x000fe400048070ff */
[----:B0-----:R-:W-:-:S05]  /*39130*/  @!P4 IADD3 R8, P5, R42, R8, RZ ;  /* 0x000000082a08c210 */ /* 0x001fca0007fbe0ff */
[----:B------:R-:W-:-:S05]  /*39140*/  @!P4 IMAD.X R9, R43, 0x1, R9, P5 ;  /* 0x000000012b09c824 */ /* 0x000fca00028e0609 */
[----:B------:R0:W-:Y:S02]  /*39150*/  @!P4 STG.E.U8 desc[UR54][R8.64+0x29], R3 ;  /* 0x000029030800c986 */ /* 0x0001e4000c101136 */
[----:B0-----:R-:W-:Y:S02]  /*39160*/  FMUL R3, R52, UR4 ;  /* 0x0000000434037c20 */ /* 0x001fe40008400000 */
[----:B------:R-:W5:Y:S01]  /*39170*/  LDL.LU R52, [R1+0x33c] ;  /* 0x00033c0001347983 */ /* 0x000f620000300800 */
[----:B------:R-:W-:-:S03]  /*39180*/  LOP3.LUT P4, RZ, R2, 0x2000000, RZ, 0xc0, !PT ;  /* 0x0200000002ff7812 */ /* 0x000fc6000788c0ff */
[----:B------:R-:W5:Y:S01]  /*39190*/  LDL.LU R57, [R1+0x340] ;  /* 0x0003400001397983 */ /* 0x000f620000300800 */
[----:B------:R-:W-:Y:S02]  /*391a0*/  LOP3.LUT P2, RZ, R0, 0x800, RZ, 0xc0, !PT ;  /* 0x0000080000ff7812 */ /* 0x000fe4000784c0ff */
[----:B------:R-:W-:-:S07]  /*391b0*/  F2FP.SATFINITE.E4M3.F32.PACK_AB_MERGE_C R3, RZ, R3, RZ ;  /* 0x00000003ff03723e */ /* 0x000fce00048070ff */
[----:B------:R-:W0:Y:S01]  /*391c0*/  @!P4 LDC.64 R8, c[0x0][0x5c0] ;  /* 0x00017000ff08cb82 */ /* 0x000e220000000a00 */
[----:B------:R-:W-:-:S03]  /*391d0*/  LOP3.LUT P1, RZ, R0, 0x400, RZ, 0xc0, !PT ;  /* 0x0000040000ff7812 */ /* 0x000fc6000782c0ff */
[----:B------:R1:W-:Y:S01]  /*391e0*/  @!P2 STG.E.U8 desc[UR54][R30.64+0x20], R3 ;  /* 0x000020031e00a986 */ /* 0x0003e2000c101136 */
[----:B------:R-:W-:Y:S01]  /*391f0*/  LOP3.LUT P5, RZ, R2, 0x4000000, RZ, 0xc0, !PT ;  /* 0x0400000002ff7812 */ /* 0x000fe200078ac0ff */
[----:B-1----:R-:W-:Y:S02]  /*39200*/  FMUL R3, R56, UR4 ;  /* 0x0000000438037c20 */ /* 0x002fe40008400000 */
[----:B------:R-:W5:Y:S03]  /*39210*/  LDL.LU R56, [R1+0x344] ;  /* 0x0003440001387983 */ /* 0x000f660000300800 */
[----:B------:R-:W-:-:S05]  /*39220*/  F2FP.SATFINITE.E4M3.F32.PACK_AB_MERGE_C R3, RZ, R3, RZ ;  /* 0x00000003ff03723e */ /* 0x000fca00048070ff */
[----:B------:R2:W-:Y:S01]  /*39230*/  @!P1 STG.E.U8 desc[UR54][R28.64+0x21], R3 ;  /* 0x000021031c009986 */ /* 0x0005e2000c101136 */
[----:B0-----:R-:W-:-:S05]  /*39240*/  @!P4 IADD3 R8, P1, R44, R8, RZ ;  /* 0x000000082c08c210 */ /* 0x001fca0007f3e0ff */
[----:B------:R-:W-:Y:S02]  /*39250*/  @!P4 IMAD.X R9, R45, 0x1, R9, P1 ;  /* 0x000000012d09c824 */ /* 0x000fe400008e0609 */
[----:B--2---:R-:W-:Y:S02]  /*39260*/  FMUL R3, R55, UR4 ;  /* 0x0000000437037c20 */ /* 0x004fe40008400000 */
[----:B------:R-:W2:Y:S03]  /*39270*/  LDL.LU R55, [R1+0x348] ;  /* 0x0003480001377983 */ /* 0x000ea60000300800 */
[----:B------:R-:W-:-:S05]  /*39280*/  F2FP.SATFINITE.E4M3.F32.PACK_AB_MERGE_C R3, RZ, R3, RZ ;  /* 0x00000003ff03723e */ /* 0x000fca00048070ff */
[----:B------:R0:W-:Y:S02]  /*39290*/  @!P4 STG.E.U8 desc[UR54][R8.64+0x20], R3 ;  /* 0x000020030800c986 */ /* 0x0001e4000c101136 */
[----:B0-----:R-:W0:Y:S01]  /*392a0*/  @!P5 LDC.64 R8, c[0x0][0x5c0] ;  /* 0x00017000ff08db82 */ /* 0x001e220000000a00 */
[----:B---3--:R-:W-:Y:S02]  /*392b0*/  FMUL R3, R54, UR4 ;  /* 0x0000000436037c20 */ /* 0x008fe40008400000 */
[----:B------:R-:W3:Y:S03]  /*392c0*/  LDL.LU R54, [R1+0x34c] ;  /* 0x00034c0001367983 */ /* 0x000ee60000300800 */
[----:B------:R-:W-:Y:S02]  /*392d0*/  F2FP.SATFINITE.E4M3.F32.PACK_AB_MERGE_C R3, RZ, R3, RZ ;  /* 0x00000003ff03723e */ /* 0x000fe400048070ff */
[----:B0-----:R-:W-:-:S05]  /*392e0*/  @!P5 IADD3 R8, P4, R46, R8, RZ ;  /* 0x000000082e08d210 */ /* 0x001fca0007f9e0ff */
[----:B------:R-:W-:-:S05]  /*392f0*/  @!P5 IMAD.X R9, R47, 0x1, R9, P4 ;  /* 0x000000012f09d824 */ /* 0x000fca00020e0609 */
[----:B------:R4:W-:Y:S01]  /*39300*/  @!P5 STG.E.U8 desc[UR54][R8.64+0x21], R3 ;  /* 0x000021030800d986 */ /* 0x0009e2000c101136 */
[----:B------:R-:W-:Y:S01]  /*39310*/  LOP3.LUT P5, RZ, R0, 0x200, RZ, 0xc0, !PT ;  /* 0x0000020000ff7812 */ /* 0x000fe200078ac0ff */
[----:B----4-:R-:W-:Y:S02]  /*39320*/  FMUL R3, R53, UR4 ;  /* 0x0000000435037c20 */ /* 0x010fe40008400000 */
[----:B------:R-:W4:Y:S03]  /*39330*/  LDL.LU R53, [R1+0x350] ;  /* 0x0003500001357983 */ /* 0x000f260000300800 */
[----:B------:R-:W-:-:S07]  /*39340*/  F2FP.SATFINITE.E4M3.F32.PACK_AB_MERGE_C R3, RZ, R3, RZ ;  /* 0x00000003ff03723e */ /* 0x000fce00048070ff */
[----:B------:R5:W-:Y:S02]  /*39350*/  @!P5 STG.E.U8 desc[UR54][R32.64+0x28], R3 ;  /* 0x000028032000d986 */ /* 0x000be4000c101136 */
[----:B-----5:R-:W-:Y:S02]  /*39360*/  FMUL R3, R52, UR4 ;  /* 0x0000000434037c20 */ /* 0x020fe40008400000 */
[----:B------:R-:W5:Y:S01]  /*39370*/  LDL.LU R52, [R1+0x354] ;  /* 0x0003540001347983 */ /* 0x000f620000300800 */
[----:B------:R-:W-:-:S13]  /*39380*/  LOP3.LUT P6, RZ, R2, 0x8000000, RZ, 0xc0, !PT ;  /* 0x0800000002ff7812 */ /* 0x000fda00078cc0ff */
[----:B------:R-:W0:Y:S01]  /*39390*/  @!P6 LDC.64 R8, c[0x0][0x5c0] ;  /* 0x00017000ff08eb82 */ /* 0x000e220000000a00 */
[----:B------:R-:W-:Y:S02]  /*393a0*/  LOP3.LUT P0, RZ, R2, 0x20000000, RZ, 0xc0, !PT ;  /* 0x2000000002ff7812 */ /* 0x000fe4000780c0ff */
[----:B0-----:R-:W-:-:S05]  /*393b0*/  @!P6 IADD3 R14, P5, R48, R8, RZ ;  /* 0x00000008300ee210 */ /* 0x001fca0007fbe0ff */
[----:B------:R-:W-:-:S06]  /*393c0*/  @!P6 IMAD.X R15, R49, 0x1, R9, P5 ;  /* 0x00000001310fe824 */ /* 0x000fcc00028e0609 */
        /* <DEDUP_REMOVED lines=29> */
[----:B--2---:R-:W-:-:S05]  /*395a0*/  FMUL R3, R55, UR4 ;  /* 0x0000000437037c20 */ /* 0x004fca0008400000 */
[----:B------:R-:W-:-:S05]  /*395b0*/  F2FP.SATFINITE.E4M3.F32.PACK_AB_MERGE_C R3, RZ, R3, RZ ;  /* 0x00000003ff03723e */ /* 0x000fca00048070ff */
[----:B------:R3:W-:Y:S01]  /*395c0*/  @!P5 STG.E.U8 desc[UR54][R12.64+0x20], R3 ;  /* 0x000020030c00d986 */ /* 0x0007e2000c101136 */
[----:B------:R-:W-:-:S04]  /*395d0*/  LOP3.LUT P5, RZ, R0, 0x400000, RZ, 0xc0, !PT ;  /* 0x0040000000ff7812 */ /* 0x000fc800078ac0ff */
[----:B------:R-:W-:Y:S01]  /*395e0*/  ISETP.LT.OR P5, PT, R26, 0x21, !P5 ;  /* 0x000000211a00780c */ /* 0x000fe20006fa1670 */
[----:B---3--:R-:W-:-:S05]  /*395f0*/  FMUL R3, R54, UR4 ;  /* 0x0000000436037c20 */ /* 0x008fca0008400000 */
[----:B------:R-:W-:Y:S01]  /*39600*/  F2FP.SATFINITE.E4M3.F32.PACK_AB_MERGE_C R3, RZ, R3, RZ ;  /* 0x00000003ff03723e */ /* 0x000fe200048070ff */
[----:B------:R-:W-:Y:S04]  /*39610*/  BSSY B1, `(.L_x_58) ;  /* 0x0000016000017945 */ /* 0x000fe80003800000 */
[----:B------:R4:W-:Y:S01]  /*39620*/  @!P6 STG.E.U8 desc[UR54][R8.64+0x21], R3 ;  /* 0x000021030800e986 */ /* 0x0009e2000c101136 */
[C---:B------:R-:W-:Y:S02]  /*39630*/  LOP3.LUT P3, RZ, R2.reuse, 0x10000000, RZ, 0xc0, !PT ;  /* 0x1000000002ff7812 */ /* 0x040fe4000786c0ff */
[C---:B------:R-:W-:Y:S02]  /*39640*/  LOP3.LUT P2, RZ, R2.reuse, 0x1000000, RZ, 0xc0, !PT ;  /* 0x0100000002ff7812 */ /* 0x040fe4000784c0ff */
[----:B------:R-:W-:-:S02]  /*39650*/  LOP3.LUT P1, RZ, R2, 0x200000, RZ, 0xc0, !PT ;  /* 0x0020000002ff7812 */ /* 0x000fc4000782c0ff */
[----:B------:R-:W-:Y:S01]  /*39660*/  LOP3.LUT P0, RZ, R2, 0x100000, RZ, 0xc0, !PT ;  /* 0x0010000002ff7812 */ /* 0x000fe2000780c0ff */
[----:B----4-:R-:W-:-:S05]  /*39670*/  FMUL R8, R53, UR4 ;  /* 0x0000000435087c20 */ /* 0x010fca0008400000 */
[----:B------:R-:W-:Y:S01]  /*39680*/  F2FP.SATFINITE.E4M3.F32.PACK_AB_MERGE_C R11, RZ, R8, RZ ;  /* 0x00000008ff0b723e */ /* 0x000fe200048070ff */
[----:B-----5:R-:W-:-:S05]  /*39690*/  FMUL R3, R52, UR4 ;  /* 0x0000000434037c20 */ /* 0x020fca0008400000 */
        /* <DEDUP_REMOVED lines=13> */
.L_x_59:
[----:B------:R-:W-:Y:S05]  /*39770*/  BSYNC B1 ;  /* 0x0000000000017941 */ /* 0x000fea0003800000 */
.L_x_58:
        /* <DEDUP_REMOVED lines=15> */
.L_x_61:
[----:B------:R-:W-:Y:S05]  /*39870*/  BSYNC B1 ;  /* 0x0000000000017941 */ /* 0x000fea0003800000 */
.L_x_60:
        /* <DEDUP_REMOVED lines=48> */
.L_x_63:
[----:B------:R-:W-:Y:S05]  /*39b80*/  BSYNC B1 ;  /* 0x0000000000017941 */ /* 0x000fea0003800000 */
.L_x_62:
        /* <DEDUP_REMOVED lines=15> */
.L_x_65:
[----:B------:R-:W-:Y:S05]  /*39c80*/  BSYNC B1 ;  /* 0x0000000000017941 */ /* 0x000fea0003800000 */
.L_x_64:
        /* <DEDUP_REMOVED lines=352> */
.L_x_67:
[----:B------:R-:W-:Y:S05]  /*3b290*/  BSYNC B1 ;  /* 0x0000000000017941 */ /* 0x000fea0003800000 */
.L_x_66:
        /* <DEDUP_REMOVED lines=15> */
.L_x_69:
[----:B------:R-:W-:Y:S05]  /*3b390*/  BSYNC B1 ;  /* 0x0000000000017941 */ /* 0x000fea0003800000 */
.L_x_68:
        /* <DEDUP_REMOVED lines=28> */
[----:B-----5:R-:W-:-:S05]  /*3b560*/  FMUL R10, R14, UR4 ;  /* 0x000000040e0a7c20 */ /* 0x020fca0008400000 */
[----:B------:R-:W-:Y:S01]  /*3b570*/  F2FP.SATFINITE.E4M3.F32.PACK_AB_MERGE_C R10, RZ, R10, RZ ;  /* 0x0000000aff0a723e */ /* 0x000fe200048070ff */
[----:B---3--:R-:W-:Y:S01]  /*3b580*/  FMUL R3, R16, UR4 ;  /* 0x0000000410037c20 */ /* 0x008fe20008400000 */
[----:B----4-:R-:W-:-:S04]  /*3b590*/  FMUL R12, R15, UR4 ;  /* 0x000000040f0c7c20 */ /* 0x010fc80008400000 */
[----:B------:R-:W-:Y:S02]  /*3b5a0*/  F2FP.SATFINITE.E4M3.F32.PACK_AB_MERGE_C R3, RZ, R3, RZ ;  /* 0x00000003ff03723e */ /* 0x000fe400048070ff */
[----:B------:R-:W-:-:S03]  /*3b5b0*/  F2FP.SATFINITE.E4M3.F32.PACK_AB_MERGE_C R12, RZ, R12, RZ ;  /* 0x0000000cff0c723e */ /* 0x000fc600048070ff */
[----:B------:R0:W-:Y:S01]  /*3b5c0*/  @!P5 STG.E.U8 desc[UR54][R8.64+0x39], R3 ;  /* 0x000039030800d986 */ /* 0x0001e2000c101136 */
[----:B------:R-:W-:-:S13]  /*3b5d0*/  ISETP.LT.OR P5, PT, R26, 0x39, !P6 ;  /* 0x000000391a00780c */ /* 0x000fda00077a1670 */
[----:B0-----:R-:W-:Y:S05]  /*3b5e0*/  @P5 BRA `(.L_x_71) ;  /* 0x00000000002c5947 */ /* 0x001fea0003800000 */
[----:B------:R-:W-:Y:S01]  /*3b5f0*/  IMAD.MOV.U32 R8, RZ, RZ, R6 ;  /* 0x000000ffff087224 */ /* 0x000fe200078e0006 */
[----:B------:R-:W-:Y:S01]  /*3b600*/  ULDC.64 UR8, c[0x0][0x5c0] ;  /* 0x0001700000087ab9 */ /* 0x000fe20000000a00 */
[----:B------:R-:W-:Y:S02]  /*3b610*/  IMAD.MOV.U32 R9, RZ, RZ, R27 ;  /* 0x000000ffff097224 */ /* 0x000fe400078e001b */
[----:B------:R-:W-:Y:S02]  /*3b620*/  IMAD R3, R5, 0x180, RZ ;  /* 0x0000018005037824 */ /* 0x000fe400078e02ff */
[----:B------:R-:W-:-:S04]  /*3b630*/  IMAD.WIDE.U32 R8, R4, 0x180, R8 ;  /* 0x0000018004087825 */ /* 0x000fc800078e0008 */
[----:B------:R-:W-:Y:S02]  /*3b640*/  IMAD.U32 R11, RZ, RZ, UR8 ;  /* 0x00000008ff0b7e24 */ /* 0x000fe4000f8e00ff */
[----:B------:R-:W-:Y:S02]  /*3b650*/  IMAD.IADD R3, R9, 0x1, R3 ;  /* 0x0000000109037824 */ /* 0x000fe400078e0203 */
[----:B------:R-:W-:Y:S01]  /*3b660*/  IMAD.U32 R9, RZ, RZ, UR9 ;  /* 0x00000009ff097e24 */ /* 0x000fe2000f8e00ff */
[----:B------:R-:W-:-:S04]  /*3b670*/  IADD3 R8, P5, P6, R8, UR52, R11 ;  /* 0x0000003408087c10 */ /* 0x000fc8000febe00b */
[----:B------:R-:W-:-:S05]  /*3b680*/  IADD3.X R9, R3, UR6, R9, P5, P6 ;  /* 0x0000000603097c10 */ /* 0x000fca000afec409 */
[----:B------:R0:W-:Y:S04]  /*3b690*/  STG.E.U8 desc[UR54][R8.64+0x38], R12 ;  /* 0x0000380c08007986 */ /* 0x0001e8000c101136 */
.L_x_71:
[----:B------:R-:W-:Y:S05]  /*3b6a0*/  BSYNC B1 ;  /* 0x0000000000017941 */ /* 0x000fea0003800000 */
.L_x_70:
[----:B------:R-:W-:Y:S01]  /*3b6b0*/  LOP3.LUT P5, RZ, R0, 0x400000, RZ, 0xc0, !PT ;  /* 0x0040000000ff7812 */ /* 0x000fe200078ac0ff */
[----:B------:R-:W-:Y:S03]  /*3b6c0*/  BSSY B1, `(.L_x_72) ;  /* 0x000000e000017945 */ /* 0x000fe60003800000 */
[----:B------:R-:W-:-:S13]  /*3b6d0*/  ISETP.LT.OR P5, PT, R26, 0x3a, !P5 ;  /* 0x0000003a1a00780c */ /* 0x000fda0006fa1670 */
[----:B------:R-:W-:Y:S05]  /*3b6e0*/  @P5 BRA `(.L_x_73) ;  /* 0x00000000002c5947 */ /* 0x000fea0003800000 */
[----:B0-----:R-:W-:Y:S01]  /*3b6f0*/  IMAD.MOV.U32 R8, RZ, RZ, R6 ;  /* 0x000000ffff087224 */ /* 0x001fe200078e0006 */
        /* <DEDUP_REMOVED lines=10> */
.L_x_73:
[----:B------:R-:W-:Y:S05]  /*3b7a0*/  BSYNC B1 ;  /* 0x0000000000017941 */ /* 0x000fea0003800000 */
.L_x_72:
        /* <DEDUP_REMOVED lines=225> */
[----:B------:R-:W-:Y:S01]  /*3c5c0*/  FMUL R3, R56, UR4 ;  /* 0x0000000438037c20 */ /* 0x000fe20008400000 */
[----:B------:R-:W-:Y:S01]  /*3c5d0*/  LOP3.LUT P6, RZ, R0, 0x1000, RZ, 0xc0, !PT ;  /* 0x0000100000ff7812 */ /* 0x000fe200078cc0ff */
[----:B------:R-:W5:Y:S03]  /*3c5e0*/  LDL.LU R56, [R1+0x42c] ;  /* 0x00042c0001387983 */ /* 0x000f660000300800 */
[----:B------:R-:W-:Y:S02]  /*3c5f0*/  F2FP.SATFINITE.E4M3.F32.PACK_AB_MERGE_C R3, RZ, R3, RZ ;  /* 0x00000003ff03723e */ /* 0x000fe400048070ff */
[----:B0-----:R-:W-:-:S05]  /*3c600*/  @!P0 IADD3 R8, P3, R38, R8, RZ ;  /* 0x0000000826088210 */ /* 0x001fca0007f7e0ff */
[----:B------:R-:W-:Y:S01]  /*3c610*/  @!P0 IMAD.X R9, R39, 0x1, R9, P3 ;  /* 0x0000000127098824 */ /* 0x000fe200018e0609 */
[----:B------:R-:W-:-:S04]  /*3c620*/  LOP3.LUT P3, RZ, R2, 0x40000000, RZ, 0xc0, !PT ;  /* 0x4000000002ff7812 */ /* 0x000fc8000786c0ff */
[----:B------:R0:W-:Y:S02]  /*3c630*/  @!P0 STG.E.U8 desc[UR54][R8.64+0x41], R3 ;  /* 0x0000410308008986 */ /* 0x0001e4000c101136 */
        /* <DEDUP_REMOVED lines=23> */
[----:B------:R-:W5:Y:S04]  /*3c7b0*/  LDL.LU R52, [R1+0x43c] ;  /* 0x00043c0001347983 */ /* 0x000f680000300800 */
[----:B------:R-:W5:Y:S01]  /*3c7c0*/  LDL.LU R57, [R1+0x440] ;  /* 0x0004400001397983 */ /* 0x000f620000300800 */
[----:B------:R-:W-:Y:S02]  /*3c7d0*/  LOP3.LUT P2, RZ, R0, 0x800, RZ, 0xc0, !PT ;  /* 0x0000080000ff7812 */ /* 0x000fe4000784c0ff */
[----:B------:R-:W-:-:S11]  /*3c7e0*/  F2FP.SATFINITE.E4M3.F32.PACK_AB_MERGE_C R3, RZ, R3, RZ ;  /* 0x00000003ff03723e */ /* 0x000fd600048070ff */
[----:B------:R0:W-:Y:S02]  /*3c7f0*/  @!P2 STG.E.U8 desc[UR54][R30.64+0x40], R3 ;  /* 0x000040031e00a986 */ /* 0x0001e4000c101136 */
[----:B0-----:R-:W-:Y:S02]  /*3c800*/  FMUL R3, R56, UR4 ;  /* 0x0000000438037c20 */ /* 0x001fe40008400000 */
[----:B------:R-:W5:Y:S01]  /*3c810*/  LDL.LU R56, [R1+0x444] ;  /* 0x0004440001387983 */ /* 0x000f620000300800 */
[----:B------:R-:W-:Y:S02]  /*3c820*/  LOP3.LUT P1, RZ, R0, 0x400, RZ, 0xc0, !PT ;  /* 0x0000040000ff7812 */ /* 0x000fe4000782c0ff */
[----:B------:R-:W-:-:S11]  /*3c830*/  F2FP.SATFINITE.E4M3.F32.PACK_AB_MERGE_C R3, RZ, R3, RZ ;  /* 0x00000003ff03723e */ /* 0x000fd600048070ff */
[----:B------:R4:W-:Y:S01]  /*3c840*/  @!P1 STG.E.U8 desc[UR54][R28.64+0x41], R3 ;  /* 0x000041031c009986 */ /* 0x0009e2000c101136 */
[----:B------:R-:W-:-:S13]  /*3c850*/  LOP3.LUT P4, RZ, R2, 0x2000000, RZ, 0xc0, !PT ;  /* 0x0200000002ff7812 */ /* 0x000fda000788c0ff */
[----:B------:R-:W0:Y:S01]  /*3c860*/  @!P4 LDC.64 R8, c[0x0][0x5c0] ;  /* 0x00017000ff08cb82 */ /* 0x000e220000000a00 */
[----:B------:R-:W-:Y:S01]  /*3c870*/  LOP3.LUT P5, RZ, R2, 0x4000000, RZ, 0xc0, !PT ;  /* 0x0400000002ff7812 */ /* 0x000fe200078ac0ff */
[----:B--2---:R-:W-:Y:S02]  /*3c880*/  FMUL R10, R55, UR4 ;  /* 0x00000004370a7c20 */ /* 0x004fe40008400000 */
[----:B------:R-:W2:Y:S03]  /*3c890*/  LDL.LU R55, [R1+0x448] ;  /* 0x0004480001377983 */ /* 0x000ea60000300800 */
[----:B------:R-:W-:Y:S01]  /*3c8a0*/  F2FP.SATFINITE.E4M3.F32.PACK_AB_MERGE_C R11, RZ, R10, RZ ;  /* 0x0000000aff0b723e */ /* 0x000fe200048070ff */
[----:B---3--:R-:W-:Y:S02]  /*3c8b0*/  FMUL R10, R54, UR4 ;  /* 0x00000004360a7c20 */ /* 0x008fe40008400000 */
[----:B------:R-:W3:Y:S01]  /*3c8c0*/  LDL.LU R54, [R1+0x44c] ;  /* 0x00044c0001367983 */ /* 0x000ee20000300800 */
[----:B----4-:R-:W-:-:S03]  /*3c8d0*/  FMUL R3, R53, UR4 ;  /* 0x0000000435037c20 */ /* 0x010fc60008400000 */
[----:B------:R-:W4:Y:S02]  /*3c8e0*/  LDL.LU R53, [R1+0x450] ;  /* 0x0004500001357983 */ /* 0x000f240000300800 */
[----:B------:R-:W-:Y:S01]  /*3c8f0*/  F2FP.SATFINITE.E4M3.F32.PACK_AB_MERGE_C R19, RZ, R3, RZ ;  /* 0x00000003ff13723e */ /* 0x000fe200048070ff */
[----:B-----5:R-:W-:Y:S02]  /*3c900*/  FMUL R3, R52, UR4 ;  /* 0x0000000434037c20 */ /* 0x020fe40008400000 */
[----:B------:R-:W5:Y:S01]  /*3c910*/  LDL.LU R52, [R1+0x454] ;  /* 0x0004540001347983 */ /* 0x000f620000300800 */
[----:B0-----:R-:W-:-:S05]  /*3c920*/  @!P4 IADD3 R8, P1, R44, R8, RZ ;  /* 0x000000082c08c210 */ /* 0x001fca0007f3e0ff */
[----:B------:R-:W-:-:S05]  /*3c930*/  @!P4 IMAD.X R9, R45, 0x1, R9, P1 ;  /* 0x000000012d09c824 */ /* 0x000fca00008e0609 */
[----:B------:R0:W-:Y:S02]  /*3c940*/  @!P4 STG.E.U8 desc[UR54][R8.64+0x40], R11 ;  /* 0x0000400b0800c986 */ /* 0x0001e4000c101136 */
[----:B0-----:R-:W0:Y:S01]  /*3c950*/  @!P5 LDC.64 R8, c[0x0][0x5c0] ;  /* 0x00017000ff08db82 */ /* 0x001e220000000a00 */
[----:B------:R-:W-:Y:S02]  /*3c960*/  LOP3.LUT P6, RZ, R2, 0x8000000, RZ, 0xc0, !PT ;  /* 0x0800000002ff7812 */ /* 0x000fe400078cc0ff */
[----:B------:R-:W-:Y:S02]  /*3c970*/  F2FP.SATFINITE.E4M3.F32.PACK_AB_MERGE_C R13, RZ, R10, RZ ;  /* 0x0000000aff0d723e */ /* 0x000fe400048070ff */
[----:B0-----:R-:W-:-:S05]  /*3c980*/  @!P5 IADD3 R8, P4, R46, R8, RZ ;  /* 0x000000082e08d210 */ /* 0x001fca0007f9e0ff */
[----:B------:R-:W-:-:S05]  /*3c990*/  @!P5 IMAD.X R9, R47, 0x1, R9, P4 ;  /* 0x000000012f09d824 */ /* 0x000fca00020e0609 */
[----:B------:R0:W-:Y:S01]  /*3c9a0*/  @!P5 STG.E.U8 desc[UR54][R8.64+0x41], R13 ;  /* 0x0000410d0800d986 */ /* 0x0001e2000c101136 */
[----:B------:R-:W-:Y:S01]  /*3c9b0*/  LOP3.LUT P5, RZ, R0, 0x200, RZ, 0xc0, !PT ;  /* 0x0000020000ff7812 */ /* 0x000fe200078ac0ff */
[----:B0-----:R-:W0:Y:S01]  /*3c9c0*/  @!P6 LDC.64 R8, c[0x0][0x5c0] ;  /* 0x00017000ff08eb82 */ /* 0x001e220000000a00 */
[----:B------:R-:W-:-:S11]  /*3c9d0*/  LOP3.LUT P0, RZ, R2, 0x20000000, RZ, 0xc0, !PT ;  /* 0x2000000002ff7812 */ /* 0x000fd6000780c0ff */
[----:B------:R1:W-:Y:S01]  /*3c9e0*/  @!P5 STG.E.U8 desc[UR54][R32.64+0x48], R19 ;  /* 0x000048132000d986 */ /* 0x0003e2000c101136 */
[----:B0-----:R-:W-:-:S05]  /*3c9f0*/  @!P6 IADD3 R14, P5, R48, R8, RZ ;  /* 0x00000008300ee210 */ /* 0x001fca0007fbe0ff */
[----:B------:R-:W-:Y:S02]  /*3ca00*/  @!P6 IMAD.X R15, R49, 0x1, R9, P5 ;  /* 0x00000001310fe824 */ /* 0x000fe400028e0609 */
        /* <DEDUP_REMOVED lines=11> */
[----:B------:R-:W-:Y:S01]  /*3cac0*/  @!P1 STG.E.U8 desc[UR54][R34.64+0x49], R21 ;  /* 0x0000491522009986 */ /* 0x000fe2000c101136 */
[----:B------:R-:W-:Y:S01]  /*3cad0*/  @!P5 IMAD R3, R5, 0x180, RZ ;  /* 0x000001800503d824 */ /* 0x000fe200078e02ff */
[----:B0-----:R-:W-:-:S04]  /*3cae0*/  @!P5 IADD3 R12, P1, R10, R8, RZ ;  /* 0x000000080a0cd210 */ /* 0x001fc80007f3e0ff */
[----:B------:R-:W-:Y:S01]  /*3caf0*/  @!P5 IADD3.X R13, R9, R11, R3, P1, !PT ;  /* 0x0000000b090dd210 */ /* 0x000fe20000ffe403 */
[----:B------:R-:W-:-:S05]  /*3cb00*/  FMUL R3, R57, UR4 ;  /* 0x0000000439037c20 */ /* 0x000fca0008400000 */
[----:B-1----:R-:W-:-:S05]  /*3cb10*/  F2FP.SATFINITE.E4M3.F32.PACK_AB_MERGE_C R19, RZ, R3, RZ ;  /* 0x00000003ff13723e */ /* 0x002fca00048070ff */
        /* <DEDUP_REMOVED lines=8> */
[----:B------:R-:W-:Y:S01]  /*3cba0*/  @!P6 IADD3.X R9, R11, R9, R3, P1, !PT ;  /* 0x000000090b09e210 */ /* 0x000fe20000ffe403 */
[----:B------:R-:W-:-:S05]  /*3cbb0*/  FMUL R3, R56, UR4 ;  /* 0x0000000438037c20 */ /* 0x000fca0008400000 */
[----:B------:R-:W-:Y:S01]  /*3cbc0*/  F2FP.SATFINITE.E4M3.F32.PACK_AB_MERGE_C R11, RZ, R3, RZ ;  /* 0x00000003ff0b723e */ /* 0x000fe200048070ff */
[----:B--2---:R-:W-:-:S05]  /*3cbd0*/  FMUL R3, R55, UR4 ;  /* 0x0000000437037c20 */ /* 0x004fca0008400000 */
[----:B0-----:R-:W-:Y:S01]  /*3cbe0*/  F2FP.SATFINITE.E4M3.F32.PACK_AB_MERGE_C R15, RZ, R3, RZ ;  /* 0x00000003ff0f723e */ /* 0x001fe200048070ff */
[----:B---3--:R-:W-:Y:S01]  /*3cbf0*/  FMUL R3, R54, UR4 ;  /* 0x0000000436037c20 */ /* 0x008fe20008400000 */
[----:B------:R0:W-:Y:S04]  /*3cc00*/  @!P0 STG.E.U8 desc[UR54][R16.64+0x49], R11 ;  /* 0x0000490b10008986 */ /* 0x0001e8000c101136 */
[----:B------:R-:W-:Y:S01]  /*3cc10*/  F2FP.SATFINITE.E4M3.F32.PACK_AB_MERGE_C R19, RZ, R3, RZ ;  /* 0x00000003ff13723e */ /* 0x000fe200048070ff */
[----:B------:R0:W-:Y:S01]  /*3cc20*/  @!P5 STG.E.U8 desc[UR54][R12.64+0x40], R15 ;  /* 0x0000400f0c00d986 */ /* 0x0001e2000c101136 */
[----:B------:R-:W-:-:S03]  /*3cc30*/  LOP3.LUT P5, RZ, R0, 0x400000, RZ, 0xc0, !PT ;  /* 0x0040000000ff7812 */ /* 0x000fc600078ac0ff */
[----:B------:R0:W-:Y:S01]  /*3cc40*/  @!P6 STG.E.U8 desc[UR54][R8.64+0x41], R19 ;  /* 0x000041130800e986 */ /* 0x0001e2000c101136 */
[----:B------:R-:W-:Y:S01]  /*3cc50*/  ISETP.LT.OR P5, PT, R26, 0x41, !P5 ;  /* 0x000000411a00780c */ /* 0x000fe20006fa1670 */
[----:B----4-:R-:W-:Y:S01]  /*3cc60*/  FMUL R3, R53, UR4 ;  /* 0x0000000435037c20 */ /* 0x010fe20008400000 */
[----:B------:R-:W-:Y:S01]  /*3cc70*/  BSSY B1, `(.L_x_74) ;  /* 0x0000014000017945 */ /* 0x000fe20003800000 */
[C---:B------:R-:W-:Y:S02]  /*3cc80*/  LOP3.LUT P3, RZ, R2.reuse, 0x10000000, RZ, 0xc0, !PT ;  /* 0x1000000002ff7812 */ /* 0x040fe4000786c0ff */
[C---:B------:R-:W-:Y:S02]  /*3cc90*/  LOP3.LUT P2, RZ, R2.reuse, 0x1000000, RZ, 0xc0, !PT ;  /* 0x0100000002ff7812 */ /* 0x040fe4000784c0ff */
[C---:B------:R-:W-:Y:S02]  /*3cca0*/  LOP3.LUT P1, RZ, R2.reuse, 0x200000, RZ, 0xc0, !PT ;  /* 0x0020000002ff7812 */ /* 0x040fe4000782c0ff */
[----:B------:R-:W-:-:S02]  /*3ccb0*/  LOP3.LUT P0, RZ, R2, 0x100000, RZ, 0xc0, !PT ;  /* 0x0010000002ff7812 */ /* 0x000fc4000780c0ff */
[----:B------:R-:W-:Y:S01]  /*3ccc0*/  F2FP.SATFINITE.E4M3.F32.PACK_AB_MERGE_C R3, RZ, R3, RZ ;  /* 0x00000003ff03723e */ /* 0x000fe200048070ff */
[----:B-----5:R-:W-:-:S05]  /*3ccd0*/  FMUL R10, R52, UR4 ;  /* 0x00000004340a7c20 */ /* 0x020fca0008400000 */
[----:B------:R-:W-:Y:S01]  /*3cce0*/  F2FP.SATFINITE.E4M3.F32.PACK_AB_MERGE_C R21, RZ, R10, RZ ;  /* 0x0000000aff15723e */ /* 0x000fe200048070ff */
[----:B0-----:R-:W-:Y:S06]  /*3ccf0*/  @P5 BRA `(.L_x_75) ;  /* 0x00000000002c5947 */ /* 0x001fec0003800000 */
[----:B------:R-:W-:Y:S01]  /*3cd00*/  IMAD.MOV.U32 R8, RZ, RZ, R6 ;  /* 0x000000ffff087224 */ /* 0x000fe200078e0006 */
[----:B------:R-:W-:Y:S01]  /*3cd10*/  ULDC.64 UR8, c[0x0][0x5c0] ;  /* 0x0001700000087ab9 */ /* 0x000fe20000000a00 */
[----:B------:R-:W-:Y:S02]  /*3cd20*/  IMAD.MOV.U32 R9, RZ, RZ, R27 ;  /* 0x000000ffff097224 */ /* 0x000fe400078e001b */
[----:B------:R-:W-:Y:S02]  /*3cd30*/  IMAD R11, R5, 0x180, RZ ;  /* 0x00000180050b7824 */ /* 0x000fe400078e02ff */
[----:B------:R-:W-:-:S04]  /*3cd40*/  IMAD.WIDE.U32 R8, R4, 0x180, R8 ;  /* 0x0000018004087825 */ /* 0x000fc800078e0008 */
[----:B------:R-:W-:Y:S02]  /*3cd50*/  IMAD.U32 R13, RZ, RZ, UR8 ;  /* 0x00000008ff0d7e24 */ /* 0x000fe4000f8e00ff */
[----:B------:R-:W-:Y:S02]  /*3cd60*/  IMAD.U32 R10, RZ, RZ, UR9 ;  /* 0x00000009ff0a7e24 */ /* 0x000fe4000f8e00ff */
[----:B------:R-:W-:Y:S01]  /*3cd70*/  IMAD.IADD R11, R9, 0x1, R11 ;  /* 0x00000001090b7824 */ /* 0x000fe200078e020b */
[----:B------:R-:W-:-:S04]  /*3cd80*/  IADD3 R8, P5, P6, R8, UR52, R13 ;  /* 0x0000003408087c10 */ /* 0x000fc8000febe00d */
[----:B------:R-:W-:-:S05]  /*3cd90*/  IADD3.X R9, R11, UR6, R10, P5, P6 ;  /* 0x000000060b097c10 */ /* 0x000fca000afec40a */
[----:B------:R0:W-:Y:S04]  /*3cda0*/  STG.E.U8 desc[UR54][R8.64+0x40], R3 ;  /* 0x0000400308007986 */ /* 0x0001e8000c101136 */
.L_x_75:
[----:B------:R-:W-:Y:S05]  /*3cdb0*/  BSYNC B1 ;  /* 0x0000000000017941 */ /* 0x000fea0003800000 */
.L_x_74:
        /* <DEDUP_REMOVED lines=15> */
.L_x_77:
[----:B------:R-:W-:Y:S05]  /*3ceb0*/  BSYNC B1 ;  /* 0x0000000000017941 */ /* 0x000fea0003800000 */
.L_x_76:
[----:B------:R-:W2:Y:S04]  /*3cec0*/  LDL.LU R18, [R1+0x458] ;  /* 0x0004580001127983 */ /* 0x000ea80000300800 */
[----:B------:R-:W3:Y:S04]  /*3ced0*/  LDL.LU R15, [R1+0x45c] ;  /* 0x00045c00010f7983 */ /* 0x000ee80000300800 */
[----:B------:R-:W4:Y:S04]  /*3cee0*/  LDL.LU R17, [R1+0x460] ;  /* 0x0004600001117983 */ /* 0x000f280000300800 */
[----:B------:R-:W5:Y:S01]  /*3cef0*/  LDL.LU R16, [R1+0x464] ;  /* 0x0004640001107983 */ /* 0x000f620000300800 */
[----:B------:R-:W-:Y:S01]  /*3cf00*/  ISETP.LT.OR P6, PT, R26, 0x49, !P4 ;  /* 0x000000491a00780c */ /* 0x000fe200067c1670 */
[----:B------:R-:W-:Y:S01]  /*3cf10*/  BSSY B1, `(.L_x_78) ;  /* 0x000002a000017945 */ /* 0x000fe20003800000 */
[----:B------:R-:W-:-:S11]  /*3cf20*/  P2R R14, PR, RZ, 0x1 ;  /* 0x00000001ff0e7803 */ /* 0x000fd60000000000 */
        /* <DEDUP_REMOVED lines=15> */
[----:B------:R-:W-:Y:S01]  /*3d020*/  ISETP.NE.AND P0, PT, R14, RZ, PT ;  /* 0x000000ff0e00720c */ /* 0x000fe20003f05270 */
[----:B--2---:R-:W-:-:S05]  /*3d030*/  FMUL R3, R18, UR4 ;  /* 0x0000000412037c20 */ /* 0x004fca0008400000 */
[----:B------:R-:W-:Y:S01]  /*3d040*/  F2FP.SATFINITE.E4M3.F32.PACK_AB_MERGE_C R11, RZ, R3, RZ ;  /* 0x00000003ff0b723e */ /* 0x000fe200048070ff */
[----:B---3--:R-:W-:-:S04]  /*3d050*/  FMUL R3, R15, UR4 ;  /* 0x000000040f037c20 */ /* 0x008fc80008400000 */
[----:B------:R0:W-:Y:S01]  /*3d060*/  @!P6 STG.E.U8 desc[UR54][R12.64+0x48], R11 ;  /* 0x0000480b0c00e986 */ /* 0x0001e2000c101136 */
[----:B------:R-:W-:Y:S01]  /*3d070*/  F2FP.SATFINITE.E4M3.F32.PACK_AB_MERGE_C R15, RZ, R3, RZ ;  /* 0x00000003ff0f723e */ /* 0x000fe200048070ff */
[----:B----4-:R-:W-:Y:S01]  /*3d080*/  FMUL R3, R17, UR4 ;  /* 0x0000000411037c20 */ /* 0x010fe20008400000 */
[----:B------:R-:W-:Y:S01]  /*3d090*/  LOP3.LUT P6, RZ, R0, 0x400000, RZ, 0xc0, !PT ;  /* 0x0040000000ff7812 */ /* 0x000fe200078cc0ff */
[----:B-----5:R-:W-:Y:S02]  /*3d0a0*/  FMUL R10, R16, UR4 ;  /* 0x00000004100a7c20 */ /* 0x020fe40008400000 */
[----:B------:R0:W-:Y:S01]  /*3d0b0*/  @!P5 STG.E.U8 desc[UR54][R8.64+0x49], R15 ;  /* 0x0000490f0800d986 */ /* 0x0001e2000c101136 */
[----:B------:R-:W-:Y:S02]  /*3d0c0*/  ISETP.LT.OR P5, PT, R26, 0x49, !P6 ;  /* 0x000000491a00780c */ /* 0x000fe400077a1670 */
[----:B------:R-:W-:Y:S02]  /*3d0d0*/  F2FP.SATFINITE.E4M3.F32.PACK_AB_MERGE_C R3, RZ, R3, RZ ;  /* 0x00000003ff03723e */ /* 0x000fe400048070ff */
[----:B------:R-:W-:-:S09]  /*3d0e0*/  F2FP.SATFINITE.E4M3.F32.PACK_AB_MERGE_C R17, RZ, R10, RZ ;  /* 0x0000000aff11723e */ /* 0x000fd200048070ff */
[----:B0-----:R-:W-:Y:S05]  /*3d0f0*/  @P5 BRA `(.L_x_79) ;  /* 0x00000000002c5947 */ /* 0x001fea0003800000 */
        /* <DEDUP_REMOVED lines=11> */
.L_x_79:
[----:B------:R-:W-:Y:S05]  /*3d1b0*/  BSYNC B1 ;  /* 0x0000000000017941 */ /* 0x000fea0003800000 */
.L_x_78:
        /* <DEDUP_REMOVED lines=15> */
.L_x_81:
[----:B------:R-:W-:Y:S05]  /*3d2b0*/  BSYNC B1 ;  /* 0x0000000000017941 */ /* 0x000fea0003800000 */
.L_x_80:
[----:B0-----:R-:W-:Y:S01]  /*3d2c0*/  P2R R3, PR, RZ, 0x8 ;  /* 0x00000008ff037803 */ /* 0x001fe20000000000 */
[----:B------:R-:W2:Y:S01]  /*3d2d0*/  LDL.LU R46, [R1+0x468] ;  /* 0x00046800012e7983 */ /* 0x000ea20000300800 */
[----:B------:R-:W-:Y:S02]  /*3d2e0*/  ISETP.LT.OR P3, PT, R26, 0x51, !P0 ;  /* 0x000000511a00780c */ /* 0x000fe40004761670 */
[----:B------:R-:W-:Y:S01]  /*3d2f0*/  LOP3.LUT R0, R0, 0xffdfffff, RZ, 0xc0, !PT ;  /* 0xffdfffff00007812 */ /* 0x000fe200078ec0ff */
[----:B------:R-:W3:Y:S01]  /*3d300*/  LDL.LU R56, [R1+0x46c] ;  /* 0x00046c0001387983 */ /* 0x000ee20000300800 */
[----:B------:R-:W-:-:S03]  /*3d310*/  LOP3.LUT R2, R2, 0xffbfffff, RZ, 0xc0, !PT ;  /* 0xffbfffff02027812 */ /* 0x000fc600078ec0ff */
[----:B------:R-:W4:Y:S06]  /*3d320*/  LDL.LU R55, [R1+0x470] ;  /* 0x0004700001377983 */ /* 0x000f2c0000300800 */
[----:B-1----:R-:W0:Y:S01]  /*3d330*/  @!P3 LDC.64 R8, c[0x0][0x5c0] ;  /* 0x00017000ff08bb82 */ /* 0x002e220000000a00 */
[----:B------:R-:W-:Y:S01]  /*3d340*/  @P3 LOP3.LUT R0, R0, 0x200000, RZ, 0xfc, !PT ;  /* 0x0020000000003812 */ /* 0x000fe200078efcff */
[----:B------:R-:W5:Y:S01]  /*3d350*/  LDL.LU R54, [R1+0x474] ;  /* 0x0004740001367983 */ /* 0x000f620000300800 */
[----:B------:R-:W-:Y:S02]  /*3d360*/  @P4 LOP3.LUT R2, R2, 0x400000, RZ, 0xfc, !PT ;  /* 0x0040000002024812 */ /* 0x000fe400078efcff */
[----:B0-----:R-:W-:Y:S01]  /*3d370*/  @!P3 IADD3 R16, P5, P6, R6, UR52, R8 ;  /* 0x000000340610bc10 */ /* 0x001fe2000febe008 */
[----:B------:R-:W5:Y:S01]  /*3d380*/  LDL.LU R53, [R1+0x478] ;  /* 0x0004780001357983 */ /* 0x000f620000300800 */
[----:B------:R-:W-:Y:S01]  /*3d390*/  LOP3.LUT P4, RZ, R0, 0x2000, RZ, 0xc0, !PT ;  /* 0x0000200000ff7812 */ /* 0x000fe2000788c0ff */
[----:B------:R-:W-:Y:S01]  /*3d3a0*/  IMAD.U32 R36, RZ, RZ, UR6 ;  /* 0x00000006ff247e24 */ /* 0x000fe2000f8e00ff */
[----:B------:R-:W-:Y:S01]  /*3d3b0*/  @!P3 IADD3.X R17, R27, UR6, R9, P5, P6 ;  /* 0x000000061b11bc10 */ /* 0x000fe2000afec409 */
[----:B------:R-:W5:Y:S01]  /*3d3c0*/  LDL.LU R52, [R1+0x47c] ;  /* 0x00047c0001347983 */ /* 0x000f620000300800 */
[----:B------:R-:W-:Y:S01]  /*3d3d0*/  ISETP.LT.OR P3, PT, R26, 0x52, !P0 ;  /* 0x000000521a00780c */ /* 0x000fe20004761670 */
[----:B------:R-:W-:Y:S01]  /*3d3e0*/  IMAD.U32 R37, RZ, RZ, UR52 ;  /* 0x00000034ff257e24 */ /* 0x000fe2000f8e00ff */
[----:B------:R-:W-:Y:S01]  /*3d3f0*/  LOP3.LUT R0, R0, 0xfff7ffff, RZ, 0xc0, !PT ;  /* 0xfff7ffff00007812 */ /* 0x000fe200078ec0ff */
[----:B------:R-:W-:Y:S01]  /*3d400*/  IMAD.U32 R38, RZ, RZ, UR6 ;  /* 0x00000006ff267e24 */ /* 0x000fe2000f8e00ff */
[----:B------:R-:W-:Y:S01]  /*3d410*/  LOP3.LUT R2, R2, 0xffefffff, RZ, 0xc0, !PT ;  /* 0xffefffff02027812 */ /* 0x000fe200078ec0ff */
[----:B------:R-:W-:-:S02]  /*3d420*/  IMAD.U32 R39, RZ, RZ, UR52 ;  /* 0x00000034ff277e24 */ /* 0x000fc4000f8e00ff */
[----:B------:R-:W-:Y:S01]  /*3d430*/  IMAD.U32 R40, RZ, RZ, UR6 ;  /* 0x00000006ff287e24 */ /* 0x000fe2000f8e00ff */
[----:B------:R-:W-:Y:S01]  /*3d440*/  @P0 LOP3.LUT R2, R2, 0x100000, RZ, 0xfc, !PT ;  /* 0x0010000002020812 */ /* 0x000fe200078efcff */
[----:B------:R-:W-:Y:S02]  /*3d450*/  IMAD.U32 R41, RZ, RZ, UR52 ;  /* 0x00000034ff297e24 */ /* 0x000fe4000f8e00ff */
[----:B------:R-:W-:Y:S01]  /*3d460*/  IMAD.U32 R42, RZ, RZ, UR6 ;  /* 0x00000006ff2a7e24 */ /* 0x000fe2000f8e00ff */
[----:B------:R-:W-:Y:S01]  /*3d470*/  LOP3.LUT R2, R2, 0xffdfffff, RZ, 0xc0, !PT ;  /* 0xffdfffff02027812 */ /* 0x000fe200078ec0ff */
[----:B------:R-:W0:Y:S01]  /*3d480*/  @!P3 LDC.64 R8, c[0x0][0x5c0] ;  /* 0x00017000ff08bb82 */ /* 0x000e220000000a00 */
[----:B------:R-:W-:Y:S01]  /*3d490*/  @P3 LOP3.LUT R0, R0, 0x80000, RZ, 0xfc, !PT ;  /* 0x0008000000003812 */ /* 0x000fe200078efcff */
[----:B------:R-:W-:Y:S01]  /*3d4a0*/  IMAD.U32 R43, RZ, RZ, UR52 ;  /* 0x00000034ff2b7e24 */ /* 0x000fe2000f8e00ff */
[----:B------:R-:W-:Y:S01]  /*3d4b0*/  @P1 LOP3.LUT R2, R2, 0x200000, RZ, 0xfc, !PT ;  /* 0x0020000002021812 */ /* 0x000fe200078efcff */
[----:B------:R-:W-:Y:S01]  /*3d4c0*/  IMAD.U32 R44, RZ, RZ, UR6 ;  /* 0x00000006ff2c7e24 */ /* 0x000fe2000f8e00ff */
[----:B------:R-:W-:Y:S01]  /*3d4d0*/  LOP3.LUT R0, R0, 0xffefffff, RZ, 0xc0, !PT ;  /* 0xffefffff00007812 */ /* 0x000fe200078ec0ff */
[----:B------:R-:W-:Y:S01]  /*3d4e0*/  IMAD.U32 R45, RZ, RZ, UR52 ;  /* 0x00000034ff2d7e24 */ /* 0x000fe2000f8e00ff */
[----:B------:R-:W-:Y:S01]  /*3d4f0*/  LOP3.LUT R2, R2, 0xff7fffff, RZ, 0xc0, !PT ;  /* 0xff7fffff02027812 */ /* 0x000fe200078ec0ff */
[----:B------:R-:W-:-:S02]  /*3d500*/  IMAD.U32 R47, RZ, RZ, UR6 ;  /* 0x00000006ff2f7e24 */ /* 0x000fc4000f8e00ff */
[----:B------:R-:W-:Y:S02]  /*3d510*/  IMAD.U32 R48, RZ, RZ, UR52 ;  /* 0x00000034ff307e24 */ /* 0x000fe4000f8e00ff */
[----:B------:R-:W-:Y:S02]  /*3d520*/  IMAD.U32 R49, RZ, RZ, UR6 ;  /* 0x00000006ff317e24 */ /* 0x000fe4000f8e00ff */
[----:B------:R-:W-:Y:S02]  /*3d530*/  IMAD.U32 R50, RZ, RZ, UR52 ;  /* 0x00000034ff327e24 */ /* 0x000fe4000f8e00ff */
        /* <DEDUP_REMOVED lines=19> */
[----:B------:R-:W-:Y:S01]  /*3d670*/  ISETP.NE.AND P3, PT, R3, RZ, PT ;  /* 0x000000ff0300720c */ /* 0x000fe20003f65270 */
        /* <DEDUP_REMOVED lines=103> */
[----:B------:R4:W-:Y:S01]  /*3dcf0*/  @!P0 STG.E.U8 desc[UR54][R8.64+0x51], R46 ;  /* 0x0000512e08008986 */ /* 0x0009e2000c101136 */
[----:B------:R-:W-:Y:S01]  /*3dd00*/  ISETP.LT.OR P0, PT, R26, 0x59, !P6 ;  /* 0x000000591a00780c */ /* 0x000fe20007701670 */
[----:B----4-:R-:W-:Y:S02]  /*3dd10*/  FMUL R8, R55, UR4 ;  /* 0x0000000437087c20 */ /* 0x010fe40008400000 */
[----:B------:R-:W2:Y:S03]  /*3dd20*/  LDL.LU R55, [R1+0x480] ;  /* 0x0004800001377983 */ /* 0x000ea60000300800 */
[----:B------:R-:W-:-:S05]  /*3dd30*/  F2FP.SATFINITE.E4M3.F32.PACK_AB_MERGE_C R8, RZ, R8, RZ ;  /* 0x00000008ff08723e */ /* 0x000fca00048070ff */
[----:B------:R5:W-:Y:S02]  /*3dd40*/  @!P2 STG.E.U8 desc[UR54][R16.64+0x50], R8 ;  /* 0x000050081000a986 */ /* 0x000be4000c101136 */
[----:B-----5:R-:W-:Y:S02]  /*3dd50*/  FMUL R8, R54, UR4 ;  /* 0x0000000436087c20 */ /* 0x020fe40008400000 */
[----:B------:R-:W3:Y:S03]  /*3dd60*/  LDL.LU R54, [R1+0x484] ;  /* 0x0004840001367983 */ /* 0x000ee60000300800 */
[----:B------:R-:W-:Y:S01]  /*3dd70*/  F2FP.SATFINITE.E4M3.F32.PACK_AB_MERGE_C R8, RZ, R8, RZ ;  /* 0x00000008ff08723e */ /* 0x000fe200048070ff */
[----:B------:R-:W4:Y:S04]  /*3dd80*/  LDL.LU R57, [R1+0x488] ;  /* 0x0004880001397983 */ /* 0x000f280000300800 */
[----:B------:R0:W-:Y:S02]  /*3dd90*/  @!P1 STG.E.U8 desc[UR54][R12.64+0x51], R8 ;  /* 0x000051080c009986 */ /* 0x0001e4000c101136 */
[----:B0-----:R-:W0:Y:S01]  /*3dda0*/  @!P0 LDC.64 R8, c[0x0][0x5c0] ;  /* 0x00017000ff088b82 */ /* 0x001e220000000a00 */
[----:B------:R-:W-:-:S02]  /*3ddb0*/  FMUL R12, R53, UR4 ;  /* 0x00000004350c7c20 */ /* 0x000fc40008400000 */
[----:B------:R-:W5:Y:S03]  /*3ddc0*/  LDL.LU R53, [R1+0x48c] ;  /* 0x00048c0001357983 */ /* 0x000f660000300800 */
[----:B------:R-:W-:Y:S02]  /*3ddd0*/  F2FP.SATFINITE.E4M3.F32.PACK_AB_MERGE_C R12, RZ, R12, RZ ;  /* 0x0000000cff0c723e */ /* 0x000fe400048070ff */
[----:B0-----:R-:W-:-:S05]  /*3dde0*/  @!P0 IADD3 R8, P3, R6, R8, RZ ;  /* 0x0000000806088210 */ /* 0x001fca0007f7e0ff */
        /* <DEDUP_REMOVED lines=9> */
[----:B------:R-:W-:Y:S02]  /*3de80*/  LOP3.LUT R2, R2, 0xbfffffff, RZ, 0xc0, !PT ;  /* 0xbfffffff02027812 */ /* 0x000fe400078ec0ff */
[----:B0-----:R-:W-:-:S05]  /*3de90*/  @!P3 IADD3 R8, P6, R6, R8, RZ ;  /* 0x000000080608b210 */ /* 0x001fca0007fde0ff */
[----:B------:R-:W-:-:S05]  /*3dea0*/  @!P3 IMAD.X R9, R27, 0x1, R9, P6 ;  /* 0x000000011b09b824 */ /* 0x000fca00030e0609 */
[----:B------:R2:W-:Y:S01]  /*3deb0*/  @!P3 STG.E.U8 desc[UR54][R8.64+0x59], R12 ;  /* 0x0000590c0800b986 */ /* 0x0005e2000c101136 */
[C---:B------:R-:W-:Y:S02]  /*3dec0*/  LOP3.LUT P3, RZ, R0.reuse, 0x4000, RZ, 0xc0, !PT ;  /* 0x0000400000ff7812 */ /* 0x040fe4000786c0ff */
[----:B------:R-:W-:-:S11]  /*3ded0*/  LOP3.LUT P4, RZ, R0, 0x40000, RZ, 0xc0, !PT ;  /* 0x0004000000ff7812 */ /* 0x000fd6000788c0ff */
[----:B------:R-:W-:Y:S02]  /*3dee0*/  @P3 LOP3.LUT R2, R2, 0x40000000, RZ, 0xfc, !PT ;  /* 0x4000000002023812 */ /* 0x000fe400078efcff */
[C---:B------:R-:W-:Y:S02]  /*3def0*/  LOP3.LUT P3, RZ, R0.reuse, 0x10, RZ, 0xc0, !PT ;  /* 0x0000001000ff7812 */ /* 0x040fe4000786c0ff */
        /* <DEDUP_REMOVED lines=10> */
[----:B----4-:R-:W-:Y:S01]  /*3dfa0*/  FMUL R13, R57, UR4 ;  /* 0x00000004390d7c20 */ /* 0x010fe20008400000 */
[----:B0-----:R-:W0:Y:S04]  /*3dfb0*/  @!P3 LDC.64 R8, c[0x0][0x5c0] ;  /* 0x00017000ff08bb82 */ /* 0x001e280000000a00 */
[----:B------:R-:W-:Y:S01]  /*3dfc0*/  F2FP.SATFINITE.E4M3.F32.PACK_AB_MERGE_C R17, RZ, R13, RZ ;  /* 0x0000000dff11723e */ /* 0x000fe200048070ff */
[----:B-----5:R-:W-:Y:S02]  /*3dfd0*/  FMUL R13, R53, UR4 ;  /* 0x00000004350d7c20 */ /* 0x020fe40008400000 */
[----:B------:R-:W4:Y:S03]  /*3dfe0*/  LDL.LU R53, [R1+0x4a0] ;  /* 0x0004a00001357983 */ /* 0x000f260000300800 */
[----:B------:R-:W-:Y:S01]  /*3dff0*/  F2FP.SATFINITE.E4M3.F32.PACK_AB_MERGE_C R13, RZ, R13, RZ ;  /* 0x0000000dff0d723e */ /* 0x000fe200048070ff */
[----:B------:R-:W5:Y:S04]  /*3e000*/  LDL.LU R57, [R1+0x4a4] ;  /* 0x0004a40001397983 */ /* 0x000f680000300800 */
[----:B------:R-:W-:Y:S04]  /*3e010*/  @!P2 STG.E.U8 desc[UR54][R14.64+0x50], R17 ;  /* 0x000050110e00a986 */ /* 0x000fe8000c101136 */
[----:B------:R-:W-:Y:S01]  /*3e020*/  @!P1 STG.E.U8 desc[UR54][R10.64+0x51], R13 ;  /* 0x0000510d0a009986 */ /* 0x000fe2000c101136 */
[----:B0-----:R-:W-:Y:S01]  /*3e030*/  @!P3 IADD3 R8, P1, R3, R8, RZ ;  /* 0x000000080308b210 */ /* 0x001fe20007f3e0ff */
[----:B------:R-:W-:-:S02]  /*3e040*/  FMUL R3, R52, UR4 ;  /* 0x0000000434037c20 */ /* 0x000fc40008400000 */
[----:B------:R-:W5:Y:S01]  /*3e050*/  LDL.LU R52, [R1+0x4a8] ;  /* 0x0004a80001347983 */ /* 0x000f620000300800 */
[----:B------:R-:W-:Y:S01]  /*3e060*/  LOP3.LUT P0, RZ, R0, 0x8, RZ, 0xc0, !PT ;  /* 0x0000000800ff7812 */ /* 0x000fe2000780c0ff */
[----:B------:R-:W-:Y:S01]  /*3e070*/  @!P3 IMAD.X R9, R36, 0x1, R9, P1 ;  /* 0x000000012409b824 */ /* 0x000fe200008e0609 */
[----:B------:R-:W-:-:S05]  /*3e080*/  F2FP.SATFINITE.E4M3.F32.PACK_AB_MERGE_C R21, RZ, R3, RZ ;  /* 0x00000003ff15723e */ /* 0x000fca00048070ff */
[----:B------:R0:W-:Y:S01]  /*3e090*/  @!P3 STG.E.U8 desc[UR54][R8.64+0x50], R21 ;  /* 0x000050150800b986 */ /* 0x0001e2000c101136 */
[----:B------:R-:W-:-:S03]  /*3e0a0*/  FMUL R3, R56, UR4 ;  /* 0x0000000438037c20 */ /* 0x000fc60008400000 */
[----:B------:R-:W5:Y:S02]  /*3e0b0*/  LDL.LU R56, [R1+0x4ac] ;  /* 0x0004ac0001387983 */ /* 0x000f640000300800 */
[----:B0-----:R-:W0:Y:S01]  /*3e0c0*/  @!P0 LDC.64 R8, c[0x0][0x5c0] ;  /* 0x00017000ff088b82 */ /* 0x001e220000000a00 */
[----:B------:R-:W-:Y:S02]  /*3e0d0*/  F2FP.SATFINITE.E4M3.F32.PACK_AB_MERGE_C R11, RZ, R3, RZ ;  /* 0x00000003ff0b723e */ /* 0x000fe400048070ff */
[----:B0-----:R-:W-:-:S05]  /*3e0e0*/  @!P0 IADD3 R8, P3, R37, R8, RZ ;  /* 0x0000000825088210 */ /* 0x001fca0007f7e0ff */
[----:B------:R-:W-:Y:S01]  /*3e0f0*/  @!P0 IMAD.X R9, R38, 0x1, R9, P3 ;  /* 0x0000000126098824 */ /* 0x000fe200018e0609 */
[----:B------:R-:W-:-:S04]  /*3e100*/  LOP3.LUT P3, RZ, R2, 0x40000000, RZ, 0xc0, !PT ;  /* 0x4000000002ff7812 */ /* 0x000fc8000786c0ff */
[----:B------:R0:W-:Y:S01]  /*3e110*/  @!P0 STG.E.U8 desc[UR54][R8.64+0x51], R11 ;  /* 0x0000510b08008986 */ /* 0x0001e2000c101136 */
[----:B--2---:R-:W-:-:S03]  /*3e120*/  FMUL R3, R55, UR4 ;  /* 0x0000000437037c20 */ /* 0x004fc60008400000 */
[----:B------:R-:W2:Y:S02]  /*3e130*/  LDL.LU R55, [R1+0x4b0] ;  /* 0x0004b00001377983 */ /* 0x000ea40000300800 */
[----:B------:R-:W-:Y:S01]  /*3e140*/  F2FP.SATFINITE.E4M3.F32.PACK_AB_MERGE_C R13, RZ, R3, RZ ;  /* 0x00000003ff0d723e */ /* 0x000fe200048070ff */
[----:B---3--:R-:W-:Y:S02]  /*3e150*/  FMUL R3, R54, UR4 ;  /* 0x0000000436037c20 */ /* 0x008fe40008400000 */
[----:B------:R-:W3:Y:S03]  /*3e160*/  LDL.LU R54, [R1+0x4b4] ;  /* 0x0004b40001367983 */ /* 0x000ee60000300800 */
[----:B------:R-:W-:Y:S01]  /*3e170*/  F2FP.SATFINITE.E4M3.F32.PACK_AB_MERGE_C R15, RZ, R3, RZ ;  /* 0x00000003ff0f723e */ /* 0x000fe200048070ff */
[----:B------:R1:W-:Y:S01]  /*3e180*/  @!P3 STG.E.U8 desc[UR54][R22.64+0x58], R13 ;  /* 0x0000580d1600b986 */ /* 0x0003e2000c101136 */
[----:B----4-:R-:W-:-:S03]  /*3e190*/  FMUL R3, R53, UR4 ;  /* 0x0000000435037c20 */ /* 0x010fc60008400000 */
[----:B------:R-:W4:Y:S02]  /*3e1a0*/  LDL.LU R53, [R1+0x4b8] ;  /* 0x0004b80001357983 */ /* 0x000f240000300800 */
[----:B0-----:R-:W-:Y:S01]  /*3e1b0*/  F2FP.SATFINITE.E4M3.F32.PACK_AB_MERGE_C R11, RZ, R3, RZ ;  /* 0x00000003ff0b723e */ /* 0x001fe200048070ff */
[----:B-----5:R-:W-:-:S05]  /*3e1c0*/  FMUL R3, R57, UR4 ;  /* 0x0000000439037c20 */ /* 0x020fca0008400000 */
[----:B-1----:R-:W-:Y:S01]  /*3e1d0*/  F2FP.SATFINITE.E4M3.F32.PACK_AB_MERGE_C R13, RZ, R3, RZ ;  /* 0x00000003ff0d723e */ /* 0x002fe200048070ff */
[----:B------:R-:W-:Y:S02]  /*3e1e0*/  FMUL R3, R52, UR4 ;  /* 0x0000000434037c20 */ /* 0x000fe40008400000 */
[----:B------:R-:W5:Y:S01]  /*3e1f0*/  LDL.LU R52, [R1+0x4bc] ;  /* 0x0004bc0001347983 */ /* 0x000f620000300800 */
[----:B------:R-:W-:-:S03]  /*3e200*/  LOP3.LUT P5, RZ, R0, 0x4, RZ, 0xc0, !PT ;  /* 0x0000000400ff7812 */ /* 0x000fc600078ac0ff */
[----:B------:R-:W5:Y:S10]  /*3e210*/  LDL.LU R57, [R1+0x4c0] ;  /* 0x0004c00001397983 */ /* 0x000f740000300800 */
[----:B------:R-:W0:Y:S01]  /*3e220*/  @!P5 LDC.64 R8, c[0x0][0x5c0] ;  /* 0x00017000ff08db82 */ /* 0x000e220000000a00 */
[----:B------:R-:W-:-:S02]  /*3e230*/  LOP3.LUT P6, RZ, R0, 0x1000, RZ, 0xc0, !PT ;  /* 0x0000100000ff7812 */ /* 0x000fc400078cc0ff */
[----:B------:R-:W-:-:S11]  /*3e240*/  LOP3.LUT P4, RZ, R0, 0x2, RZ, 0xc0, !PT ;  /* 0x0000000200ff7812 */ /* 0x000fd6000788c0ff */
[----:B------:R-:W-:Y:S01]  /*3e250*/  @!P6 STG.E.U8 desc[UR54][R18.64+0x59], R15 ;  /* 0x0000590f1200e986 */ /* 0x000fe2000c101136 */
[----:B0-----:R-:W-:-:S05]  /*3e260*/  @!P5 IADD3 R8, P6, R39, R8, RZ ;  /* 0x000000082708d210 */ /* 0x001fca0007fde0ff */
[----:B------:R-:W-:-:S05]  /*3e270*/  @!P5 IMAD.X R9, R40, 0x1, R9, P6 ;  /* 0x000000012809d824 */ /* 0x000fca00030e0609 */
[----:B------:R0:W-:Y:S02]  /*3e280*/  @!P5 STG.E.U8 desc[UR54][R8.64+0x58], R11 ;  /* 0x0000580b0800d986 */ /* 0x0001e4000c101136 */
[----:B0-----:R-:W0:Y:S01]  /*3e290*/  @!P4 LDC.64 R8, c[0x0][0x5c0] ;  /* 0x00017000ff08cb82 */ /* 0x001e220000000a00 */
[----:B------:R-:W-:Y:S01]  /*3e2a0*/  F2FP.SATFINITE.E4M3.F32.PACK_AB_MERGE_C R15, RZ, R3, RZ ;  /* 0x00000003ff0f723e */ /* 0x000fe200048070ff */
[----:B------:R-:W-:Y:S02]  /*3e2b0*/  FMUL R3, R56, UR4 ;  /* 0x0000000438037c20 */ /* 0x000fe40008400000 */
[----:B------:R-:W5:Y:S03]  /*3e2c0*/  LDL.LU R56, [R1+0x4c4] ;  /* 0x0004c40001387983 */ /* 0x000f660000300800 */
[----:B------:R-:W-:Y:S02]  /*3e2d0*/  F2FP.SATFINITE.E4M3.F32.PACK_AB_MERGE_C R11, RZ, R3, RZ ;  /* 0x00000003ff0b723e */ /* 0x000fe400048070ff */
[----:B------:R-:W-:-:S02]  /*3e2e0*/  LOP3.LUT P2, RZ, R0, 0x800, RZ, 0xc0, !PT ;  /* 0x0000080000ff7812 */ /* 0x000fc4000784c0ff */
[----:B0-----:R-:W-:-:S05]  /*3e2f0*/  @!P4 IADD3 R8, P5, R41, R8, RZ ;  /* 0x000000082908c210 */ /* 0x001fca0007fbe0ff */
[----:B------:R-:W-:-:S05]  /*3e300*/  @!P4 IMAD.X R9, R42, 0x1, R9, P5 ;  /* 0x000000012a09c824 */ /* 0x000fca00028e0609 */
[----:B------:R0:W-:Y:S01]  /*3e310*/  @!P4 STG.E.U8 desc[UR54][R8.64+0x59], R13 ;  /* 0x0000590d0800c986 */ /* 0x0001e2000c101136 */
[----:B------:R-:W-:-:S03]  /*3e320*/  LOP3.LUT P1, RZ, R0, 0x400, RZ, 0xc0, !PT ;  /* 0x0000040000ff7812 */ /* 0x000fc6000782c0ff */
[----:B------:R-:W-:Y:S10]  /*3e330*/  @!P2 STG.E.U8 desc[UR54][R30.64+0x50], R15 ;  /* 0x0000500f1e00a986 */ /* 0x000ff4000c101136 */
[----:B------:R1:W-:Y:S01]  /*3e340*/  @!P1 STG.E.U8 desc[UR54][R28.64+0x51], R11 ;  /* 0x0000510b1c009986 */ /* 0x0003e2000c101136 */
[----:B------:R-:W-:-:S13]  /*3e350*/  LOP3.LUT P4, RZ, R2, 0x2000000, RZ, 0xc0, !PT ;  /* 0x0200000002ff7812 */ /* 0x000fda000788c0ff */
[----:B0-----:R-:W0:Y:S01]  /*3e360*/  @!P4 LDC.64 R8, c[0x0][0x5c0] ;  /* 0x00017000ff08cb82 */ /* 0x001e220000000a00 */
[----:B--2---:R-:W-:Y:S02]  /*3e370*/  FMUL R3, R55, UR4 ;  /* 0x0000000437037c20 */ /* 0x004fe40008400000 */
[----:B------:R-:W2:Y:S03]  /*3e380*/  LDL.LU R55, [R1+0x4c8] ;  /* 0x0004c80001377983 */ /* 0x000ea60000300800 */
[----:B------:R-:W-:Y:S01]  /*3e390*/  F2FP.SATFINITE.E4M3.F32.PACK_AB_MERGE_C R13, RZ, R3, RZ ;  /* 0x00000003ff0d723e */ /* 0x000fe200048070ff */
[----:B---3--:R-:W-:Y:S02]  /*3e3a0*/  FMUL R3, R54, UR4 ;  /* 0x0000000436037c20 */ /* 0x008fe40008400000 */
[----:B------:R-:W3:Y:S03]  /*3e3b0*/  LDL.LU R54, [R1+0x4cc] ;  /* 0x0004cc0001367983 */ /* 0x000ee60000300800 */
[----:B-1----:R-:W-:Y:S01]  /*3e3c0*/  F2FP.SATFINITE.E4M3.F32.PACK_AB_MERGE_C R11, RZ, R3, RZ ;  /* 0x00000003ff0b723e */ /* 0x002fe200048070ff */
[----:B----4-:R-:W-:-:S02]  /*3e3d0*/  FMUL R3, R53, UR4 ;  /* 0x0000000435037c20 */ /* 0x010fc40008400000 */
[----:B------:R-:W4:Y:S03]  /*3e3e0*/  LDL.LU R53, [R1+0x4d0] ;  /* 0x0004d00001357983 */ /* 0x000f260000300800 */
[----:B------:R-:W-:Y:S01]  /*3e3f0*/  F2FP.SATFINITE.E4M3.F32.PACK_AB_MERGE_C R19, RZ, R3, RZ ;  /* 0x00000003ff13723e */ /* 0x000fe200048070ff */
[----:B-----5:R-:W-:Y:S02]  /*3e400*/  FMUL R3, R52, UR4 ;  /* 0x0000000434037c20 */ /* 0x020fe40008400000 */
[----:B------:R-:W5:Y:S01]  /*3e410*/  LDL.LU R52, [R1+0x4d4] ;  /* 0x0004d40001347983 */ /* 0x000f620000300800 */
[----:B------:R-:W-:Y:S02]  /*3e420*/  LOP3.LUT P5, RZ, R2, 0x4000000, RZ, 0xc0, !PT ;  /* 0x0400000002ff7812 */ /* 0x000fe400078ac0ff */
[----:B0-----:R-:W-:-:S05]  /*3e430*/  @!P4 IADD3 R8, P1, R43, R8, RZ ;  /* 0x000000082b08c210 */ /* 0x001fca0007f3e0ff */
[----:B------:R-:W-:-:S05]  /*3e440*/  @!P4 IMAD.X R9, R44, 0x1, R9, P1 ;  /* 0x000000012c09c824 */ /* 0x000fca00008e0609 */
[----:B------:R0:W-:Y:S02]  /*3e450*/  @!P4 STG.E.U8 desc[UR54][R8.64+0x50], R13 ;  /* 0x0000500d0800c986 */ /* 0x0001e4000c101136 */
[----:B0-----:R-:W0:Y:S01]  /*3e460*/  @!P5 LDC.64 R8, c[0x0][0x5c0] ;  /* 0x00017000ff08db82 */ /* 0x001e220000000a00 */
[----:B------:R-:W-:Y:S02]  /*3e470*/  LOP3.LUT P6, RZ, R2, 0x8000000, RZ, 0xc0, !PT ;  /* 0x0800000002ff7812 */ /* 0x000fe400078cc0ff */
        /* <DEDUP_REMOVED lines=46> */
[----:B------:R-:W-:Y:S01]  /*3e760*/  BSSY B1, `(.L_x_82) ;  /* 0x0000015000017945 */ /* 0x000fe20003800000 */
[----:B----4-:R-:W-:Y:S01]  /*3e770*/  FMUL R3, R53, UR4 ;  /* 0x0000000435037c20 */ /* 0x010fe20008400000 */
        /* <DEDUP_REMOVED lines=19> */
.L_x_83:
[----:B------:R-:W-:Y:S05]  /*3e8b0*/  BSYNC B1 ;  /* 0x0000000000017941 */ /* 0x000fea0003800000 */
.L_x_82:
        /* <DEDUP_REMOVED lines=15> */
.L_x_85:
[----:B------:R-:W-:Y:S05]  /*3e9b0*/  BSYNC B1 ;  /* 0x0000000000017941 */ /* 0x000fea0003800000 */
.L_x_84:
        /* <DEDUP_REMOVED lines=47> */
.L_x_87:
[----:B------:R-:W-:Y:S05]  /*3ecb0*/  BSYNC B1 ;  /* 0x0000000000017941 */ /* 0x000fea0003800000 */
.L_x_86:
        /* <DEDUP_REMOVED lines=15> */
.L_x_89:
[----:B------:R-:W-:Y:S05]  /*3edb0*/  BSYNC B1 ;  /* 0x0000000000017941 */ /* 0x000fea0003800000 */
.L_x_88:
[----:B0-----:R-:W-:Y:S01]  /*3edc0*/  P2R R3, PR, RZ, 0x8 ;  /* 0x00000008ff037803 */ /* 0x001fe20000000000 */
[----:B------:R-:W2:Y:S01]  /*3edd0*/  LDL.LU R61, [R1+0x4e8] ;  /* 0x0004e800013d7983 */ /* 0x000ea20000300800 */
[----:B------:R-:W-:Y:S02]  /*3ede0*/  ISETP.LT.OR P3, PT, R26, 0x61, !P0 ;  /* 0x000000611a00780c */ /* 0x000fe40004761670 */
[----:B------:R-:W-:Y:S01]  /*3edf0*/  LOP3.LUT R0, R0, 0xffdfffff, RZ, 0xc0, !PT ;  /* 0xffdfffff00007812 */ /* 0x000fe200078ec0ff */
[----:B------:R-:W3:Y:S01]  /*3ee00*/  LDL.LU R65, [R1+0x4ec] ;  /* 0x0004ec0001417983 */ /* 0x000ee20000300800 */
[----:B------:R-:W-:Y:S02]  /*3ee10*/  P2R R48, PR, RZ, 0x10 ;  /* 0x00000010ff307803 */ /* 0x000fe40000000000 */
[----:B------:R-:W-:Y:S01]  /*3ee20*/  P2R R58, PR, RZ, 0x1 ;  /* 0x00000001ff3a7803 */ /* 0x000fe20000000000 */
[----:B------:R-:W4:Y:S04]  /*3ee30*/  LDL.LU R66, [R1+0x4f0] ;  /* 0x0004f00001427983 */ /* 0x000f280000300800 */
[----:B------:R-:W5:Y:S02]  /*3ee40*/  LDL.LU R64, [R1+0x4f4] ;  /* 0x0004f40001407983 */ /* 0x000f640000300800 */
[----:B-1----:R-:W0:Y:S01]  /*3ee50*/  @!P3 LDC.64 R8, c[0x0][0x5c0] ;  /* 0x00017000ff08bb82 */ /* 0x002e220000000a00 */
[----:B------:R-:W-:Y:S01]  /*3ee60*/  @P3 LOP3.LUT R0, R0, 0x200000, RZ, 0xfc, !PT ;  /* 0x0020000000003812 */ /* 0x000fe200078efcff */
[----:B------:R-:W5:Y:S01]  /*3ee70*/  LDL.LU R62, [R1+0x4f8] ;  /* 0x0004f800013e7983 */ /* 0x000f620000300800 */
[----:B------:R-:W-:Y:S01]  /*3ee80*/  P2R R56, PR, RZ, 0x2 ;  /* 0x00000002ff387803 */ /* 0x000fe20000000000 */
[----:B------:R-:W-:Y:S01]  /*3ee90*/  IMAD.U32 R57, RZ, RZ, UR52 ;  /* 0x00000034ff397e24 */ /* 0x000fe2000f8e00ff */
[C---:B------:R-:W-:Y:S01]  /*3eea0*/  LOP3.LUT P4, RZ, R0.reuse, 0x2000, RZ, 0xc0, !PT ;  /* 0x0000200000ff7812 */ /* 0x040fe2000788c0ff */
[----:B------:R-:W-:Y:S01]  /*3eeb0*/  IMAD.U32 R50, RZ, RZ, UR6 ;  /* 0x00000006ff327e24 */ /* 0x000fe2000f8e00ff */
[----:B------:R-:W-:Y:S01]  /*3eec0*/  LOP3.LUT R0, R0, 0xfff7ffff, RZ, 0xc0, !PT ;  /* 0xfff7ffff00007812 */ /* 0x000fe200078ec0ff */
[----:B------:R-:W-:Y:S01]  /*3eed0*/  IMAD.U32 R49, RZ, RZ, UR52 ;  /* 0x00000034ff317e24 */ /* 0x000fe2000f8e00ff */
[----:B------:R-:W5:Y:S01]  /*3eee0*/  LDL.LU R69, [R1+0x4fc] ;  /* 0x0004fc0001457983 */ /* 0x000f620000300800 */
[----:B------:R-:W-:Y:S01]  /*3eef0*/  IMAD.U32 R43, RZ, RZ, UR52 ;  /* 0x00000034ff2b7e24 */ /* 0x000fe2000f8e00ff */
[----:B------:R-:W-:Y:S01]  /*3ef00*/  P2R R44, PR, RZ, 0x4 ;  /* 0x00000004ff2c7803 */ /* 0x000fe20000000000 */
[----:B------:R-:W-:Y:S01]  /*3ef10*/  IMAD.U32 R42, RZ, RZ, UR6 ;  /* 0x00000006ff2a7e24 */ /* 0x000fe2000f8e00ff */
[----:B------:R-:W5:Y:S01]  /*3ef20*/  LDL.LU R68, [R1+0x500] ;  /* 0x0005000001447983 */ /* 0x000f620000300800 */
[----:B------:R-:W-:-:S02]  /*3ef30*/  IMAD.U32 R37, RZ, RZ, UR52 ;  /* 0x00000034ff257e24 */ /* 0x000fc4000f8e00ff */
        /* <DEDUP_REMOVED lines=26> */
[----:B------:R-:W-:-:S03]  /*3f0e0*/  IMAD.U32 R3, RZ, RZ, UR52 ;  /* 0x00000034ff037e24 */ /* 0x000fc6000f8e00ff */
[----:B------:R-:W-:Y:S02]  /*3f0f0*/  P2R R54, PR, RZ, 0x8 ;  /* 0x00000008ff367803 */ /* 0x000fe40000000000 */
        /* <DEDUP_REMOVED lines=15> */
[----:B------:R-:W-:-:S04]  /*3f1f0*/  ISETP.LT.OR P1, PT, R26, 0x6a, !P4 ;  /* 0x0000006a1a00780c */ /* 0x000fc80006721670 */
[----:B------:R-:W-:Y:S01]  /*3f200*/  P2R R41, PR, RZ, 0x2 ;  /* 0x00000002ff297803 */ /* 0x000fe20000000000 */
[----:B--2---:R-:W-:-:S06]  /*3f210*/  FMUL R61, R61, UR4 ;  /* 0x000000043d3d7c20 */ /* 0x004fcc0008400000 */
        /* <DEDUP_REMOVED lines=18> */
[----:B------:R-:W-:Y:S02]  /*3f340*/  ISETP.LT.OR P4, PT, R26, 0x61, !P3 ;  /* 0x000000611a00780c */ /* 0x000fe40005f81670 */
[----:B------:R-:W-:-:S09]  /*3f350*/  F2FP.SATFINITE.E4M3.F32.PACK_AB_MERGE_C R63, RZ, R61, RZ ;  /* 0x0000003dff3f723e */ /* 0x000fd200048070ff */
[----:B------:R-:W0:Y:S01]  /*3f360*/  @!P0 LDC.64 R8, c[0x0][0x5c0] ;  /* 0x00017000ff088b82 */ /* 0x000e220000000a00 */
[----:B------:R-:W-:Y:S02]  /*3f370*/  @P0 LOP3.LUT R0, R0, 0x200, RZ, 0xfc, !PT ;  /* 0x0000020000000812 */ /* 0x000fe400078efcff */
[----:B------:R-:W-:Y:S02]  /*3f380*/  P2R R46, PR, RZ, 0x10 ;  /* 0x00000010ff2e7803 */ /* 0x000fe40000000000 */
[----:B------:R-:W-:Y:S02]  /*3f390*/  LOP3.LUT R0, R0, 0xffffffef, RZ, 0xc0, !PT ;  /* 0xffffffef00007812 */ /* 0x000fe400078ec0ff */
[----:B0-----:R-:W-:-:S04]  /*3f3a0*/  @!P0 IADD3 R32, P5, P6, R6, UR58, R8 ;  /* 0x0000003a06208c10 */ /* 0x001fc8000febe008 */
[----:B------:R-:W-:Y:S02]  /*3f3b0*/  @!P0 IADD3.X R33, R27, UR57, R9, P5, P6 ;  /* 0x000000391b218c10 */ /* 0x000fe4000afec409 */
[----:B------:R-:W0:Y:S01]  /*3f3c0*/  @!P1 LDC.64 R8, c[0x0][0x5c0] ;  /* 0x00017000ff089b82 */ /* 0x000e220000000a00 */
[----:B------:R-:W-:-:S13]  /*3f3d0*/  ISETP.LT.OR P0, PT, R26, 0x61, !P2 ;  /* 0x000000611a00780c */ /* 0x000fda0005701670 */
[----:B------:R-:W-:-:S04]  /*3f3e0*/  @P0 LOP3.LUT R0, R0, 0x10, RZ, 0xfc, !PT ;  /* 0x0000001000000812 */ /* 0x000fc800078efcff */
[----:B------:R-:W-:Y:S02]  /*3f3f0*/  LOP3.LUT R0, R0, 0xfffffff7, RZ, 0xc0, !PT ;  /* 0xfffffff700007812 */ /* 0x000fe400078ec0ff */
[----:B0-----:R-:W-:Y:S01]  /*3f400*/  @!P1 IADD3 R34, P5, P6, R6, UR58, R8 ;  /* 0x0000003a06229c10 */ /* 0x001fe2000febe008 */
[----:B------:R-:W-:-:S03]  /*3f410*/  IMAD.U32 R8, RZ, RZ, UR6 ;  /* 0x00000006ff087e24 */ /* 0x000fc6000f8e00ff */
[----:B------:R-:W-:Y:S01]  /*3f420*/  @!P1 IADD3.X R35, R27, UR57, R9, P5, P6 ;  /* 0x000000391b239c10 */ /* 0x000fe2000afec409 */
[----:B---3--:R-:W-:Y:S01]  /*3f430*/  FMUL R61, R65, UR4 ;  /* 0x00000004413d7c20 */ /* 0x008fe20008400000 */
[----:B------:R-:W-:Y:S01]  /*3f440*/  @!P0 IADD3 R60, P6, P5, R3, UR56, R6 ;  /* 0x00000038033c8c10 */ /* 0x000fe2000fdde006 */
[----:B------:R-:W-:-:S03]  /*3f450*/  IMAD.U32 R9, RZ, RZ, UR52 ;  /* 0x00000034ff097e24 */ /* 0x000fc6000f8e00ff */
        /* <DEDUP_REMOVED lines=18> */
[----:B------:R-:W-:Y:S01]  /*3f580*/  ISETP.LT.OR P5, PT, R26, 0x62, !P3 ;  /* 0x000000621a00780c */ /* 0x000fe20005fa1670 */
[----:B----4-:R-:W-:Y:S01]  /*3f590*/  FMUL R61, R66, UR4 ;  /* 0x00000004423d7c20 */ /* 0x010fe20008400000 */
[----:B------:R-:W-:Y:S01]  /*3f5a0*/  LOP3.LUT P2, RZ, R0, 0x200000, RZ, 0xc0, !PT ;  /* 0x0020000000ff7812 */ /* 0x000fe2000784c0ff */
[----:B------:R-:W2:Y:S01]  /*3f5b0*/  LDL.LU R66, [R1+0x504] ;  /* 0x0005040001427983 */ /* 0x000ea20000300800 */
[----:B------:R-:W-:-:S03]  /*3f5c0*/  P2R R47, PR, RZ, 0x20 ;  /* 0x00000020ff2f7803 */ /* 0x000fc60000000000 */
[----:B------:R-:W3:Y:S06]  /*3f5d0*/  LDL.LU R70, [R1+0x508] ;  /* 0x0005080001467983 */ /* 0x000eec0000300800 */
[----:B------:R-:W-:-:S04]  /*3f5e0*/  @!P5 IADD3 R40, P0, P6, R3, UR58, R6 ;  /* 0x0000003a0328dc10 */ /* 0x000fc8000fe1e006 */
[----:B------:R-:W-:Y:S02]  /*3f5f0*/  @!P5 IADD3.X R39, R8, UR57, R27, P0, P6 ;  /* 0x000000390827dc10 */ /* 0x000fe400087ec41b */
[----:B------:R-:W-:-:S04]  /*3f600*/  ISETP.LT.OR P6, PT, R26, 0x69, !P3 ;  /* 0x000000691a00780c */ /* 0x000fc80005fc1670 */
[----:B------:R-:W-:-:S09]  /*3f610*/  P2R R51, PR, RZ, 0x40 ;  /* 0x00000040ff337803 */ /* 0x000fd20000000000 */
[----:B------:R-:W-:-:S04]  /*3f620*/  @!P6 IADD3 R37, P0, P1, R37, UR58, R6 ;  /* 0x0000003a2525ec10 */ /* 0x000fc8000f91e006 */
[----:B------:R-:W-:Y:S02]  /*3f630*/  @!P6 IADD3.X R3, R8, UR57, R27, P0, P1 ;  /* 0x000000390803ec10 */ /* 0x000fe400087e241b */
[----:B------:R-:W-:Y:S02]  /*3f640*/  LOP3.LUT P6, RZ, R0, 0x20000, RZ, 0xc0, !PT ;  /* 0x0002000000ff7812 */ /* 0x000fe400078cc0ff */
[C---:B------:R-:W-:Y:S02]  /*3f650*/  ISETP.LT.OR P0, PT, R26.reuse, 0x6a, !P3 ;  /* 0x0000006a1a00780c */ /* 0x040fe40005f01670 */
[----:B------:R-:W-:Y:S02]  /*3f660*/  ISETP.LT.OR P3, PT, R26, 0x61, !P6 ;  /* 0x000000611a00780c */ /* 0x000fe40007761670 */
[----:B------:R-:W-:Y:S02]  /*3f670*/  F2FP.SATFINITE.E4M3.F32.PACK_AB_MERGE_C R67, RZ, R61, RZ ;  /* 0x0000003dff43723e */ /* 0x000fe400048070ff */
[----:B------:R-:W-:-:S02]  /*3f680*/  P2R R55, PR, RZ, 0x1 ;  /* 0x00000001ff377803 */ /* 0x000fc40000000000 */
[----:B------:R-:W-:-:S05]  /*3f690*/  LOP3.LUT P1, RZ, R0, 0x80000, RZ, 0xc0, !PT ;  /* 0x0008000000ff7812 */ /* 0x000fca000782c0ff */
[----:B------:R-:W-:Y:S02]  /*3f6a0*/  @!P0 IADD3 R36, P4, P5, R9, UR58, R6 ;  /* 0x0000003a09248c10 */ /* 0x000fe4000fd9e006 */
[----:B------:R-:W0:Y:S01]  /*3f6b0*/  @!P3 LDC.64 R8, c[0x0][0x5c0] ;  /* 0x00017000ff08bb82 */ /* 0x000e220000000a00 */
[----:B-----5:R-:W-:Y:S01]  /*3f6c0*/  FMUL R61, R64, UR4 ;  /* 0x00000004403d7c20 */ /* 0x020fe20008400000 */
[----:B------:R-:W-:Y:S01]  /*3f6d0*/  @!P0 IADD3.X R38, R38, UR57, R27, P4, P5 ;  /* 0x0000003926268c10 */ /* 0x000fe2000a7ea41b */
[----:B------:R-:W4:Y:S01]  /*3f6e0*/  LDL.LU R64, [R1+0x50c] ;  /* 0x00050c0001407983 */ /* 0x000f220000300800 */
[----:B0-----:R-:W-:-:S05]  /*3f6f0*/  @!P3 IADD3 R8, P4, R6, R8, RZ ;  /* 0x000000080608b210 */ /* 0x001fca0007f9e0ff */
[----:B------:R-:W-:-:S05]  /*3f700*/  @!P3 IMAD.X R9, R27, 0x1, R9, P4 ;  /* 0x000000011b09b824 */ /* 0x000fca00020e0609 */
[----:B------:R0:W-:Y:S02]  /*3f710*/  @!P3 STG.E.U8 desc[UR54][R8.64+0x60], R63 ;  /* 0x0000603f0800b986 */ /* 0x0001e4000c101136 */
[----:B0-----:R-:W-:Y:S01]  /*3f720*/  F2FP.SATFINITE.E4M3.F32.PACK_AB_MERGE_C R63, RZ, R61, RZ ;  /* 0x0000003dff3f723e */ /* 0x001fe200048070ff */
[----:B------:R-:W-:Y:S02]  /*3f730*/  FMUL R61, R62, UR4 ;  /* 0x000000043e3d7c20 */ /* 0x000fe40008400000 */
[----:B------:R-:W5:Y:S01]  /*3f740*/  LDL.LU R62, [R1+0x510] ;  /* 0x00051000013e7983 */ /* 0x000f620000300800 */
[----:B------:R-:W-:-:S13]  /*3f750*/  ISETP.LT.OR P0, PT, R26, 0x62, !P6 ;  /* 0x000000621a00780c */ /* 0x000fda0007701670 */
[----:B------:R-:W0:Y:S02]  /*3f760*/  @!P0 LDC.64 R8, c[0x0][0x5c0] ;  /* 0x00017000ff088b82 */ /* 0x000e240000000a00 */
[----:B0-----:R-:W-:-:S05]  /*3f770*/  @!P0 IADD3 R8, P3, R6, R8, RZ ;  /* 0x0000000806088210 */ /* 0x001fca0007f7e0ff */
[----:B------:R-:W-:-:S05]  /*3f780*/  @!P0 IMAD.X R9, R27, 0x1, R9, P3 ;  /* 0x000000011b098824 */ /* 0x000fca00018e0609 */
[----:B------:R0:W-:Y:S01]  /*3f790*/  @!P0 STG.E.U8 desc[UR54][R8.64+0x61], R65 ;  /* 0x0000614108008986 */ /* 0x0001e2000c101136 */
[----:B------:R-:W-:-:S03]  /*3f7a0*/  ISETP.LT.OR P0, PT, R26, 0x69, !P6 ;  /* 0x000000691a00780c */ /* 0x000fc60007701670 */
[----:B------:R-:W-:Y:S04]  /*3f7b0*/  @!P2 STG.E.U8 desc[UR54][R16.64+0x60], R67 ;  /* 0x000060431000a986 */ /* 0x000fe8000c101136 */
[----:B------:R1:W-:Y:S06]  /*3f7c0*/  @!P1 STG.E.U8 desc[UR54][R12.64+0x61], R63 ;  /* 0x0000613f0c009986 */ /* 0x0003ec000c101136 */
[----:B0-----:R-:W0:Y:S01]  /*3f7d0*/  @!P0 LDC.64 R8, c[0x0][0x5c0] ;  /* 0x00017000ff088b82 */ /* 0x001e220000000a00 */
[----:B-1----:R-:W-:-:S02]  /*3f7e0*/  FMUL R12, R69, UR4 ;  /* 0x00000004450c7c20 */ /* 0x002fc40008400000 */
[----:B------:R-:W5:Y:S03]  /*3f7f0*/  LDL.LU R69, [R1+0x514] ;  /* 0x0005140001457983 */ /* 0x000f660000300800 */
[----:B------:R-:W-:Y:S01]  /*3f800*/  F2FP.SATFINITE.E4M3.F32.PACK_AB_MERGE_C R13, RZ, R12, RZ ;  /* 0x0000000cff0d723e */ /* 0x000fe200048070ff */
[----:B------:R-:W-:Y:S02]  /*3f810*/  FMUL R12, R68, UR4 ;  /* 0x00000004440c7c20 */ /* 0x000fe40008400000 */
[----:B------:R-:W5:Y:S01]  /*3f820*/  LDL.LU R68, [R1+0x518] ;  /* 0x0005180001447983 */ /* 0x000f620000300800 */
[----:B0-----:R-:W-:-:S05]  /*3f830*/  @!P0 IADD3 R8, P3, R6, R8, RZ ;  /* 0x0000000806088210 */ /* 0x001fca0007f7e0ff */
[----:B------:R-:W-:Y:S01]  /*3f840*/  @!P0 IMAD.X R9, R27, 0x1, R9, P3 ;  /* 0x000000011b098824 */ /* 0x000fe200018e0609 */
[----:B------:R-:W-:Y:S02]  /*3f850*/  ISETP.LT.OR P3, PT, R26, 0x6a, !P6 ;  /* 0x0000006a1a00780c */ /* 0x000fe40007761670 */
[----:B------:R-:W-:Y:S02]  /*3f860*/  F2FP.SATFINITE.E4M3.F32.PACK_AB_MERGE_C R61, RZ, R61, RZ ;  /* 0x0000003dff3d723e */ /* 0x000fe400048070ff */
[----:B------:R-:W-:-:S03]  /*3f870*/  F2FP.SATFINITE.E4M3.F32.PACK_AB_MERGE_C R17, RZ, R12, RZ ;  /* 0x0000000cff11723e */ /* 0x000fc600048070ff */
[----:B------:R0:W-:Y:S06]  /*3f880*/  @!P0 STG.E.U8 desc[UR54][R8.64+0x68], R61 ;  /* 0x0000683d08008986 */ /* 0x0001ec000c101136 */
[----:B0-----:R-:W0:Y:S02]  /*3f890*/  @!P3 LDC.64 R8, c[0x0][0x5c0] ;  /* 0x00017000ff08bb82 */ /* 0x001e240000000a00 */
[----:B0-----:R-:W-:-:S05]  /*3f8a0*/  @!P3 IADD3 R8, P6, R6, R8, RZ ;  /* 0x000000080608b210 */ /* 0x001fca0007fde0ff */
[----:B------:R-:W-:-:S05]  /*3f8b0*/  @!P3 IMAD.X R9, R27, 0x1, R9, P6 ;  /* 0x000000011b09b824 */ /* 0x000fca00030e0609 */
[----:B------:R0:W-:Y:S01]  /*3f8c0*/  @!P3 STG.E.U8 desc[UR54][R8.64+0x69], R13 ;  /* 0x0000690d0800b986 */ /* 0x0001e2000c101136 */
[----:B--2---:R-:W-:-:S03]  /*3f8d0*/  FMUL R12, R66, UR4 ;  /* 0x00000004420c7c20 */ /* 0x004fc60008400000 */
[----:B------:R-:W2:Y:S02]  /*3f8e0*/  LDL.LU R66, [R1+0x51c] ;  /* 0x00051c0001427983 */ /* 0x000ea40000300800 */
[----:B------:R-:W-:Y:S01]  /*3f8f0*/  F2FP.SATFINITE.E4M3.F32.PACK_AB_MERGE_C R61, RZ, R12, RZ ;  /* 0x0000000cff3d723e */ /* 0x000fe200048070ff */
[----:B---3--:R-:W-:-:S05]  /*3f900*/  FMUL R12, R70, UR4 ;  /* 0x00000004460c7c20 */ /* 0x008fca0008400000 */
[----:B------:R-:W-:Y:S01]  /*3f910*/  F2FP.SATFINITE.E4M3.F32.PACK_AB_MERGE_C R63, RZ, R12, RZ ;  /* 0x0000000cff3f723e */ /* 0x000fe200048070ff */
[----:B----4-:R-:W-:Y:S02]  /*3f920*/  FMUL R12, R64, UR4 ;  /* 0x00000004400c7c20 */ /* 0x010fe40008400000 */
[----:B------:R-:W3:Y:S04]  /*3f930*/  LDL.LU R64, [R1+0x520] ;  /* 0x0005200001407983 */ /* 0x000ee80000300800 */
[----:B------:R-:W4:Y:S01]  /*3f940*/  LDL.LU R70, [R1+0x524] ;  /* 0x0005240001467983 */ /* 0x000f220000300800 */
[----:B0-----:R-:W-:Y:S01]  /*3f950*/  F2FP.SATFINITE.E4M3.F32.PACK_AB_MERGE_C R13, RZ, R12, RZ ;  /* 0x0000000cff0d723e */ /* 0x001fe200048070ff */
[----:B-----5:R-:W-:Y:S02]  /*3f960*/  FMUL R12, R62, UR4 ;  /* 0x000000043e0c7c20 */ /* 0x020fe40008400000 */
[----:B------:R-:W5:Y:S01]  /*3f970*/  LDL.LU R62, [R1+0x528] ;  /* 0x00052800013e7983 */ /* 0x000f620000300800 */
[----:B------:R-:W-:-:S02]  /*3f980*/  LOP3.LUT P5, RZ, R0, 0x100000, RZ, 0xc0, !PT ;  /* 0x0010000000ff7812 */ /* 0x000fc400078ac0ff */
[C---:B------:R-:W-:Y:S02]  /*3f990*/  LOP3.LUT P3, RZ, R0.reuse, 0x4000, RZ, 0xc0, !PT ;  /* 0x0000400000ff7812 */ /* 0x040fe4000786c0ff */
[C---:B------:R-:W-:Y:S02]  /*3f9a0*/  LOP3.LUT P4, RZ, R0.reuse, 0x40000, RZ, 0xc0, !PT ;  /* 0x0004000000ff7812 */ /* 0x040fe4000788c0ff */
[----:B------:R-:W-:Y:S02]  /*3f9b0*/  P2R R16, PR, RZ, 0x8 ;  /* 0x00000008ff107803 */ /* 0x000fe40000000000 */
[C---:B------:R-:W-:Y:S02]  /*3f9c0*/  LOP3.LUT P3, RZ, R0.reuse, 0x10, RZ, 0xc0, !PT ;  /* 0x0000001000ff7812 */ /* 0x040fe4000786c0ff */
[C---:B------:R-:W-:Y:S02]  /*3f9d0*/  LOP3.LUT P2, RZ, R0.reuse, 0x10000, RZ, 0xc0, !PT ;  /* 0x0001000000ff7812 */ /* 0x040fe4000784c0ff */
[C---:B------:R-:W-:Y:S01]  /*3f9e0*/  LOP3.LUT P1, RZ, R0.reuse, 0x8000, RZ, 0xc0, !PT ;  /* 0x0000800000ff7812 */ /* 0x040fe2000782c0ff */
[----:B------:R0:W-:Y:S08]  /*3f9f0*/  @!P5 STG.E.U8 desc[UR54][R24.64+0x68], R17 ;  /* 0x000068111800d986 */ /* 0x0001f0000c101136 */
[----:B------:R-:W1:Y:S01]  /*3fa00*/  @!P3 LDC.64 R8, c[0x0][0x5c0] ;  /* 0x00017000ff08bb82 */ /* 0x000e620000000a00 */
[----:B0-----:R-:W-:Y:S01]  /*3fa10*/  F2FP.SATFINITE.E4M3.F32.PACK_AB_MERGE_C R17, RZ, R12, RZ ;  /* 0x0000000cff11723e */ /* 0x001fe200048070ff */
[----:B------:R-:W-:Y:S04]  /*3fa20*/  @!P4 STG.E.U8 desc[UR54][R20.64+0x69], R61 ;  /* 0x0000693d1400c986 */ /* 0x000fe8000c101136 */
[----:B------:R-:W-:Y:S04]  /*3fa30*/  @!P2 STG.E.U8 desc[UR54][R14.64+0x60], R63 ;  /* 0x0000603f0e00a986 */ /* 0x000fe8000c101136 */
[----:B------:R0:W-:Y:S01]  /*3fa40*/  @!P1 STG.E.U8 desc[UR54][R10.64+0x61], R13 ;  /* 0x0000610d0a009986 */ /* 0x0001e2000c101136 */
[----:B------:R-:W-:Y:S01]  /*3fa50*/  LOP3.LUT P0, RZ, R0, 0x8, RZ, 0xc0, !PT ;  /* 0x0000000800ff7812 */ /* 0x000fe2000780c0ff */
[----:B------:R-:W-:-:S02]  /*3fa60*/  FMUL R12, R69, UR4 ;  /* 0x00000004450c7c20 */ /* 0x000fc40008400000 */
[----:B------:R-:W5:Y:S01]  /*3fa70*/  LDL.LU R69, [R1+0x52c] ;  /* 0x00052c0001457983 */ /* 0x000f620000300800 */
[----:B0-----:R-:W-:-:S03]  /*3fa80*/  FMUL R10, R68, UR4 ;  /* 0x00000004440a7c20 */ /* 0x001fc60008400000 */
[----:B------:R-:W5:Y:S01]  /*3fa90*/  LDL.LU R68, [R1+0x530] ;  /* 0x0005300001447983 */ /* 0x000f620000300800 */
[----:B-1----:R-:W-:-:S05]  /*3faa0*/  @!P3 IADD3 R8, P1, R60, R8, RZ ;  /* 0x000000083c08b210 */ /* 0x002fca0007f3e0ff */
[----:B------:R-:W-:Y:S01]  /*3fab0*/  @!P3 IMAD.X R9, R59, 0x1, R9, P1 ;  /* 0x000000013b09b824 */ /* 0x000fe200008e0609 */
[----:B------:R-:W-:-:S04]  /*3fac0*/  F2FP.SATFINITE.E4M3.F32.PACK_AB_MERGE_C R13, RZ, R10, RZ ;  /* 0x0000000aff0d723e */ /* 0x000fc800048070ff */
[----:B------:R0:W-:Y:S02]  /*3fad0*/  @!P3 STG.E.U8 desc[UR54][R8.64+0x60], R17 ;  /* 0x000060110800b986 */ /* 0x0001e4000c101136 */
[----:B0-----:R-:W0:Y:S01]  /*3fae0*/  @!P0 LDC.64 R8, c[0x0][0x5c0] ;  /* 0x00017000ff088b82 */ /* 0x001e220000000a00 */
[----:B------:R-:W-:Y:S02]  /*3faf0*/  F2FP.SATFINITE.E4M3.F32.PACK_AB_MERGE_C R11, RZ, R12, RZ ;  /* 0x0000000cff0b723e */ /* 0x000fe400048070ff */
[----:B0-----:R-:W-:-:S05]  /*3fb00*/  @!P0 IADD3 R8, P3, R57, R8, RZ ;  /* 0x0000000839088210 */ /* 0x001fca0007f7e0ff */
[----:B------:R-:W-:Y:S01]  /*3fb10*/  @!P0 IMAD.X R9, R53, 0x1, R9, P3 ;  /* 0x0000000135098824 */ /* 0x000fe200018e0609 */
[----:B------:R-:W-:-:S04]  /*3fb20*/  ISETP.NE.AND P3, PT, R16, RZ, PT ;  /* 0x000000ff1000720c */ /* 0x000fc80003f65270 */
[----:B------:R0:W-:Y:S09]  /*3fb30*/  @!P0 STG.E.U8 desc[UR54][R8.64+0x61], R11 ;  /* 0x0000610b08008986 */ /* 0x0001f2000c101136 */
[----:B------:R1:W-:Y:S01]  /*3fb40*/  @!P3 STG.E.U8 desc[UR54][R22.64+0x68], R13 ;  /* 0x0000680d1600b986 */ /* 0x0003e2000c101136 */
[----:B--2---:R-:W-:-:S03]  /*3fb50*/  FMUL R10, R66, UR4 ;  /* 0x00000004420a7c20 */ /* 0x004fc60008400000 */
[----:B------:R-:W2:Y:S02]  /*3fb60*/  LDL.LU R66, [R1+0x534] ;  /* 0x0005340001427983 */ /* 0x000ea40000300800 */
[----:B------:R-:W-:Y:S01]  /*3fb70*/  F2FP.SATFINITE.E4M3.F32.PACK_AB_MERGE_C R15, RZ, R10, RZ ;  /* 0x0000000aff0f723e */ /* 0x000fe200048070ff */
[----:B---3--:R-:W-:Y:S02]  /*3fb80*/  FMUL R10, R64, UR4 ;  /* 0x00000004400a7c20 */ /* 0x008fe40008400000 */
[----:B------:R-:W3:Y:S03]  /*3fb90*/  LDL.LU R64, [R1+0x538] ;  /* 0x0005380001407983 */ /* 0x000ee60000300800 */
[----:B0-----:R-:W-:Y:S01]  /*3fba0*/  F2FP.SATFINITE.E4M3.F32.PACK_AB_MERGE_C R11, RZ, R10, RZ ;  /* 0x0000000aff0b723e */ /* 0x001fe200048070ff */
[----:B----4-:R-:W-:-:S05]  /*3fbb0*/  FMUL R10, R70, UR4 ;  /* 0x00000004460a7c20 */ /* 0x010fca0008400000 */
[----:B-1----:R-:W-:Y:S01]  /*3fbc0*/  F2FP.SATFINITE.E4M3.F32.PACK_AB_MERGE_C R13, RZ, R10, RZ ;  /* 0x0000000aff0d723e */ /* 0x002fe200048070ff */
[----:B-----5:R-:W-:Y:S02]  /*3fbd0*/  FMUL R10, R62, UR4 ;  /* 0x000000043e0a7c20 */ /* 0x020fe40008400000 */
[----:B------:R-:W4:Y:S01]  /*3fbe0*/  LDL.LU R62, [R1+0x53c] ;  /* 0x00053c00013e7983 */ /* 0x000f220000300800 */
[C---:B------:R-:W-:Y:S02]  /*3fbf0*/  LOP3.LUT P5, RZ, R0.reuse, 0x4, RZ, 0xc0, !PT ;  /* 0x0000000400ff7812 */ /* 0x040fe400078ac0ff */
[C---:B------:R-:W-:Y:S01]  /*3fc00*/  LOP3.LUT P6, RZ, R0.reuse, 0x1000, RZ, 0xc0, !PT ;  /* 0x0000100000ff7812 */ /* 0x040fe200078cc0ff */
[----:B------:R-:W5:Y:S10]  /*3fc10*/  LDL.LU R70, [R1+0x540] ;  /* 0x0005400001467983 */ /* 0x000f740000300800 */
[----:B------:R-:W0:Y:S01]  /*3fc20*/  @!P5 LDC.64 R8, c[0x0][0x5c0] ;  /* 0x00017000ff08db82 */ /* 0x000e220000000a00 */
[----:B------:R-:W-:Y:S01]  /*3fc30*/  LOP3.LUT P4, RZ, R0, 0x2, RZ, 0xc0, !PT ;  /* 0x0000000200ff7812 */ /* 0x000fe2000788c0ff */
[----:B------:R-:W-:Y:S01]  /*3fc40*/  @!P6 STG.E.U8 desc[UR54][R18.64+0x69], R15 ;  /* 0x0000690f1200e986 */ /* 0x000fe2000c101136 */
[----:B0-----:R-:W-:-:S05]  /*3fc50*/  @!P5 IADD3 R8, P6, R52, R8, RZ ;  /* 0x000000083408d210 */ /* 0x001fca0007fde0ff */
[----:B------:R-:W-:-:S05]  /*3fc60*/  @!P5 IMAD.X R9, R50, 0x1, R9, P6 ;  /* 0x000000013209d824 */ /* 0x000fca00030e0609 */
[----:B------:R0:W-:Y:S02]  /*3fc70*/  @!P5 STG.E.U8 desc[UR54][R8.64+0x68], R11 ;  /* 0x0000680b0800d986 */ /* 0x0001e4000c101136 */
[----:B0-----:R-:W0:Y:S02]  /*3fc80*/  @!P4 LDC.64 R8, c[0x0][0x5c0] ;  /* 0x00017000ff08cb82 */ /* 0x001e240000000a00 */
[----:B0-----:R-:W-:-:S05]  /*3fc90*/  @!P4 IADD3 R8, P5, R49, R8, RZ ;  /* 0x000000083108c210 */ /* 0x001fca0007fbe0ff */
[----:B------:R-:W-:-:S05]  /*3fca0*/  @!P4 IMAD.X R9, R45, 0x1, R9, P5 ;  /* 0x000000012d09c824 */ /* 0x000fca00028e0609 */
[----:B------:R0:W-:Y:S01]  /*3fcb0*/  @!P4 STG.E.U8 desc[UR54][R8.64+0x69], R13 ;  /* 0x0000690d0800c986 */ /* 0x0001e2000c101136 */
[----:B------:R-:W-:Y:S02]  /*3fcc0*/  ISETP.NE.AND P4, PT, R46, RZ, PT ;  /* 0x000000ff2e00720c */ /* 0x000fe40003f85270 */
[----:B------:R-:W-:-:S11]  /*3fcd0*/  LOP3.LUT P2, RZ, R0, 0x800, RZ, 0xc0, !PT ;  /* 0x0000080000ff7812 */ /* 0x000fd6000784c0ff */
[----:B0-----:R-:W0:Y:S01]  /*3fce0*/  @!P4 LDC.64 R8, c[0x0][0x5c0] ;  /* 0x00017000ff08cb82 */ /* 0x001e220000000a00 */
[----:B------:R-:W-:Y:S02]  /*3fcf0*/  LOP3.LUT P1, RZ, R0, 0x400, RZ, 0xc0, !PT ;  /* 0x0000040000ff7812 */ /* 0x000fe4000782c0ff */
[----:B------:R-:W-:Y:S01]  /*3fd00*/  F2FP.SATFINITE.E4M3.F32.PACK_AB_MERGE_C R15, RZ, R10, RZ ;  /* 0x0000000aff0f723e */ /* 0x000fe200048070ff */
[----:B------:R-:W-:Y:S01]  /*3fd10*/  FMUL R10, R69, UR4 ;  /* 0x00000004450a7c20 */ /* 0x000fe20008400000 */
[----:B------:R-:W-:Y:S01]  /*3fd20*/  ISETP.NE.AND P5, PT, R47, RZ, PT ;  /* 0x000000ff2f00720c */ /* 0x000fe20003fa5270 */
[----:B------:R-:W5:Y:S03]  /*3fd30*/  LDL.LU R69, [R1+0x544] ;  /* 0x0005440001457983 */ /* 0x000f660000300800 */
[----:B------:R-:W-:Y:S01]  /*3fd40*/  F2FP.SATFINITE.E4M3.F32.PACK_AB_MERGE_C R11, RZ, R10, RZ ;  /* 0x0000000aff0b723e */ /* 0x000fe200048070ff */
[----:B------:R-:W-:Y:S01]  /*3fd50*/  @!P2 STG.E.U8 desc[UR54][R30.64+0x60], R15 ;  /* 0x0000600f1e00a986 */ /* 0x000fe2000c101136 */
[----:B------:R-:W-:-:S03]  /*3fd60*/  FMUL R10, R68, UR4 ;  /* 0x00000004440a7c20 */ /* 0x000fc60008400000 */
[----:B------:R-:W-:Y:S02]  /*3fd70*/  @!P1 STG.E.U8 desc[UR54][R28.64+0x61], R11 ;  /* 0x0000610b1c009986 */ /* 0x000fe4000c101136 */
[----:B------:R-:W-:Y:S02]  /*3fd80*/  F2FP.SATFINITE.E4M3.F32.PACK_AB_MERGE_C R13, RZ, R10, RZ ;  /* 0x0000000aff0d723e */ /* 0x000fe400048070ff */
[----:B------:R-:W-:Y:S01]  /*3fd90*/  ISETP.NE.AND P6, PT, R51, RZ, PT ;  /* 0x000000ff3300720c */ /* 0x000fe20003fc5270 */
[----:B------:R-:W5:Y:S01]  /*3fda0*/  LDL.LU R68, [R1+0x548] ;  /* 0x0005480001447983 */ /* 0x000f620000300800 */
[----:B0-----:R-:W-:-:S05]  /*3fdb0*/  @!P4 IADD3 R8, P1, R43, R8, RZ ;  /* 0x000000082b08c210 */ /* 0x001fca0007f3e0ff */
[----:B------:R-:W-:-:S05]  /*3fdc0*/  @!P4 IMAD.X R9, R42, 0x1, R9, P1 ;  /* 0x000000012a09c824 */ /* 0x000fca00008e0609 */
[----:B------:R0:W-:Y:S02]  /*3fdd0*/  @!P4 STG.E.U8 desc[UR54][R8.64+0x60], R13 ;  /* 0x0000600d0800c986 */ /* 0x0001e4000c101136 */
[----:B0-----:R-:W0:Y:S02]  /*3fde0*/  @!P5 LDC.64 R8, c[0x0][0x5c0] ;  /* 0x00017000ff08db82 */ /* 0x001e240000000a00 */
[----:B0-----:R-:W-:-:S05]  /*3fdf0*/  @!P5 IADD3 R8, P4, R40, R8, RZ ;  /* 0x000000082808d210 */ /* 0x001fca0007f9e0ff */
[----:B------:R-:W-:Y:S02]  /*3fe00*/  @!P5 IMAD.X R9, R39, 0x1, R9, P4 ;  /* 0x000000012709d824 */ /* 0x000fe400020e0609 */
[----:B--2---:R-:W-:Y:S02]  /*3fe10*/  FMUL R10, R66, UR4 ;  /* 0x00000004420a7c20 */ /* 0x004fe40008400000 */
[----:B------:R-:W2:Y:S03]  /*3fe20*/  LDL.LU R66, [R1+0x54c] ;  /* 0x00054c0001427983 */ /* 0x000ea60000300800 */
[----:B------:R-:W-:-:S05]  /*3fe30*/  F2FP.SATFINITE.E4M3.F32.PACK_AB_MERGE_C R11, RZ, R10, RZ ;  /* 0x0000000aff0b723e */ /* 0x000fca00048070ff */
[----:B------:R0:W-:Y:S01]  /*3fe40*/  @!P5 STG.E.U8 desc[UR54][R8.64+0x61], R11 ;  /* 0x0000610b0800d986 */ /* 0x0001e2000c101136 */
[----:B------:R-:W-:Y:S01]  /*3fe50*/  LOP3.LUT P5, RZ, R0, 0x200, RZ, 0xc0, !PT ;  /* 0x0000020000ff7812 */ /* 0x000fe200078ac0ff */
[----:B0-----:R-:W0:Y:S01]  /*3fe60*/  @!P6 LDC.64 R8, c[0x0][0x5c0] ;  /* 0x00017000ff08eb82 */ /* 0x001e220000000a00 */
[----:B---3--:R-:W-:Y:S02]  /*3fe70*/  FMUL R10, R64, UR4 ;  /* 0x00000004400a7c20 */ /* 0x008fe40008400000 */
[----:B------:R-:W3:Y:S03]  /*3fe80*/  LDL.LU R64, [R1+0x550] ;  /* 0x0005500001407983 */ /* 0x000ee60000300800 */
[----:B------:R-:W-:-:S06]  /*3fe90*/  F2FP.SATFINITE.E4M3.F32.PACK_AB_MERGE_C R19, RZ, R10, RZ ;  /* 0x0000000aff13723e */ /* 0x000fcc00048070ff */
[----:B------:R1:W-:Y:S01]  /*3fea0*/  @!P5 STG.E.U8 desc[UR54][R32.64+0x68], R19 ;  /* 0x000068132000d986 */ /* 0x0003e2000c101136 */
[----:B0-----:R-:W-:-:S05]  /*3feb0*/  @!P6 IADD3 R14, P5, R37, R8, RZ ;  /* 0x00000008250ee210 */ /* 0x001fca0007fbe0ff */
[----:B------:R-:W-:Y:S02]  /*3fec0*/  @!P6 IMAD.X R15, R3, 0x1, R9, P5 ;  /* 0x00000001030fe824 */ /* 0x000fe400028e0609 */
[----:B----4-:R-:W-:Y:S02]  /*3fed0*/  FMUL R3, R62, UR4 ;  /* 0x000000043e037c20 */ /* 0x010fe40008400000 */
[----:B------:R-:W4:Y:S01]  /*3fee0*/  LDL.LU R62, [R1+0x554] ;  /* 0x00055400013e7983 */ /* 0x000f220000300800 */
[----:B------:R-:W-:-:S13]  /*3fef0*/  ISETP.NE.AND P0, PT, R55, RZ, PT ;  /* 0x000000ff3700720c */ /* 0x000fda0003f05270 */
[----:B------:R-:W0:Y:S01]  /*3ff00*/  @!P0 LDC.64 R8, c[0x0][0x5c0] ;  /* 0x00017000ff088b82 */ /* 0x000e220000000a00 */
[----:B------:R-:W-:Y:S02]  /*3ff10*/  ISETP.NE.AND P4, PT, R48, RZ, PT ;  /* 0x000000ff3000720c */ /* 0x000fe40003f85270 */
[----:B0-----:R-:W-:-:S05]  /*3ff20*/  @!P0 IADD3 R16, P5, R36, R8, RZ ;  /* 0x0000000824108210 */ /* 0x001fca0007fbe0ff */
[----:B------:R-:W-:Y:S01]  /*3ff30*/  @!P0 IMAD.X R17, R38, 0x1, R9, P5 ;  /* 0x0000000126118824 */ /* 0x000fe200028e0609 */
[----:B------:R-:W-:Y:S02]  /*3ff40*/  ISETP.LT.OR P5, PT, R26, 0x61, !P4 ;  /* 0x000000611a00780c */ /* 0x000fe400067a1670 */
[----:B------:R-:W-:-:S11]  /*3ff50*/  ISETP.NE.AND P1, PT, R41, RZ, PT ;  /* 0x000000ff2900720c */ /* 0x000fd60003f25270 */
        /* <DEDUP_REMOVED lines=9> */
[----:B-----5:R-:W-:-:S05]  /*3fff0*/  FMUL R3, R70, UR4 ;  /* 0x0000000446037c20 */ /* 0x020fca0008400000 */
        /* <DEDUP_REMOVED lines=12> */
[----:B------:R-:W-:-:S05]  /*400c0*/  FMUL R3, R68, UR4 ;  /* 0x0000000444037c20 */ /* 0x000fca0008400000 */
[----:B0-----:R-:W-:Y:S01]  /*400d0*/  F2FP.SATFINITE.E4M3.F32.PACK_AB_MERGE_C R15, RZ, R3, RZ ;  /* 0x00000003ff0f723e */ /* 0x001fe200048070ff */
[----:B------:R0:W-:Y:S04]  /*400e0*/  @!P0 STG.E.U8 desc[UR54][R16.64+0x69], R11 ;  /* 0x0000690b10008986 */ /* 0x0001e8000c101136 */
[----:B------:R0:W-:Y:S01]  /*400f0*/  @!P5 STG.E.U8 desc[UR54][R12.64+0x60], R15 ;  /* 0x0000600f0c00d986 */ /* 0x0001e2000c101136 */
[----:B------:R-:W-:-:S04]  /*40100*/  LOP3.LUT P5, RZ, R0, 0x400000, RZ, 0xc0, !PT ;  /* 0x0040000000ff7812 */ /* 0x000fc800078ac0ff */
[----:B------:R-:W-:Y:S01]  /*40110*/  ISETP.LT.OR P5, PT, R26, 0x61, !P5 ;  /* 0x000000611a00780c */ /* 0x000fe20006fa1670 */
[----:B------:R-:W-:Y:S01]  /*40120*/  BSSY B1, `(.L_x_90) ;  /* 0x0000018000017945 */ /* 0x000fe20003800000 */
[----:B------:R-:W-:Y:S02]  /*40130*/  ISETP.NE.AND P3, PT, R54, RZ, PT ;  /* 0x000000ff3600720c */ /* 0x000fe40003f65270 */
[----:B------:R-:W-:Y:S02]  /*40140*/  ISETP.NE.AND P2, PT, R44, RZ, PT ;  /* 0x000000ff2c00720c */ /* 0x000fe40003f45270 */
[----:B------:R-:W-:Y:S02]  /*40150*/  ISETP.NE.AND P1, PT, R56, RZ, PT ;  /* 0x000000ff3800720c */ /* 0x000fe40003f25270 */
[----:B------:R-:W-:Y:S01]  /*40160*/  ISETP.NE.AND P0, PT, R58, RZ, PT ;  /* 0x000000ff3a00720c */ /* 0x000fe20003f05270 */
[----:B--2---:R-:W-:-:S05]  /*40170*/  FMUL R3, R66, UR4 ;  /* 0x0000000442037c20 */ /* 0x004fca0008400000 */
[----:B------:R-:W-:-:S05]  /*40180*/  F2FP.SATFINITE.E4M3.F32.PACK_AB_MERGE_C R19, RZ, R3, RZ ;  /* 0x00000003ff13723e */ /* 0x000fca00048070ff */
[----:B------:R0:W-:Y:S01]  /*40190*/  @!P6 STG.E.U8 desc[UR54][R8.64+0x61], R19 ;  /* 0x000061130800e986 */ /* 0x0001e2000c101136 */
[----:B---3--:R-:W-:-:S05]  /*401a0*/  FMUL R3, R64, UR4 ;  /* 0x0000000440037c20 */ /* 0x008fca0008400000 */
[----:B------:R-:W-:Y:S01]  /*401b0*/  F2FP.SATFINITE.E4M3.F32.PACK_AB_MERGE_C R3, RZ, R3, RZ ;  /* 0x00000003ff03723e */ /* 0x000fe200048070ff */
[----:B----4-:R-:W-:-:S05]  /*401c0*/  FMUL R10, R62, UR4 ;  /* 0x000000043e0a7c20 */ /* 0x010fca0008400000 */
        /* <DEDUP_REMOVED lines=13> */
.L_x_91:
[----:B------:R-:W-:Y:S05]  /*402a0*/  BSYNC B1 ;  /* 0x0000000000017941 */ /* 0x000fea0003800000 */
.L_x_90:
        /* <DEDUP_REMOVED lines=15> */
.L_x_93:
[----:B------:R-:W-:Y:S05]  /*403a0*/  BSYNC B1 ;  /* 0x0000000000017941 */ /* 0x000fea0003800000 */
.L_x_92:
        /* <DEDUP_REMOVED lines=47> */
.L_x_95:
[----:B------:R-:W-:Y:S05]  /*406a0*/  BSYNC B1 ;  /* 0x0000000000017941 */ /* 0x000fea0003800000 */
.L_x_94:
        /* <DEDUP_REMOVED lines=15> */
.L_x_97:
[----:B------:R-:W-:Y:S05]  /*407a0*/  BSYNC B1 ;  /* 0x0000000000017941 */ /* 0x000fea0003800000 */
.L_x_96:
[----:B------:R-:W-:Y:S01]  /*407b0*/  P2R R10, PR, RZ, 0x8 ;  /* 0x00000008ff0a7803 */ /* 0x000fe20000000000 */
[----:B------:R-:W2:Y:S01]  /*407c0*/  LDL.LU R54, [R1+0x568] ;  /* 0x0005680001367983 */ /* 0x000ea20000300800 */
[----:B------:R-:W-:Y:S02]  /*407d0*/  ISETP.LT.OR P3, PT, R26, 0x71, !P0 ;  /* 0x000000711a00780c */ /* 0x000fe40004761670 */
[----:B0-----:R-:W-:Y:S01]  /*407e0*/  P2R R3, PR, RZ, 0x1 ;  /* 0x00000001ff037803 */ /* 0x001fe20000000000 */
[----:B------:R-:W3:Y:S10]  /*407f0*/  LDL.LU R79, [R1+0x56c] ;  /* 0x00056c00014f7983 */ /* 0x000ef40000300800 */
[----:B-1----:R-:W0:Y:S01]  /*40800*/  @!P3 LDC.64 R8, c[0x0][0x5c0] ;  /* 0x00017000ff08bb82 */ /* 0x002e220000000a00 */
[----:B------:R-:W-:Y:S01]  /*40810*/  P2R R39, PR, RZ, 0x8 ;  /* 0x00000008ff277803 */ /* 0x000fe20000000000 */
[----:B------:R-:W4:Y:S01]  /*40820*/  LDL.LU R69, [R1+0x570] ;  /* 0x0005700001457983 */ /* 0x000f220000300800 */
[----:B------:R-:W-:-:S02]  /*40830*/  P2R R37, PR, RZ, 0x10 ;  /* 0x00000010ff257803 */ /* 0x000fc40000000000 */
[----:B0-----:R-:W-:Y:S01]  /*40840*/  @!P3 IADD3 R16, P5, P6, R6, UR52, R8 ;  /* 0x000000340610bc10 */ /* 0x001fe2000febe008 */
[----:B------:R-:W5:Y:S03]  /*40850*/  LDL.LU R78, [R1+0x574] ;  /* 0x00057400014e7983 */ /* 0x000f660000300800 */
[----:B------:R-:W-:Y:S01]  /*40860*/  @!P3 IADD3.X R17, R27, UR6, R9, P5, P6 ;  /* 0x000000061b11bc10 */ /* 0x000fe2000afec409 */
[----:B------:R-:W5:Y:S01]  /*40870*/  LDL.LU R77, [R1+0x578] ;  /* 0x00057800014d7983 */ /* 0x000f620000300800 */
[----:B------:R-:W-:Y:S01]  /*40880*/  ISETP.LT.OR P3, PT, R26, 0x72, !P0 ;  /* 0x000000721a00780c */ /* 0x000fe20004761670 */
[----:B------:R-:W-:Y:S01]  /*40890*/  IMAD.U32 R53, RZ, RZ, UR52 ;  /* 0x00000034ff357e24 */ /* 0x000fe2000f8e00ff */
[----:B------:R-:W-:Y:S01]  /*408a0*/  LOP3.LUT P4, RZ, R0, 0x2000, RZ, 0xc0, !PT ;  /* 0x0000200000ff7812 */ /* 0x000fe2000788c0ff */
[----:B------:R-:W-:Y:S01]  /*408b0*/  IMAD.U32 R52, RZ, RZ, UR6 ;  /* 0x00000006ff347e24 */ /* 0x000fe2000f8e00ff */
[----:B------:R-:W-:Y:S01]  /*408c0*/  P2R R38, PR, RZ, 0x8 ;  /* 0x00000008ff267803 */ /* 0x000fe20000000000 */
[----:B------:R-:W-:Y:S01]  /*408d0*/  IMAD.U32 R51, RZ, RZ, UR52 ;  /* 0x00000034ff337e24 */ /* 0x000fe2000f8e00ff */
[----:B------:R-:W-:Y:S01]  /*408e0*/  P2R R36, PR, RZ, 0x2 ;  /* 0x00000002ff247803 */ /* 0x000fe20000000000 */
[----:B------:R-:W-:Y:S01]  /*408f0*/  IMAD.U32 R50, RZ, RZ, UR6 ;  /* 0x00000006ff327e24 */ /* 0x000fe2000f8e00ff */
[----:B------:R-:W5:Y:S01]  /*40900*/  LDL.LU R81, [R1+0x57c] ;  /* 0x00057c0001517983 */ /* 0x000f620000300800 */
[----:B------:R-:W-:Y:S01]  /*40910*/  IMAD.U32 R49, RZ, RZ, UR52 ;  /* 0x00000034ff317e24 */ /* 0x000fe2000f8e00ff */
[----:B------:R-:W-:Y:S01]  /*40920*/  P2R R57, PR, RZ, 0x4 ;  /* 0x00000004ff397803 */ /* 0x000fe20000000000 */
[----:B------:R-:W-:Y:S01]  /*40930*/  IMAD.U32 R48, RZ, RZ, UR6 ;  /* 0x00000006ff307e24 */ /* 0x000fe2000f8e00ff */
[----:B------:R-:W5:Y:S01]  /*40940*/  LDL.LU R80, [R1+0x580] ;  /* 0x0005800001507983 */ /* 0x000f620000300800 */
[----:B------:R-:W0:Y:S01]  /*40950*/  @!P3 LDC.64 R8, c[0x0][0x5c0] ;  /* 0x00017000ff08bb82 */ /* 0x000e220000000a00 */
[----:B------:R-:W-:-:S02]  /*40960*/  IMAD.U32 R47, RZ, RZ, UR52 ;  /* 0x00000034ff2f7e24 */ /* 0x000fc4000f8e00ff */
[----:B------:R-:W-:Y:S02]  /*40970*/  IMAD.U32 R46, RZ, RZ, UR6 ;  /* 0x00000006ff2e7e24 */ /* 0x000fe4000f8e00ff */
[----:B------:R-:W-:Y:S02]  /*40980*/  IMAD.U32 R45, RZ, RZ, UR52 ;  /* 0x00000034ff2d7e24 */ /* 0x000fe4000f8e00ff */
[----:B------:R-:W-:Y:S02]  /*40990*/  IMAD.U32 R44, RZ, RZ, UR6 ;  /* 0x00000006ff2c7e24 */ /* 0x000fe4000f8e00ff */
[----:B------:R-:W-:Y:S02]  /*409a0*/  IMAD.U32 R43, RZ, RZ, UR52 ;  /* 0x00000034ff2b7e24 */ /* 0x000fe4000f8e00ff */
[----:B------:R-:W-:Y:S02]  /*409b0*/  IMAD.U32 R42, RZ, RZ, UR6 ;  /* 0x00000006ff2a7e24 */ /* 0x000fe4000f8e00ff */
[----:B------:R-:W-:-:S02]  /*409c0*/  IMAD.U32 R41, RZ, RZ, UR52 ;  /* 0x00000034ff297e24 */ /* 0x000fc4000f8e00ff */
[----:B------:R-:W-:Y:S01]  /*409d0*/  IMAD.U32 R40, RZ, RZ, UR6 ;  /* 0x00000006ff287e24 */ /* 0x000fe2000f8e00ff */
[----:B0-----:R-:W-:-:S04]  /*409e0*/  @!P3 IADD3 R12, P5, P6, R6, UR52, R8 ;  /* 0x00000034060cbc10 */ /* 0x001fc8000febe008 */
[----:B------:R-:W-:Y:S02]  /*409f0*/  @!P3 IADD3.X R13, R27, UR6, R9, P5, P6 ;  /* 0x000000061b0dbc10 */ /* 0x000fe4000afec409 */
[----:B------:R-:W-:-:S04]  /*40a00*/  ISETP.LT.OR P3, PT, R26, 0x79, !P0 ;  /* 0x000000791a00780c */ /* 0x000fc80004761670 */
[----:B------:R-:W-:-:S09]  /*40a10*/  P2R R67, PR, RZ, 0x8 ;  /* 0x00000008ff437803 */ /* 0x000fd20000000000 */
[----:B------:R-:W0:Y:S02]  /*40a20*/  @!P3 LDC.64 R8, c[0x0][0x5c0] ;  /* 0x00017000ff08bb82 */ /* 0x000e240000000a00 */
[----:B0-----:R-:W-:-:S04]  /*40a30*/  @!P3 IADD3 R24, P5, P6, R6, UR52, R8 ;  /* 0x000000340618bc10 */ /* 0x001fc8000febe008 */
[----:B------:R-:W-:Y:S02]  /*40a40*/  @!P3 IADD3.X R25, R27, UR6, R9, P5, P6 ;  /* 0x000000061b19bc10 */ /* 0x000fe4000afec409 */
[C---:B------:R-:W-:Y:S02]  /*40a50*/  ISETP.LT.OR P3, PT, R26.reuse, 0x7a, !P0 ;  /* 0x0000007a1a00780c */ /* 0x040fe40004761670 */
[----:B------:R-:W-:Y:S02]  /*40a60*/  ISETP.LT.OR P0, PT, R26, 0x71, !P1 ;  /* 0x000000711a00780c */ /* 0x000fe40004f01670 */
[----:B------:R-:W-:Y:S02]  /*40a70*/  P2R R70, PR, RZ, 0x8 ;  /* 0x00000008ff467803 */ /* 0x000fe40000000000 */
[----:B------:R-:W-:-:S07]  /*40a80*/  P2R R71, PR, RZ, 0x1 ;  /* 0x00000001ff477803 */ /* 0x000fce0000000000 */
[----:B------:R-:W0:Y:S02]  /*40a90*/  @!P3 LDC.64 R8, c[0x0][0x5c0] ;  /* 0x00017000ff08bb82 */ /* 0x000e240000000a00 */
[----:B0-----:R-:W-:-:S04]  /*40aa0*/  @!P3 IADD3 R20, P5, P6, R6, UR52, R8 ;  /* 0x000000340614bc10 */ /* 0x001fc8000febe008 */
[----:B------:R-:W-:Y:S02]  /*40ab0*/  @!P3 IADD3.X R21, R27, UR6, R9, P5, P6 ;  /* 0x000000061b15bc10 */ /* 0x000fe4000afec409 */
[----:B------:R-:W0:Y:S01]  /*40ac0*/  @!P0 LDC.64 R8, c[0x0][0x5c0] ;  /* 0x00017000ff088b82 */ /* 0x000e220000000a00 */
[----:B------:R-:W-:-:S04]  /*40ad0*/  ISETP.NE.AND P3, PT, R10, RZ, PT ;  /* 0x000000ff0a00720c */ /* 0x000fc80003f65270 */
[----:B------:R-:W-:Y:S02]  /*40ae0*/  P2R R63, PR, RZ, 0x8 ;  /* 0x00000008ff3f7803 */ /* 0x000fe40000000000 */
[----:B0-----:R-:W-:-:S04]  /*40af0*/  @!P0 IADD3 R14, P5, P6, R6, UR56, R8 ;  /* 0x00000038060e8c10 */ /* 0x001fc8000febe008 */
[----:B------:R-:W-:Y:S02]  /*40b00*/  @!P0 IADD3.X R15, R27, UR53, R9, P5, P6 ;  /* 0x000000351b0f8c10 */ /* 0x000fe4000afec409 */
[----:B------:R-:W-:-:S04]  /*40b10*/  ISETP.LT.OR P0, PT, R26, 0x72, !P1 ;  /* 0x000000721a00780c */ /* 0x000fc80004f01670 */
[----:B------:R-:W-:-:S09]  /*40b20*/  P2R R72, PR, RZ, 0x1 ;  /* 0x00000001ff487803 */ /* 0x000fd20000000000 */
[----:B------:R-:W0:Y:S02]  /*40b30*/  @!P0 LDC.64 R8, c[0x0][0x5c0] ;  /* 0x00017000ff088b82 */ /* 0x000e240000000a00 */
        /* <DEDUP_REMOVED lines=10> */
[----:B------:R-:W-:Y:S01]  /*40be0*/  P2R R56, PR, RZ, 0x2 ;  /* 0x00000002ff387803 */ /* 0x000fe20000000000 */
[----:B--2---:R-:W-:-:S06]  /*40bf0*/  FMUL R54, R54, UR4 ;  /* 0x0000000436367c20 */ /* 0x004fcc0008400000 */
        /* <DEDUP_REMOVED lines=21> */
[----:B------:R-:W-:-:S04]  /*40d50*/  ISETP.LT.OR P0, PT, R26, 0x71, !P2 ;  /* 0x000000711a00780c */ /* 0x000fc80005701670 */
[----:B------:R-:W-:Y:S02]  /*40d60*/  P2R R75, PR, RZ, 0x1 ;  /* 0x00000001ff4b7803 */ /* 0x000fe40000000000 */
[----:B0-----:R-:W-:-:S04]  /*40d70*/  @!P1 IADD3 R28, P5, P6, R6, UR58, R8 ;  /* 0x0000003a061c9c10 */ /* 0x001fc8000febe008 */
[----:B------:R-:W-:-:S03]  /*40d80*/  @!P1 IADD3.X R29, R27, UR57, R9, P5, P6 ;  /* 0x000000391b1d9c10 */ /* 0x000fc6000afec409 */
[----:B------:R-:W-:-:S04]  /*40d90*/  @!P0 IADD3 R53, P6, P5, R53, UR56, R6 ;  /* 0x0000003835358c10 */ /* 0x000fc8000fdde006 */
[----:B------:R-:W-:Y:S02]  /*40da0*/  @!P0 IADD3.X R52, R52, UR53, R27, P6, P5 ;  /* 0x0000003534348c10 */ /* 0x000fe4000b7ea41b */
[----:B------:R-:W-:-:S04]  /*40db0*/  ISETP.LT.OR P0, PT, R26, 0x72, !P2 ;  /* 0x000000721a00780c */ /* 0x000fc80005701670 */
[----:B------:R-:W-:-:S09]  /*40dc0*/  P2R R76, PR, RZ, 0x1 ;  /* 0x00000001ff4c7803 */ /* 0x000fd20000000000 */
[----:B------:R-:W-:-:S04]  /*40dd0*/  @!P0 IADD3 R51, P6, P5, R51, UR56, R6 ;  /* 0x0000003833338c10 */ /* 0x000fc8000fdde006 */
[----:B------:R-:W-:Y:S02]  /*40de0*/  @!P0 IADD3.X R50, R50, UR53, R27, P6, P5 ;  /* 0x0000003532328c10 */ /* 0x000fe4000b7ea41b */
[----:B------:R-:W-:-:S04]  /*40df0*/  ISETP.LT.OR P0, PT, R26, 0x79, !P2 ;  /* 0x000000791a00780c */ /* 0x000fc80005701670 */
[----:B------:R-:W-:-:S09]  /*40e00*/  P2R R74, PR, RZ, 0x1 ;  /* 0x00000001ff4a7803 */ /* 0x000fd20000000000 */
[----:B------:R-:W-:-:S04]  /*40e10*/  @!P0 IADD3 R49, P6, P5, R49, UR56, R6 ;  /* 0x0000003831318c10 */ /* 0x000fc8000fdde006 */
[----:B------:R-:W-:Y:S02]  /*40e20*/  @!P0 IADD3.X R48, R48, UR53, R27, P6, P5 ;  /* 0x0000003530308c10 */ /* 0x000fe4000b7ea41b */
[----:B------:R-:W-:Y:S02]  /*40e30*/  ISETP.LT.OR P0, PT, R26, 0x7a, !P2 ;  /* 0x0000007a1a00780c */ /* 0x000fe40005701670 */
[----:B------:R-:W-:Y:S01]  /*40e40*/  ISETP.NE.AND P2, PT, R39, RZ, PT ;  /* 0x000000ff2700720c */ /* 0x000fe20003f45270 */
[----:B------:R-:W-:Y:S01]  /*40e50*/  IMAD.U32 R39, RZ, RZ, UR52 ;  /* 0x00000034ff277e24 */ /* 0x000fe2000f8e00ff */
[----:B------:R-:W-:-:S09]  /*40e60*/  P2R R73, PR, RZ, 0x1 ;  /* 0x00000001ff497803 */ /* 0x000fd20000000000 */
[----:B------:R-:W-:-:S04]  /*40e70*/  @!P0 IADD3 R47, P6, P5, R47, UR56, R6 ;  /* 0x000000382f2f8c10 */ /* 0x000fc8000fdde006 */
[----:B------:R-:W-:Y:S02]  /*40e80*/  @!P0 IADD3.X R46, R46, UR53, R27, P6, P5 ;  /* 0x000000352e2e8c10 */ /* 0x000fe4000b7ea41b */
[----:B------:R-:W-:-:S04]  /*40e90*/  @!P4 IADD3 R45, P6, P5, R45, UR58, R6 ;  /* 0x0000003a2d2dcc10 */ /* 0x000fc8000fdde006 */
[----:B------:R-:W-:Y:S02]  /*40ea0*/  @!P4 IADD3.X R44, R44, UR57, R27, P6, P5 ;  /* 0x000000392c2ccc10 */ /* 0x000fe4000b7ea41b */
[----:B------:R-:W-:Y:S02]  /*40eb0*/  ISETP.LT.OR P5, PT, R26, 0x72, !P3 ;  /* 0x000000721a00780c */ /* 0x000fe40005fa1670 */
[----:B------:R-:W-:Y:S02]  /*40ec0*/  F2FP.SATFINITE.E4M3.F32.PACK_AB_MERGE_C R61, RZ, R54, RZ ;  /* 0x00000036ff3d723e */ /* 0x000fe400048070ff */
[----:B------:R-:W-:-:S09]  /*40ed0*/  P2R R59, PR, RZ, 0x20 ;  /* 0x00000020ff3b7803 */ /* 0x000fd20000000000 */
[----:B------:R-:W-:-:S04]  /*40ee0*/  @!P5 IADD3 R43, P0, P6, R43, UR58, R6 ;  /* 0x0000003a2b2bdc10 */ /* 0x000fc8000fe1e006 */
[----:B------:R-:W-:Y:S02]  /*40ef0*/  @!P5 IADD3.X R42, R42, UR57, R27, P0, P6 ;  /* 0x000000392a2adc10 */ /* 0x000fe400087ec41b */
[----:B------:R-:W-:-:S04]  /*40f00*/  ISETP.LT.OR P6, PT, R26, 0x79, !P3 ;  /* 0x000000791a00780c */ /* 0x000fc80005fc1670 */
[----:B------:R-:W-:-:S09]  /*40f10*/  P2R R60, PR, RZ, 0x40 ;  /* 0x00000040ff3c7803 */ /* 0x000fd20000000000 */
[----:B------:R-:W-:-:S04]  /*40f20*/  @!P6 IADD3 R41, P0, P1, R41, UR58, R6 ;  /* 0x0000003a2929ec10 */ /* 0x000fc8000f91e006 */
[--C-:B------:R-:W-:Y:S02]  /*40f30*/  @!P6 IADD3.X R40, R40, UR57, R27.reuse, P0, P1 ;  /* 0x000000392828ec10 */ /* 0x100fe400087e241b */
[----:B------:R-:W-:Y:S02]  /*40f40*/  LOP3.LUT P6, RZ, R0, 0x20000, RZ, 0xc0, !PT ;  /* 0x0002000000ff7812 */ /* 0x000fe400078cc0ff */
[C---:B------:R-:W-:Y:S02]  /*40f50*/  ISETP.LT.OR P0, PT, R26.reuse, 0x7a, !P3 ;  /* 0x0000007a1a00780c */ /* 0x040fe40005f01670 */
[----:B------:R-:W-:Y:S02]  /*40f60*/  ISETP.LT.OR P3, PT, R26, 0x71, !P6 ;  /* 0x000000711a00780c */ /* 0x000fe40007761670 */
[----:B------:R-:W-:Y:S01]  /*40f70*/  ISETP.NE.AND P1, PT, R38, RZ, PT ;  /* 0x000000ff2600720c */ /* 0x000fe20003f25270 */
[----:B------:R-:W-:Y:S02]  /*40f80*/  IMAD.U32 R38, RZ, RZ, UR6 ;  /* 0x00000006ff267e24 */ /* 0x000fe4000f8e00ff */
[----:B---3--:R-:W-:Y:S01]  /*40f90*/  FMUL R54, R79, UR4 ;  /* 0x000000044f367c20 */ /* 0x008fe20008400000 */
[----:B------:R-:W-:Y:S01]  /*40fa0*/  P2R R64, PR, RZ, 0x1 ;  /* 0x00000001ff407803 */ /* 0x000fe20000000000 */
[----:B------:R-:W2:Y:S04]  /*40fb0*/  LDL.LU R79, [R1+0x584] ;  /* 0x00058400014f7983 */ /* 0x000ea80000300800 */
[----:B------:R-:W3:Y:S01]  /*40fc0*/  LDL.LU R82, [R1+0x588] ;  /* 0x0005880001527983 */ /* 0x000ee20000300800 */
[----:B------:R-:W-:Y:S01]  /*40fd0*/  @!P0 IADD3 R39, P4, P5, R39, UR58, R6 ;  /* 0x0000003a27278c10 */ /* 0x000fe2000fd9e006 */
[----:B------:R-:W0:Y:S03]  /*40fe0*/  @!P3 LDC.64 R8, c[0x0][0x5c0] ;  /* 0x00017000ff08bb82 */ /* 0x000e260000000a00 */
[----:B------:R-:W-:-:S02]  /*40ff0*/  @!P0 IADD3.X R38, R38, UR57, R27, P4, P5 ;  /* 0x0000003926268c10 */ /* 0x000fc4000a7ea41b */
[----:B------:R-:W-:Y:S02]  /*41000*/  ISETP.NE.AND P5, PT, R67, RZ, PT ;  /* 0x000000ff4300720c */ /* 0x000fe40003fa5270 */
[----:B------:R-:W-:Y:S01]  /*41010*/  F2FP.SATFINITE.E4M3.F32.PACK_AB_MERGE_C R67, RZ, R54, RZ ;  /* 0x00000036ff43723e */ /* 0x000fe200048070ff */
[----:B----4-:R-:W-:-:S05]  /*41020*/  FMUL R54, R69, UR4 ;  /* 0x0000000445367c20 */ /* 0x010fca0008400000 */
[----:B------:R-:W-:Y:S01]  /*41030*/  F2FP.SATFINITE.E4M3.F32.PACK_AB_MERGE_C R69, RZ, R54, RZ ;  /* 0x00000036ff45723e */ /* 0x000fe200048070ff */
[----:B-----5:R-:W-:Y:S02]  /*41040*/  FMUL R54, R78, UR4 ;  /* 0x000000044e367c20 */ /* 0x020fe40008400000 */
        /* <DEDUP_REMOVED lines=12> */
[----:B------:R-:W-:-:S13]  /*41110*/  ISETP.LT.OR P0, PT, R26, 0x79, !P6 ;  /* 0x000000791a00780c */ /* 0x000fda0007701670 */
[----:B0-----:R-:W0:Y:S01]  /*41120*/  @!P0 LDC.64 R8, c[0x0][0x5c0] ;  /* 0x00017000ff088b82 */ /* 0x001e220000000a00 */
[----:B------:R-:W-:Y:S01]  /*41130*/  @!P2 STG.E.U8 desc[UR54][R16.64+0x70], R69 ;  /* 0x000070451000a986 */ /* 0x000fe2000c101136 */
[----:B------:R-:W-:-:S03]  /*41140*/  F2FP.SATFINITE.E4M3.F32.PACK_AB_MERGE_C R67, RZ, R54, RZ ;  /* 0x00000036ff43723e */ /* 0x000fc600048070ff */
[----:B------:R1:W-:Y:S01]  /*41150*/  @!P1 STG.E.U8 desc[UR54][R12.64+0x71], R61 ;  /* 0x0000713d0c009986 */ /* 0x0003e2000c101136 */
[----:B0-----:R-:W-:-:S05]  /*41160*/  @!P0 IADD3 R8, P3, R6, R8, RZ ;  /* 0x0000000806088210 */ /* 0x001fca0007f7e0ff */
[----:B------:R-:W-:Y:S01]  /*41170*/  @!P0 IMAD.X R9, R27, 0x1, R9, P3 ;  /* 0x000000011b098824 */ /* 0x000fe200018e0609 */
[----:B------:R-:W-:Y:S01]  /*41180*/  ISETP.LT.OR P3, PT, R26, 0x7a, !P6 ;  /* 0x0000007a1a00780c */ /* 0x000fe20007761670 */
[----:B-1----:R-:W-:Y:S02]  /*41190*/  FMUL R12, R81, UR4 ;  /* 0x00000004510c7c20 */ /* 0x002fe40008400000 */
[----:B------:R-:W5:Y:S04]  /*411a0*/  LDL.LU R81, [R1+0x594] ;  /* 0x0005940001517983 */ /* 0x000f680000300800 */
[----:B------:R0:W-:Y:S01]  /*411b0*/  @!P0 STG.E.U8 desc[UR54][R8.64+0x78], R67 ;  /* 0x0000784308008986 */ /* 0x0001e2000c101136 */
[----:B------:R-:W-:Y:S01]  /*411c0*/  F2FP.SATFINITE.E4M3.F32.PACK_AB_MERGE_C R13, RZ, R12, RZ ;  /* 0x0000000cff0d723e */ /* 0x000fe200048070ff */
[----:B------:R-:W-:-:S02]  /*411d0*/  FMUL R12, R80, UR4 ;  /* 0x00000004500c7c20 */ /* 0x000fc40008400000 */
[----:B------:R-:W5:Y:S02]  /*411e0*/  LDL.LU R80, [R1+0x598] ;  /* 0x0005980001507983 */ /* 0x000f640000300800 */
[----:B0-----:R-:W0:Y:S01]  /*411f0*/  @!P3 LDC.64 R8, c[0x0][0x5c0] ;  /* 0x00017000ff08bb82 */ /* 0x001e220000000a00 */
[----:B------:R-:W-:Y:S02]  /*41200*/  F2FP.SATFINITE.E4M3.F32.PACK_AB_MERGE_C R17, RZ, R12, RZ ;  /* 0x0000000cff11723e */ /* 0x000fe400048070ff */
        /* <DEDUP_REMOVED lines=14> */
[----:B------:R-:W-:-:S04]  /*412f0*/  ISETP.NE.AND P3, PT, R66, RZ, PT ;  /* 0x000000ff4200720c */ /* 0x000fc80003f65270 */
[----:B------:R-:W-:Y:S02]  /*41300*/  P2R R16, PR, RZ, 0x8 ;  /* 0x00000008ff107803 */ /* 0x000fe40000000000 */
[----:B------:R-:W-:Y:S02]  /*41310*/  ISETP.NE.AND P3, PT, R75, RZ, PT ;  /* 0x000000ff4b00720c */ /* 0x000fe40003f65270 */
[----:B------:R-:W-:Y:S02]  /*41320*/  ISETP.NE.AND P4, PT, R70, RZ, PT ;  /* 0x000000ff4600720c */ /* 0x000fe40003f85270 */
[----:B------:R-:W-:-:S09]  /*41330*/  ISETP.NE.AND P2, PT, R71, RZ, PT ;  /* 0x000000ff4700720c */ /* 0x000fd20003f45270 */
[----:B------:R-:W0:Y:S01]  /*41340*/  @!P3 LDC.64 R8, c[0x0][0x5c0] ;  /* 0x00017000ff08bb82 */ /* 0x000e220000000a00 */
[----:B------:R-:W-:Y:S01]  /*41350*/  ISETP.NE.AND P1, PT, R72, RZ, PT ;  /* 0x000000ff4800720c */ /* 0x000fe20003f25270 */
[----:B------:R1:W-:Y:S01]  /*41360*/  @!P5 STG.E.U8 desc[UR54][R24.64+0x78], R17 ;  /* 0x000078111800d986 */ /* 0x0003e2000c101136 */
[----:B------:R-:W-:-:S03]  /*41370*/  ISETP.NE.AND P0, PT, R76, RZ, PT ;  /* 0x000000ff4c00720c */ /* 0x000fc60003f05270 */
[----:B------:R-:W-:Y:S04]  /*41380*/  @!P4 STG.E.U8 desc[UR54][R20.64+0x79], R61 ;  /* 0x0000793d1400c986 */ /* 0x000fe8000c101136 */
[----:B------:R-:W-:Y:S04]  /*41390*/  @!P2 STG.E.U8 desc[UR54][R14.64+0x70], R67 ;  /* 0x000070430e00a986 */ /* 0x000fe8000c101136 */
[----:B------:R-:W-:Y:S01]  /*413a0*/  @!P1 STG.E.U8 desc[UR54][R10.64+0x71], R13 ;  /* 0x0000710d0a009986 */ /* 0x000fe2000c101136 */
[----:B-1----:R-:W-:Y:S02]  /*413b0*/  F2FP.SATFINITE.E4M3.F32.PACK_AB_MERGE_C R17, RZ, R12, RZ ;  /* 0x0000000cff11723e */ /* 0x002fe400048070ff */
[----:B0-----:R-:W-:-:S05]  /*413c0*/  @!P3 IADD3 R8, P1, R53, R8, RZ ;  /* 0x000000083508b210 */ /* 0x001fca0007f3e0ff */
[----:B------:R-:W-:-:S05]  /*413d0*/  @!P3 IMAD.X R9, R52, 0x1, R9, P1 ;  /* 0x000000013409b824 */ /* 0x000fca00008e0609 */
[----:B------:R0:W-:Y:S02]  /*413e0*/  @!P3 STG.E.U8 desc[UR54][R8.64+0x70], R17 ;  /* 0x000070110800b986 */ /* 0x0001e4000c101136 */
[----:B0-----:R-:W0:Y:S01]  /*413f0*/  @!P0 LDC.64 R8, c[0x0][0x5c0] ;  /* 0x00017000ff088b82 */ /* 0x001e220000000a00 */
[----:B------:R-:W-:Y:S02]  /*41400*/  FMUL R12, R81, UR4 ;  /* 0x00000004510c7c20 */ /* 0x000fe40008400000 */
[----:B------:R-:W5:Y:S01]  /*41410*/  LDL.LU R81, [R1+0x5ac] ;  /* 0x0005ac0001517983 */ /* 0x000f620000300800 */
[----:B------:R-:W-:-:S03]  /*41420*/  FMUL R10, R80, UR4 ;  /* 0x00000004500a7c20 */ /* 0x000fc60008400000 */
[----:B------:R-:W5:Y:S02]  /*41430*/  LDL.LU R80, [R1+0x5b0] ;  /* 0x0005b00001507983 */ /* 0x000f640000300800 */
[----:B------:R-:W-:Y:S02]  /*41440*/  F2FP.SATFINITE.E4M3.F32.PACK_AB_MERGE_C R13, RZ, R10, RZ ;  /* 0x0000000aff0d723e */ /* 0x000fe400048070ff */
[----:B0-----:R-:W-:Y:S02]  /*41450*/  @!P0 IADD3 R8, P3, R51, R8, RZ ;  /* 0x0000000833088210 */ /* 0x001fe40007f7e0ff */
[----:B------:R-:W-:-:S03]  /*41460*/  F2FP.SATFINITE.E4M3.F32.PACK_AB_MERGE_C R11, RZ, R12, RZ ;  /* 0x0000000cff0b723e */ /* 0x000fc600048070ff */
        /* <DEDUP_REMOVED lines=14> */
[----:B------:R-:W-:-:S03]  /*41550*/  ISETP.NE.AND P5, PT, R74, RZ, PT ;  /* 0x000000ff4a00720c */ /* 0x000fc60003fa5270 */
[----:B------:R-:W5:Y:S10]  /*41560*/  LDL.LU R82, [R1+0x5c0] ;  /* 0x0005c00001527983 */ /* 0x000f740000300800 */
[----:B------:R-:W0:Y:S01]  /*41570*/  @!P5 LDC.64 R8, c[0x0][0x5c0] ;  /* 0x00017000ff08db82 */ /* 0x000e220000000a00 */
[----:B------:R-:W-:-:S02]  /*41580*/  ISETP.NE.AND P6, PT, R68, RZ, PT ;  /* 0x000000ff4400720c */ /* 0x000fc40003fc5270 */
[----:B------:R-:W-:-:S11]  /*41590*/  ISETP.NE.AND P4, PT, R73, RZ, PT ;  /* 0x000000ff4900720c */ /* 0x000fd60003f85270 */
[----:B------:R-:W-:Y:S01]  /*415a0*/  @!P6 STG.E.U8 desc[UR54][R18.64+0x79], R15 ;  /* 0x0000790f1200e986 */ /* 0x000fe2000c101136 */
[----:B0-----:R-:W-:-:S05]  /*415b0*/  @!P5 IADD3 R8, P6, R49, R8, RZ ;  /* 0x000000083108d210 */ /* 0x001fca0007fde0ff */
[----:B------:R-:W-:-:S05]  /*415c0*/  @!P5 IMAD.X R9, R48, 0x1, R9, P6 ;  /* 0x000000013009d824 */ /* 0x000fca00030e0609 */
[----:B------:R0:W-:Y:S02]  /*415d0*/  @!P5 STG.E.U8 desc[UR54][R8.64+0x78], R11 ;  /* 0x0000780b0800d986 */ /* 0x0001e4000c101136 */
[----:B0-----:R-:W0:Y:S01]  /*415e0*/  @!P4 LDC.64 R8, c[0x0][0x5c0] ;  /* 0x00017000ff08cb82 */ /* 0x001e220000000a00 */
[----:B------:R-:W-:Y:S02]  /*415f0*/  F2FP.SATFINITE.E4M3.F32.PACK_AB_MERGE_C R15, RZ, R10, RZ ;  /* 0x0000000aff0f723e */ /* 0x000fe400048070ff */
[----:B------:R-:W-:Y:S02]  /*41600*/  ISETP.NE.AND P2, PT, R62, RZ, PT ;  /* 0x000000ff3e00720c */ /* 0x000fe40003f45270 */
[----:B0-----:R-:W-:Y:S01]  /*41610*/  @!P4 IADD3 R8, P5, R47, R8, RZ ;  /* 0x000000082f08c210 */ /* 0x001fe20007fbe0ff */
[----:B------:R-:W-:Y:S02]  /*41620*/  FMUL R10, R81, UR4 ;  /* 0x00000004510a7c20 */ /* 0x000fe40008400000 */
[----:B------:R-:W5:Y:S02]  /*41630*/  LDL.LU R81, [R1+0x5c4] ;  /* 0x0005c40001517983 */ /* 0x000f640000300800 */
[----:B------:R-:W-:Y:S01]  /*41640*/  @!P4 IMAD.X R9, R46, 0x1, R9, P5 ;  /* 0x000000012e09c824 */ /* 0x000fe200028e0609 */
[----:B------:R-:W-:Y:S01]  /*41650*/  F2FP.SATFINITE.E4M3.F32.PACK_AB_MERGE_C R11, RZ, R10, RZ ;  /* 0x0000000aff0b723e */ /* 0x000fe200048070ff */
[----:B------:R-:W-:-:S02]  /*41660*/  FMUL R10, R80, UR4 ;  /* 0x00000004500a7c20 */ /* 0x000fc40008400000 */
[----:B------:R-:W5:Y:S04]  /*41670*/  LDL.LU R80, [R1+0x5c8] ;  /* 0x0005c80001507983 */ /* 0x000f680000300800 */
[----:B------:R0:W-:Y:S02]  /*41680*/  @!P4 STG.E.U8 desc[UR54][R8.64+0x79], R13 ;  /* 0x0000790d0800c986 */ /* 0x0001e4000c101136 */
[----:B0-----:R-:W-:Y:S02]  /*41690*/  F2FP.SATFINITE.E4M3.F32.PACK_AB_MERGE_C R13, RZ, R10, RZ ;  /* 0x0000000aff0d723e */ /* 0x001fe400048070ff */
[----:B------:R0:W-:Y:S01]  /*416a0*/  @!P2 STG.E.U8 desc[UR54][R32.64+0x70], R15 ;  /* 0x0000700f2000a986 */ /* 0x0001e2000c101136 */
[----:B------:R-:W-:Y:S02]  /*416b0*/  ISETP.NE.AND P4, PT, R58, RZ, PT ;  /* 0x000000ff3a00720c */ /* 0x000fe40003f85270 */
[----:B------:R-:W-:-:S11]  /*416c0*/  ISETP.NE.AND P1, PT, R65, RZ, PT ;  /* 0x000000ff4100720c */ /* 0x000fd60003f25270 */
[----:B------:R-:W1:Y:S01]  /*416d0*/  @!P4 LDC.64 R8, c[0x0][0x5c0] ;  /* 0x00017000ff08cb82 */ /* 0x000e620000000a00 */
[----:B--2---:R-:W-:Y:S02]  /*416e0*/  FMUL R10, R79, UR4 ;  /* 0x000000044f0a7c20 */ /* 0x004fe40008400000 */
[----:B------:R-:W2:Y:S03]  /*416f0*/  LDL.LU R79, [R1+0x5cc] ;  /* 0x0005cc00014f7983 */ /* 0x000ea60000300800 */
[----:B0-----:R-:W-:Y:S01]  /*41700*/  F2FP.SATFINITE.E4M3.F32.PACK_AB_MERGE_C R15, RZ, R10, RZ ;  /* 0x0000000aff0f723e */ /* 0x001fe200048070ff */
[----:B---3--:R-:W-:Y:S02]  /*41710*/  FMUL R10, R78, UR4 ;  /* 0x000000044e0a7c20 */ /* 0x008fe40008400000 */
[----:B------:R-:W3:Y:S01]  /*41720*/  LDL.LU R78, [R1+0x5d0] ;  /* 0x0005d000014e7983 */ /* 0x000ee20000300800 */
[----:B----4-:R-:W-:-:S03]  /*41730*/  FMUL R12, R77, UR4 ;  /* 0x000000044d0c7c20 */ /* 0x010fc60008400000 */
[----:B------:R-:W4:Y:S01]  /*41740*/  LDL.LU R77, [R1+0x5d4] ;  /* 0x0005d400014d7983 */ /* 0x000f220000300800 */
[----:B------:R-:W-:-:S03]  /*41750*/  ISETP.NE.AND P5, PT, R59, RZ, PT ;  /* 0x000000ff3b00720c */ /* 0x000fc60003fa5270 */
[----:B------:R-:W-:Y:S01]  /*41760*/  @!P1 STG.E.U8 desc[UR54][R30.64+0x71], R11 ;  /* 0x0000710b1e009986 */ /* 0x000fe2000c101136 */
[----:B-1----:R-:W-:-:S05]  /*41770*/  @!P4 IADD3 R8, P1, R45, R8, RZ ;  /* 0x000000082d08c210 */ /* 0x002fca0007f3e0ff */
[----:B------:R-:W-:-:S05]  /*41780*/  @!P4 IMAD.X R9, R44, 0x1, R9, P1 ;  /* 0x000000012c09c824 */ /* 0x000fca00008e0609 */
[----:B------:R0:W-:Y:S02]  /*41790*/  @!P4 STG.E.U8 desc[UR54][R8.64+0x70], R13 ;  /* 0x0000700d0800c986 */ /* 0x0001e4000c101136 */
[----:B0-----:R-:W0:Y:S01]  /*417a0*/  @!P5 LDC.64 R8, c[0x0][0x5c0] ;  /* 0x00017000ff08db82 */ /* 0x001e220000000a00 */
[----:B------:R-:W-:Y:S02]  /*417b0*/  ISETP.NE.AND P6, PT, R60, RZ, PT ;  /* 0x000000ff3c00720c */ /* 0x000fe40003fc5270 */
[----:B------:R-:W-:Y:S02]  /*417c0*/  ISETP.NE.AND P0, PT, R64, RZ, PT ;  /* 0x000000ff4000720c */ /* 0x000fe40003f05270 */
[----:B------:R-:W-:-:S11]  /*417d0*/  F2FP.SATFINITE.E4M3.F32.PACK_AB_MERGE_C R17, RZ, R10, RZ ;  /* 0x0000000aff11723e */ /* 0x000fd600048070ff */
[----:B------:R-:W1:Y:S01]  /*417e0*/  @!P0 LDC.64 R10, c[0x0][0x5c0] ;  /* 0x00017000ff0a8b82 */ /* 0x000e620000000a00 */
[----:B0-----:R-:W-:-:S05]  /*417f0*/  @!P5 IADD3 R8, P4, R43, R8, RZ ;  /* 0x000000082b08d210 */ /* 0x001fca0007f9e0ff */
[----:B------:R-:W-:-:S05]  /*41800*/  @!P5 IMAD.X R9, R42, 0x1, R9, P4 ;  /* 0x000000012a09d824 */ /* 0x000fca00020e0609 */
[----:B------:R0:W-:Y:S01]  /*41810*/  @!P5 STG.E.U8 desc[UR54][R8.64+0x71], R15 ;  /* 0x0000710f0800d986 */ /* 0x0001e2000c101136 */
[----:B------:R-:W-:Y:S01]  /*41820*/  ISETP.NE.AND P5, PT, R55, RZ, PT ;  /* 0x000000ff3700720c */ /* 0x000fe20003fa5270 */
[----:B0-----:R-:W0:-:S12]  /*41830*/  @!P6 LDC.64 R8, c[0x0][0x5c0] ;  /* 0x00017000ff08eb82 */ /* 0x001e180000000a00 */
[----:B------:R5:W-:Y:S01]  /*41840*/  @!P5 STG.E.U8 desc[UR54][R34.64+0x78], R17 ;  /* 0x000078112200d986 */ /* 0x000be2000c101136 */
[----:B------:R-:W-:Y:S02]  /*41850*/  ISETP.NE.AND P4, PT, R37, RZ, PT ;  /* 0x000000ff2500720c */ /* 0x000fe40003f85270 */
[----:B0-----:R-:W-:-:S05]  /*41860*/  @!P6 IADD3 R8, P5, R41, R8, RZ ;  /* 0x000000082908e210 */ /* 0x001fca0007fbe0ff */
[----:B------:R-:W-:Y:S01]  /*41870*/  @!P6 IMAD.X R9, R40, 0x1, R9, P5 ;  /* 0x000000012809e824 */ /* 0x000fe200028e0609 */
[----:B-1----:R-:W-:-:S05]  /*41880*/  @!P0 IADD3 R10, P5, R39, R10, RZ ;  /* 0x0000000a270a8210 */ /* 0x002fca0007fbe0ff */
[----:B------:R-:W-:Y:S01]  /*41890*/  @!P0 IMAD.X R11, R38, 0x1, R11, P5 ;  /* 0x00000001260b8824 */ /* 0x000fe200028e060b */
[----:B------:R-:W-:Y:S02]  /*418a0*/  ISETP.LT.OR P5, PT, R26, 0x71, !P4 ;  /* 0x000000711a00780c */ /* 0x000fe400067a1670 */
[----:B------:R-:W-:-:S11]  /*418b0*/  F2FP.SATFINITE.E4M3.F32.PACK_AB_MERGE_C R19, RZ, R12, RZ ;  /* 0x0000000cff13723e */ /* 0x000fd600048070ff */
[----:B------:R-:W0:Y:S01]  /*418c0*/  @!P5 LDC.64 R12, c[0x0][0x5c0] ;  /* 0x00017000ff0cdb82 */ /* 0x000e220000000a00 */
[----:B------:R-:W-:Y:S01]  /*418d0*/  ISETP.NE.AND P1, PT, R56, RZ, PT ;  /* 0x000000ff3800720c */ /* 0x000fe20003f25270 */
[----:B------:R-:W-:Y:S02]  /*418e0*/  @!P5 IMAD.MOV.U32 R14, RZ, RZ, R6 ;  /* 0x000000ffff0ed224 */ /* 0x000fe400078e0006 */
[----:B------:R-:W-:Y:S02]  /*418f0*/  @!P5 IMAD.MOV.U32 R15, RZ, RZ, R27 ;  /* 0x000000ffff0fd224 */ /* 0x000fe400078e001b */
[----:B------:R-:W-:-:S08]  /*41900*/  @!P5 IMAD.WIDE.U32 R14, R4, 0x180, R14 ;  /* 0x00000180040ed825 */ /* 0x000fd000078e000e */
[----:B------:R-:W-:Y:S01]  /*41910*/  @!P1 STG.E.U8 desc[UR54][R28.64+0x79], R19 ;  /* 0x000079131c009986 */ /* 0x000fe2000c101136 */
[----:B0-----:R-:W-:Y:S01]  /*41920*/  @!P5 IADD3 R12, P1, R14, R12, RZ ;  /* 0x0000000c0e0cd210 */ /* 0x001fe20007f3e0ff */
[----:B-----5:R-:W-:-:S05]  /*41930*/  FMUL R14, R82, UR4 ;  /* 0x00000004520e7c20 */ /* 0x020fca0008400000 */
[----:B------:R-:W-:-:S05]  /*41940*/  F2FP.SATFINITE.E4M3.F32.PACK_AB_MERGE_C R17, RZ, R14, RZ ;  /* 0x0000000eff11723e */ /* 0x000fca00048070ff */
[----:B------:R0:W-:Y:S01]  /*41950*/  @!P6 STG.E.U8 desc[UR54][R8.64+0x78], R17 ;  /* 0x000078110800e986 */ /* 0x0001e2000c101136 */
[----:B------:R-:W-:Y:S01]  /*41960*/  ISETP.LT.OR P6, PT, R26, 0x72, !P4 ;  /* 0x000000721a00780c */ /* 0x000fe200067c1670 */
[----:B------:R-:W-:-:S12]  /*41970*/  @!P5 IMAD R16, R5, 0x180, RZ ;  /* 0x000001800510d824 */ /* 0x000fd800078e02ff */
[----:B0-----:R-:W0:Y:S01]  /*41980*/  @!P6 LDC.64 R8, c[0x0][0x5c0] ;  /* 0x00017000ff08eb82 */ /* 0x001e220000000a00 */
[----:B------:R-:W-:Y:S01]  /*41990*/  @!P5 IADD3.X R13, R13, R15, R16, P1, !PT ;  /* 0x0000000f0d0dd210 */ /* 0x000fe20000ffe410 */
[----:B------:R-:W-:Y:S02]  /*419a0*/  @!P6 IMAD.MOV.U32 R14, RZ, RZ, R6 ;  /* 0x000000ffff0ee224 */ /* 0x000fe400078e0006 */
[----:B------:R-:W-:Y:S02]  /*419b0*/  @!P6 IMAD.MOV.U32 R15, RZ, RZ, R27 ;  /* 0x000000ffff0fe224 */ /* 0x000fe400078e001b */
[----:B------:R-:W-:-:S04]  /*419c0*/  @!P6 IMAD.WIDE.U32 R14, R4, 0x180, R14 ;  /* 0x00000180040ee825 */ /* 0x000fc800078e000e */
[----:B------:R-:W-:Y:S01]  /*419d0*/  @!P6 IMAD R16, R5, 0x180, RZ ;  /* 0x000001800510e824 */ /* 0x000fe200078e02ff */
[----:B0-----:R-:W-:Y:S01]  /*419e0*/  @!P6 IADD3 R8, P1, R14, R8, RZ ;  /* 0x000000080e08e210 */ /* 0x001fe20007f3e0ff */
[----:B------:R-:W-:-:S03]  /*419f0*/  FMUL R14, R81, UR4 ;  /* 0x00000004510e7c20 */ /* 0x000fc60008400000 */
[----:B------:R-:W-:Y:S02]  /*41a00*/  @!P6 IADD3.X R9, R9, R15, R16, P1, !PT ;  /* 0x0000000f0909e210 */ /* 0x000fe40000ffe410 */
[----:B------:R-:W-:-:S05]  /*41a10*/  F2FP.SATFINITE.E4M3.F32.PACK_AB_MERGE_C R15, RZ, R14, RZ ;  /* 0x0000000eff0f723e */ /* 0x000fca00048070ff */
[----:B------:R0:W-:Y:S01]  /*41a20*/  @!P0 STG.E.U8 desc[UR54][R10.64+0x79], R15 ;  /* 0x0000790f0a008986 */ /* 0x0001e2000c101136 */
[----:B------:R-:W-:Y:S01]  /*41a30*/  ISETP.NE.AND P0, PT, R3, RZ, PT ;  /* 0x000000ff0300720c */ /* 0x000fe20003f05270 */
[----:B------:R-:W-:-:S05]  /*41a40*/  FMUL R3, R80, UR4 ;  /* 0x0000000450037c20 */ /* 0x000fca0008400000 */
[----:B------:R-:W-:-:S05]  /*41a50*/  F2FP.SATFINITE.E4M3.F32.PACK_AB_MERGE_C R17, RZ, R3, RZ ;  /* 0x00000003ff11723e */ /* 0x000fca00048070ff */
[----:B------:R0:W-:Y:S01]  /*41a60*/  @!P5 STG.E.U8 desc[UR54][R12.64+0x70], R17 ;  /* 0x000070110c00d986 */ /* 0x0001e2000c101136 */
[----:B------:R-:W-:-:S04]  /*41a70*/  LOP3.LUT P5, RZ, R0, 0x400000, RZ, 0xc0, !PT ;  /* 0x0040000000ff7812 */ /* 0x000fc800078ac0ff */
[----:B------:R-:W-:Y:S01]  /*41a80*/  ISETP.LT.OR P5, PT, R26, 0x71, !P5 ;  /* 0x000000711a00780c */ /* 0x000fe20006fa1670 */
[----:B--2---:R-:W-:-:S05]  /*41a90*/  FMUL R3, R79, UR4 ;  /* 0x000000044f037c20 */ /* 0x004fca0008400000 */
[----:B------:R-:W-:-:S05]  /*41aa0*/  F2FP.SATFINITE.E4M3.F32.PACK_AB_MERGE_C R19, RZ, R3, RZ ;  /* 0x00000003ff13723e */ /* 0x000fca00048070ff */
[----:B------:R0:W-:Y:S01]  /*41ab0*/  @!P6 STG.E.U8 desc[UR54][R8.64+0x71], R19 ;  /* 0x000071130800e986 */ /* 0x0001e2000c101136 */
[----:B------:R-:W-:Y:S01]  /*41ac0*/  BSSY B1, `(.L_x_98) ;  /* 0x0000014000017945 */ /* 0x000fe20003800000 */
[----:B------:R-:W-:Y:S02]  /*41ad0*/  ISETP.NE.AND P3, PT, R63, RZ, PT ;  /* 0x000000ff3f00720c */ /* 0x000fe40003f65270 */
[----:B------:R-:W-:Y:S02]  /*41ae0*/  ISETP.NE.AND P2, PT, R57, RZ, PT ;  /* 0x000000ff3900720c */ /* 0x000fe40003f45270 */
[----:B------:R-:W-:Y:S01]  /*41af0*/  ISETP.NE.AND P1, PT, R36, RZ, PT ;  /* 0x000000ff2400720c */ /* 0x000fe20003f25270 */
        /* <DEDUP_REMOVED lines=16> */
.L_x_99:
[----:B------:R-:W-:Y:S05]  /*41c00*/  BSYNC B1 ;  /* 0x0000000000017941 */ /* 0x000fea0003800000 */
.L_x_98:
        /* <DEDUP_REMOVED lines=15> */
.L_x_101:
[----:B------:R-:W-:Y:S05]  /*41d00*/  BSYNC B1 ;  /* 0x0000000000017941 */ /* 0x000fea0003800000 */
.L_x_100:
        /* <DEDUP_REMOVED lines=47> */
.L_x_103:
[----:B------:R-:W-:Y:S05]  /*42000*/  BSYNC B1 ;  /* 0x0000000000017941 */ /* 0x000fea0003800000 */
.L_x_102:
        /* <DEDUP_REMOVED lines=15> */
.L_x_105:
[----:B------:R-:W-:Y:S05]  /*42100*/  BSYNC B1 ;  /* 0x0000000000017941 */ /* 0x000fea0003800000 */
.L_x_104:
[----:B0-----:R-:W-:Y:S01]  /*42110*/  P2R R3, PR, RZ, 0x8 ;  /* 0x00000008ff037803 */ /* 0x001fe20000000000 */
[----:B------:R-:W2:Y:S01]  /*42120*/  LDL.LU R49, [R1+0x5e8] ;  /* 0x0005e80001317983 */ /* 0x000ea20000300800 */
[----:B------:R-:W-:Y:S02]  /*42130*/  ISETP.LT.OR P3, PT, R26, 0x81, !P0 ;  /* 0x000000811a00780c */ /* 0x000fe40004761670 */
[----:B------:R-:W-:Y:S01]  /*42140*/  P2R R50, PR, RZ, 0x1 ;  /* 0x00000001ff327803 */ /* 0x000fe20000000000 */
        /* <DEDUP_REMOVED lines=17> */
[----:B------:R-:W-:Y:S01]  /*42260*/  P2R R60, PR, RZ, 0x4 ;  /* 0x00000004ff3c7803 */ /* 0x000fe20000000000 */
[----:B------:R-:W-:Y:S01]  /*42270*/  IMAD.U32 R45, RZ, RZ, UR52 ;  /* 0x00000034ff2d7e24 */ /* 0x000fe2000f8e00ff */
[----:B------:R-:W5:Y:S01]  /*42280*/  LDL.LU R81, [R1+0x5fc] ;  /* 0x0005fc0001517983 */ /* 0x000f620000300800 */
[----:B------:R-:W-:-:S02]  /*42290*/  IMAD.U32 R46, RZ, RZ, UR6 ;  /* 0x00000006ff2e7e24 */ /* 0x000fc4000f8e00ff */
[----:B------:R-:W0:Y:S01]  /*422a0*/  @!P3 LDC.64 R10, c[0x0][0x5c0] ;  /* 0x00017000ff0abb82 */ /* 0x000e220000000a00 */
[----:B------:R-:W-:Y:S01]  /*422b0*/  IMAD.U32 R43, RZ, RZ, UR52 ;  /* 0x00000034ff2b7e24 */ /* 0x000fe2000f8e00ff */
[----:B------:R-:W5:Y:S01]  /*422c0*/  LDL.LU R80, [R1+0x600] ;  /* 0x0006000001507983 */ /* 0x000f620000300800 */
[----:B------:R-:W-:Y:S02]  /*422d0*/  IMAD.U32 R44, RZ, RZ, UR6 ;  /* 0x00000006ff2c7e24 */ /* 0x000fe4000f8e00ff */
[----:B------:R-:W-:Y:S02]  /*422e0*/  IMAD.U32 R41, RZ, RZ, UR52 ;  /* 0x00000034ff297e24 */ /* 0x000fe4000f8e00ff */
[----:B------:R-:W-:Y:S02]  /*422f0*/  IMAD.U32 R42, RZ, RZ, UR6 ;  /* 0x00000006ff2a7e24 */ /* 0x000fe4000f8e00ff */
[----:B------:R-:W-:Y:S02]  /*42300*/  IMAD.U32 R39, RZ, RZ, UR52 ;  /* 0x00000034ff277e24 */ /* 0x000fe4000f8e00ff */
[----:B------:R-:W-:-:S02]  /*42310*/  IMAD.U32 R40, RZ, RZ, UR6 ;  /* 0x00000006ff287e24 */ /* 0x000fc4000f8e00ff */
[----:B------:R-:W-:Y:S02]  /*42320*/  IMAD.U32 R37, RZ, RZ, UR52 ;  /* 0x00000034ff257e24 */ /* 0x000fe4000f8e00ff */
[----:B------:R-:W-:Y:S02]  /*42330*/  IMAD.U32 R38, RZ, RZ, UR6 ;  /* 0x00000006ff267e24 */ /* 0x000fe4000f8e00ff */
        /* <DEDUP_REMOVED lines=12> */
[----:B------:R-:W0:Y:S08]  /*42400*/  @!P3 LDC.64 R14, c[0x0][0x5c0] ;  /* 0x00017000ff0ebb82 */ /* 0x000e300000000a00 */
[----:B------:R-:W1:Y:S01]  /*42410*/  @!P0 LDC.64 R16, c[0x0][0x5c0] ;  /* 0x00017000ff108b82 */ /* 0x000e620000000a00 */
[----:B0-----:R-:W-:-:S04]  /*42420*/  @!P3 IADD3 R14, P5, P6, R6, UR52, R14 ;  /* 0x00000034060ebc10 */ /* 0x001fc8000febe00e */
[----:B------:R-:W-:Y:S02]  /*42430*/  @!P3 IADD3.X R15, R27, UR6, R15, P5, P6 ;  /* 0x000000061b0fbc10 */ /* 0x000fe4000afec40f */
[----:B------:R-:W-:Y:S01]  /*42440*/  ISETP.NE.AND P3, PT, R3, RZ, PT ;  /* 0x000000ff0300720c */ /* 0x000fe20003f65270 */
[----:B------:R-:W-:Y:S01]  /*42450*/  IMAD.U32 R3, RZ, RZ, UR52 ;  /* 0x00000034ff037e24 */ /* 0x000fe2000f8e00ff */
[----:B-1----:R-:W-:Y:S02]  /*42460*/  @!P0 IADD3 R16, P5, P6, R6, UR56, R16 ;  /* 0x0000003806108c10 */ /* 0x002fe4000febe010 */
[----:B------:R-:W-:Y:S02]  /*42470*/  P2R R66, PR, RZ, 0x8 ;  /* 0x00000008ff427803 */ /* 0x000fe40000000000 */
        /* <DEDUP_REMOVED lines=17> */
[----:B--2---:R-:W-:Y:S01]  /*42590*/  FMUL R49, R49, UR4 ;  /* 0x0000000431317c20 */ /* 0x004fe20008400000 */
        /* <DEDUP_REMOVED lines=18> */
[C---:B------:R-:W-:Y:S02]  /*426c0*/  @!P0 IADD3.X R31, R27.reuse, UR57, R31, P5, P6 ;  /* 0x000000391b1f8c10 */ /* 0x040fe4000afec41f */
[----:B------:R-:W-:Y:S02]  /*426d0*/  ISETP.LT.OR P0, PT, R26, 0x81, !P2 ;  /* 0x000000811a00780c */ /* 0x000fe40005701670 */
[----:B-1----:R-:W-:Y:S02]  /*426e0*/  @!P1 IADD3 R32, P5, P6, R6, UR58, R32 ;  /* 0x0000003a06209c10 */ /* 0x002fe4000febe020 */
[----:B------:R-:W-:Y:S02]  /*426f0*/  P2R R71, PR, RZ, 0x1 ;  /* 0x00000001ff477803 */ /* 0x000fe40000000000 */
[----:B------:R-:W-:-:S07]  /*42700*/  @!P1 IADD3.X R33, R27, UR57, R33, P5, P6 ;  /* 0x000000391b219c10 */ /* 0x000fce000afec421 */
        /* <DEDUP_REMOVED lines=11> */
[----:B------:R-:W-:Y:S02]  /*427c0*/  ISETP.NE.AND P2, PT, R34, RZ, PT ;  /* 0x000000ff2200720c */ /* 0x000fe40003f45270 */
[----:B------:R-:W-:-:S09]  /*427d0*/  P2R R76, PR, RZ, 0x1 ;  /* 0x00000001ff4c7803 */ /* 0x000fd20000000000 */
[----:B------:R-:W-:-:S04]  /*427e0*/  @!P0 IADD3 R43, P6, P5, R43, UR56, R6 ;  /* 0x000000382b2b8c10 */ /* 0x000fc8000fdde006 */
[----:B------:R-:W-:Y:S02]  /*427f0*/  @!P0 IADD3.X R44, R44, UR53, R27, P6, P5 ;  /* 0x000000352c2c8c10 */ /* 0x000fe4000b7ea41b */
        /* <DEDUP_REMOVED lines=13> */
[----:B------:R-:W-:Y:S02]  /*428d0*/  ISETP.NE.AND P1, PT, R35, RZ, PT ;  /* 0x000000ff2300720c */ /* 0x000fe40003f25270 */
[----:B------:R-:W-:-:S07]  /*428e0*/  P2R R65, PR, RZ, 0x1 ;  /* 0x00000001ff417803 */ /* 0x000fce0000000000 */
[----:B------:R-:W-:Y:S02]  /*428f0*/  @!P0 IADD3 R3, P4, P5, R3, UR58, R6 ;  /* 0x0000003a03038c10 */ /* 0x000fe4000fd9e006 */
[----:B------:R-:W0:Y:S02]  /*42900*/  @!P3 LDC.64 R34, c[0x0][0x5c0] ;  /* 0x00017000ff22bb82 */ /* 0x000e240000000a00 */
[----:B------:R-:W-:Y:S02]  /*42910*/  @!P0 IADD3.X R36, R36, UR57, R27, P4, P5 ;  /* 0x0000003924248c10 */ /* 0x000fe4000a7ea41b */
[----:B------:R-:W-:Y:S02]  /*42920*/  ISETP.LT.OR P0, PT, R26, 0x82, !P6 ;  /* 0x000000821a00780c */ /* 0x000fe40007701670 */
[----:B------:R-:W-:Y:S01]  /*42930*/  F2FP.SATFINITE.E4M3.F32.PACK_AB_MERGE_C R53, RZ, R49, RZ ;  /* 0x00000031ff35723e */ /* 0x000fe200048070ff */
[----:B---3--:R-:W-:Y:S02]  /*42940*/  FMUL R49, R79, UR4 ;  /* 0x000000044f317c20 */ /* 0x008fe40008400000 */
[----:B------:R-:W2:Y:S01]  /*42950*/  LDL.LU R79, [R1+0x604] ;  /* 0x00060400014f7983 */ /* 0x000ea20000300800 */
[----:B------:R-:W-:-:S02]  /*42960*/  ISETP.NE.AND P5, PT, R55, RZ, PT ;  /* 0x000000ff3700720c */ /* 0x000fc40003fa5270 */
[----:B------:R-:W-:Y:S01]  /*42970*/  F2FP.SATFINITE.E4M3.F32.PACK_AB_MERGE_C R55, RZ, R49, RZ ;  /* 0x00000031ff37723e */ /* 0x000fe200048070ff */
[----:B----4-:R-:W-:Y:S01]  /*42980*/  FMUL R49, R57, UR4 ;  /* 0x0000000439317c20 */ /* 0x010fe20008400000 */
[----:B------:R-:W3:Y:S01]  /*42990*/  LDL.LU R82, [R1+0x608] ;  /* 0x0006080001527983 */ /* 0x000ee20000300800 */
[----:B0-----:R-:W-:-:S05]  /*429a0*/  @!P3 IADD3 R34, P4, R6, R34, RZ ;  /* 0x000000220622b210 */ /* 0x001fca0007f9e0ff */
[----:B------:R-:W-:Y:S01]  /*429b0*/  @!P3 IMAD.X R35, R27, 0x1, R35, P4 ;  /* 0x000000011b23b824 */ /* 0x000fe200020e0623 */
[----:B------:R-:W-:-:S04]  /*429c0*/  F2FP.SATFINITE.E4M3.F32.PACK_AB_MERGE_C R57, RZ, R49, RZ ;  /* 0x00000031ff39723e */ /* 0x000fc800048070ff */
[----:B------:R0:W-:Y:S01]  /*429d0*/  @!P3 STG.E.U8 desc[UR54][R34.64+0x80], R53 ;  /* 0x000080352200b986 */ /* 0x0001e2000c101136 */
[----:B-----5:R-:W-:-:S03]  /*429e0*/  FMUL R49, R78, UR4 ;  /* 0x000000044e317c20 */ /* 0x020fc60008400000 */
[----:B------:R-:W4:Y:S01]  /*429f0*/  LDL.LU R78, [R1+0x60c] ;  /* 0x00060c00014e7983 */ /* 0x000f220000300800 */
[----:B0-----:R-:W0:Y:S02]  /*42a00*/  @!P0 LDC.64 R34, c[0x0][0x5c0] ;  /* 0x00017000ff228b82 */ /* 0x001e240000000a00 */
[----:B0-----:R-:W-:-:S05]  /*42a10*/  @!P0 IADD3 R34, P3, R6, R34, RZ ;  /* 0x0000002206228210 */ /* 0x001fca0007f7e0ff */
[----:B------:R-:W-:-:S05]  /*42a20*/  @!P0 IMAD.X R35, R27, 0x1, R35, P3 ;  /* 0x000000011b238824 */ /* 0x000fca00018e0623 */
[----:B------:R0:W-:Y:S02]  /*42a30*/  @!P0 STG.E.U8 desc[UR54][R34.64+0x81], R55 ;  /* 0x0000813722008986 */ /* 0x0001e4000c101136 */
[----:B0-----:R-:W-:Y:S02]  /*42a40*/  FMUL R34, R77, UR4 ;  /* 0x000000044d227c20 */ /* 0x001fe40008400000 */
[----:B------:R-:W5:Y:S01]  /*42a50*/  LDL.LU R77, [R1+0x610] ;  /* 0x00061000014d7983 */ /* 0x000f620000300800 */
[----:B------:R-:W-:-:S03]  /*42a60*/  ISETP.LT.OR P0, PT, R26, 0x89, !P6 ;  /* 0x000000891a00780c */ /* 0x000fc60007701670 */
[----:B------:R0:W-:Y:S10]  /*42a70*/  @!P2 STG.E.U8 desc[UR54][R8.64+0x80], R57 ;  /* 0x000080390800a986 */ /* 0x0001f4000c101136 */
[----:B0-----:R-:W0:Y:S01]  /*42a80*/  @!P0 LDC.64 R8, c[0x0][0x5c0] ;  /* 0x00017000ff088b82 */ /* 0x001e220000000a00 */
[----:B------:R-:W-:-:S05]  /*42a90*/  F2FP.SATFINITE.E4M3.F32.PACK_AB_MERGE_C R49, RZ, R49, RZ ;  /* 0x00000031ff31723e */ /* 0x000fca00048070ff */
[----:B------:R1:W-:Y:S01]  /*42aa0*/  @!P1 STG.E.U8 desc[UR54][R10.64+0x81], R49 ;  /* 0x000081310a009986 */ /* 0x0003e2000c101136 */
[----:B------:R-:W-:Y:S01]  /*42ab0*/  F2FP.SATFINITE.E4M3.F32.PACK_AB_MERGE_C R35, RZ, R34, RZ ;  /* 0x00000022ff23723e */ /* 0x000fe200048070ff */
[----:B-1----:R-:W-:Y:S02]  /*42ac0*/  FMUL R10, R81, UR4 ;  /* 0x00000004510a7c20 */ /* 0x002fe40008400000 */
[----:B------:R-:W5:Y:S03]  /*42ad0*/  LDL.LU R81, [R1+0x614] ;  /* 0x0006140001517983 */ /* 0x000f660000300800 */
[----:B------:R-:W-:Y:S01]  /*42ae0*/  F2FP.SATFINITE.E4M3.F32.PACK_AB_MERGE_C R11, RZ, R10, RZ ;  /* 0x0000000aff0b723e */ /* 0x000fe200048070ff */
[----:B------:R-:W-:Y:S01]  /*42af0*/  FMUL R10, R80, UR4 ;  /* 0x00000004500a7c20 */ /* 0x000fe20008400000 */
[----:B0-----:R-:W-:Y:S01]  /*42b00*/  @!P0 IADD3 R8, P3, R6, R8, RZ ;  /* 0x0000000806088210 */ /* 0x001fe20007f7e0ff */
[----:B------:R-:W5:Y:S03]  /*42b10*/  LDL.LU R80, [R1+0x618] ;  /* 0x0006180001507983 */ /* 0x000f660000300800 */
[----:B------:R-:W-:Y:S01]  /*42b20*/  F2FP.SATFINITE.E4M3.F32.PACK_AB_MERGE_C R49, RZ, R10, RZ ;  /* 0x0000000aff31723e */ /* 0x000fe200048070ff */
[----:B------:R-:W-:-:S05]  /*42b30*/  @!P0 IMAD.X R9, R27, 0x1, R9, P3 ;  /* 0x000000011b098824 */ /* 0x000fca00018e0609 */
[----:B------:R0:W-:Y:S01]  /*42b40*/  @!P0 STG.E.U8 desc[UR54][R8.64+0x88], R35 ;  /* 0x0000882308008986 */ /* 0x0001e2000c101136 */
[----:B--2---:R-:W-:-:S03]  /*42b50*/  FMUL R10, R79, UR4 ;  /* 0x000000044f0a7c20 */ /* 0x004fc60008400000 */
[----:B------:R-:W2:Y:S02]  /*42b60*/  LDL.LU R79, [R1+0x61c] ;  /* 0x00061c00014f7983 */ /* 0x000ea40000300800 */
[----:B0-----:R-:W-:Y:S01]  /*42b70*/  F2FP.SATFINITE.E4M3.F32.PACK_AB_MERGE_C R35, RZ, R10, RZ ;  /* 0x0000000aff23723e */ /* 0x001fe200048070ff */
[----:B---3--:R-:W-:-:S05]  /*42b80*/  FMUL R10, R82, UR4 ;  /* 0x00000004520a7c20 */ /* 0x008fca0008400000 */
[----:B------:R-:W-:Y:S01]  /*42b90*/  F2FP.SATFINITE.E4M3.F32.PACK_AB_MERGE_C R53, RZ, R10, RZ ;  /* 0x0000000aff35723e */ /* 0x000fe200048070ff */
[----:B----4-:R-:W-:Y:S02]  /*42ba0*/  FMUL R10, R78, UR4 ;  /* 0x000000044e0a7c20 */ /* 0x010fe40008400000 */
[----:B------:R-:W3:Y:S04]  /*42bb0*/  LDL.LU R78, [R1+0x620] ;  /* 0x00062000014e7983 */ /* 0x000ee80000300800 */
[----:B------:R-:W4:Y:S01]  /*42bc0*/  LDL.LU R82, [R1+0x624] ;  /* 0x0006240001527983 */ /* 0x000f220000300800 */
[----:B------:R-:W-:Y:S01]  /*42bd0*/  F2FP.SATFINITE.E4M3.F32.PACK_AB_MERGE_C R55, RZ, R10, RZ ;  /* 0x0000000aff37723e */ /* 0x000fe200048070ff */
[----:B-----5:R-:W-:Y:S02]  /*42be0*/  FMUL R10, R77, UR4 ;  /* 0x000000044d0a7c20 */ /* 0x020fe40008400000 */
[----:B------:R-:W5:Y:S01]  /*42bf0*/  LDL.LU R77, [R1+0x628] ;  /* 0x00062800014d7983 */ /* 0x000f620000300800 */
[----:B------:R-:W-:-:S13]  /*42c00*/  ISETP.LT.OR P3, PT, R26, 0x8a, !P6 ;  /* 0x0000008a1a00780c */ /* 0x000fda0007761670 */
[----:B------:R-:W0:Y:S02]  /*42c10*/  @!P3 LDC.64 R8, c[0x0][0x5c0] ;  /* 0x00017000ff08bb82 */ /* 0x000e240000000a00 */
[----:B0-----:R-:W-:-:S05]  /*42c20*/  @!P3 IADD3 R8, P6, R6, R8, RZ ;  /* 0x000000080608b210 */ /* 0x001fca0007fde0ff */
[----:B------:R-:W-:-:S05]  /*42c30*/  @!P3 IMAD.X R9, R27, 0x1, R9, P6 ;  /* 0x000000011b09b824 */ /* 0x000fca00030e0609 */
[----:B------:R0:W-:Y:S01]  /*42c40*/  @!P3 STG.E.U8 desc[UR54][R8.64+0x89], R11 ;  /* 0x0000890b0800b986 */ /* 0x0001e2000c101136 */
[----:B------:R-:W-:-:S04]  /*42c50*/  ISETP.NE.AND P3, PT, R73, RZ, PT ;  /* 0x000000ff4900720c */ /* 0x000fc80003f65270 */
[----:B------:R-:W-:Y:S02]  /*42c60*/  P2R R34, PR, RZ, 0x8 ;  /* 0x00000008ff227803 */ /* 0x000fe40000000000 */
[----:B------:R-:W-:Y:S02]  /*42c70*/  ISETP.NE.AND P3, PT, R71, RZ, PT ;  /* 0x000000ff4700720c */ /* 0x000fe40003f65270 */
[----:B------:R-:W-:Y:S02]  /*42c80*/  ISETP.NE.AND P4, PT, R68, RZ, PT ;  /* 0x000000ff4400720c */ /* 0x000fe40003f85270 */
[----:B------:R-:W-:-:S09]  /*42c90*/  ISETP.NE.AND P0, PT, R72, RZ, PT ;  /* 0x000000ff4800720c */ /* 0x000fd20003f05270 */
[----:B0-----:R-:W0:Y:S01]  /*42ca0*/  @!P3 LDC.64 R8, c[0x0][0x5c0] ;  /* 0x00017000ff08bb82 */ /* 0x001e220000000a00 */
[----:B------:R-:W-:Y:S02]  /*42cb0*/  ISETP.NE.AND P2, PT, R69, RZ, PT ;  /* 0x000000ff4500720c */ /* 0x000fe40003f45270 */
[----:B------:R-:W-:Y:S01]  /*42cc0*/  ISETP.NE.AND P1, PT, R70, RZ, PT ;  /* 0x000000ff4600720c */ /* 0x000fe20003f25270 */
[----:B------:R1:W-:Y:S04]  /*42cd0*/  @!P5 STG.E.U8 desc[UR54][R12.64+0x88], R49 ;  /* 0x000088310c00d986 */ /* 0x0003e8000c101136 */
[----:B------:R1:W-:Y:S02]  /*42ce0*/  @!P4 STG.E.U8 desc[UR54][R14.64+0x89], R35 ;  /* 0x000089230e00c986 */ /* 0x0003e4000c101136 */
[----:B-1----:R-:W-:-:S02]  /*42cf0*/  FMUL R12, R81, UR4 ;  /* 0x00000004510c7c20 */ /* 0x002fc40008400000 */
[----:B------:R-:W5:Y:S01]  /*42d00*/  LDL.LU R81, [R1+0x62c] ;  /* 0x00062c0001517983 */ /* 0x000f620000300800 */
[----:B------:R-:W-:Y:S02]  /*42d10*/  F2FP.SATFINITE.E4M3.F32.PACK_AB_MERGE_C R13, RZ, R10, RZ ;  /* 0x0000000aff0d723e */ /* 0x000fe400048070ff */
[----:B------:R-:W1:Y:S01]  /*42d20*/  @!P0 LDC.64 R10, c[0x0][0x5c0] ;  /* 0x00017000ff0a8b82 */ /* 0x000e620000000a00 */
[----:B------:R0:W-:Y:S01]  /*42d30*/  @!P2 STG.E.U8 desc[UR54][R16.64+0x80], R53 ;  /* 0x000080351000a986 */ /* 0x0001e2000c101136 */
[----:B------:R-:W-:Y:S01]  /*42d40*/  F2FP.SATFINITE.E4M3.F32.PACK_AB_MERGE_C R15, RZ, R12, RZ ;  /* 0x0000000cff0f723e */ /* 0x000fe200048070ff */
[----:B------:R-:W-:Y:S02]  /*42d50*/  FMUL R12, R80, UR4 ;  /* 0x00000004500c7c20 */ /* 0x000fe40008400000 */
[----:B------:R-:W-:Y:S01]  /*42d60*/  @!P1 STG.E.U8 desc[UR54][R18.64+0x81], R55 ;  /* 0x0000813712009986 */ /* 0x000fe2000c101136 */
[----:B0-----:R-:W-:-:S03]  /*42d70*/  @!P3 IADD3 R8, P1, R59, R8, RZ ;  /* 0x000000083b08b210 */ /* 0x001fc60007f3e0ff */
[----:B------:R-:W5:Y:S02]  /*42d80*/  LDL.LU R80, [R1+0x630] ;  /* 0x0006300001507983 */ /* 0x000f640000300800 */
[----:B------:R-:W-:Y:S01]  /*42d90*/  @!P3 IMAD.X R9, R56, 0x1, R9, P1 ;  /* 0x000000013809b824 */ /* 0x000fe200008e0609 */
[----:B------:R-:W-:-:S04]  /*42da0*/  F2FP.SATFINITE.E4M3.F32.PACK_AB_MERGE_C R17, RZ, R12, RZ ;  /* 0x0000000cff11723e */ /* 0x000fc800048070ff */
[----:B------:R0:W-:Y:S01]  /*42db0*/  @!P3 STG.E.U8 desc[UR54][R8.64+0x80], R13 ;  /* 0x0000800d0800b986 */ /* 0x0001e2000c101136 */
[----:B------:R-:W-:Y:S02]  /*42dc0*/  ISETP.NE.AND P6, PT, R74, RZ, PT ;  /* 0x000000ff4a00720c */ /* 0x000fe40003fc5270 */
[----:B-1----:R-:W-:-:S05]  /*42dd0*/  @!P0 IADD3 R10, P3, R47, R10, RZ ;  /* 0x0000000a2f0a8210 */ /* 0x002fca0007f7e0ff */
[----:B------:R-:W-:Y:S01]  /*42de0*/  @!P0 IMAD.X R11, R48, 0x1, R11, P3 ;  /* 0x00000001300b8824 */ /* 0x000fe200018e060b */
[----:B------:R-:W-:-:S04]  /*42df0*/  ISETP.NE.AND P3, PT, R34, RZ, PT ;  /* 0x000000ff2200720c */ /* 0x000fc80003f65270 */
[----:B------:R1:W-:Y:S09]  /*42e00*/  @!P0 STG.E.U8 desc[UR54][R10.64+0x81], R15 ;  /* 0x0000810f0a008986 */ /* 0x0003f2000c101136 */
[----:B------:R-:W-:Y:S01]  /*42e10*/  @!P3 STG.E.U8 desc[UR54][R20.64+0x88], R17 ;  /* 0x000088111400b986 */ /* 0x000fe2000c101136 */
[----:B--2---:R-:W-:-:S03]  /*42e20*/  FMUL R12, R79, UR4 ;  /* 0x000000044f0c7c20 */ /* 0x004fc60008400000 */
[----:B------:R-:W2:Y:S02]  /*42e30*/  LDL.LU R79, [R1+0x634] ;  /* 0x00063400014f7983 */ /* 0x000ea40000300800 */
[----:B0-----:R-:W-:Y:S01]  /*42e40*/  F2FP.SATFINITE.E4M3.F32.PACK_AB_MERGE_C R13, RZ, R12, RZ ;  /* 0x0000000cff0d723e */ /* 0x001fe200048070ff */
[----:B---3--:R-:W-:Y:S02]  /*42e50*/  FMUL R12, R78, UR4 ;  /* 0x000000044e0c7c20 */ /* 0x008fe40008400000 */
[----:B------:R-:W3:Y:S03]  /*42e60*/  LDL.LU R78, [R1+0x638] ;  /* 0x00063800014e7983 */ /* 0x000ee60000300800 */
[----:B-1----:R-:W-:Y:S01]  /*42e70*/  F2FP.SATFINITE.E4M3.F32.PACK_AB_MERGE_C R15, RZ, R12, RZ ;  /* 0x0000000cff0f723e */ /* 0x002fe200048070ff */
[----:B----4-:R-:W-:Y:S01]  /*42e80*/  FMUL R12, R82, UR4 ;  /* 0x00000004520c7c20 */ /* 0x010fe20008400000 */
[----:B------:R0:W-:Y:S04]  /*42e90*/  @!P6 STG.E.U8 desc[UR54][R22.64+0x89], R13 ;  /* 0x0000890d1600e986 */ /* 0x0001e8000c101136 */
[----:B0-----:R-:W-:Y:S01]  /*42ea0*/  F2FP.SATFINITE.E4M3.F32.PACK_AB_MERGE_C R13, RZ, R12, RZ ;  /* 0x0000000cff0d723e */ /* 0x001fe200048070ff */
[----:B-----5:R-:W-:-:S02]  /*42eb0*/  FMUL R12, R77, UR4 ;  /* 0x000000044d0c7c20 */ /* 0x020fc40008400000 */
[----:B------:R-:W4:Y:S01]  /*42ec0*/  LDL.LU R77, [R1+0x63c] ;  /* 0x00063c00014d7983 */ /* 0x000f220000300800 */
[----:B------:R-:W-:Y:S02]  /*42ed0*/  ISETP.NE.AND P5, PT, R75, RZ, PT ;  /* 0x000000ff4b00720c */ /* 0x000fe40003fa5270 */
[----:B------:R-:W-:Y:S01]  /*42ee0*/  ISETP.NE.AND P4, PT, R76, RZ, PT ;  /* 0x000000ff4c00720c */ /* 0x000fe20003f85270 */
[----:B------:R-:W5:Y:S10]  /*42ef0*/  LDL.LU R82, [R1+0x640] ;  /* 0x0006400001527983 */ /* 0x000f740000300800 */
[----:B------:R-:W0:Y:S08]  /*42f00*/  @!P5 LDC.64 R8, c[0x0][0x5c0] ;  /* 0x00017000ff08db82 */ /* 0x000e300000000a00 */
[----:B------:R-:W1:Y:S01]  /*42f10*/  @!P4 LDC.64 R10, c[0x0][0x5c0] ;  /* 0x00017000ff0acb82 */ /* 0x000e620000000a00 */
[----:B0-----:R-:W-:-:S05]  /*42f20*/  @!P5 IADD3 R8, P6, R45, R8, RZ ;  /* 0x000000082d08d210 */ /* 0x001fca0007fde0ff */
[----:B------:R-:W-:-:S05]  /*42f30*/  @!P5 IMAD.X R9, R46, 0x1, R9, P6 ;  /* 0x000000012e09d824 */ /* 0x000fca00030e0609 */
[----:B------:R0:W-:Y:S01]  /*42f40*/  @!P5 STG.E.U8 desc[UR54][R8.64+0x88], R15 ;  /* 0x0000880f0800d986 */ /* 0x0001e2000c101136 */
[----:B-1----:R-:W-:-:S05]  /*42f50*/  @!P4 IADD3 R10, P5, R43, R10, RZ ;  /* 0x0000000a2b0ac210 */ /* 0x002fca0007fbe0ff */
[----:B------:R-:W-:-:S05]  /*42f60*/  @!P4 IMAD.X R11, R44, 0x1, R11, P5 ;  /* 0x000000012c0bc824 */ /* 0x000fca00028e060b */
[----:B------:R1:W-:Y:S01]  /*42f70*/  @!P4 STG.E.U8 desc[UR54][R10.64+0x89], R13 ;  /* 0x0000890d0a00c986 */ /* 0x0003e2000c101136 */
[----:B------:R-:W-:Y:S02]  /*42f80*/  ISETP.NE.AND P4, PT, R61, RZ, PT ;  /* 0x000000ff3d00720c */ /* 0x000fe40003f85270 */
[----:B------:R-:W-:Y:S02]  /*42f90*/  ISETP.NE.AND P5, PT, R62, RZ, PT ;  /* 0x000000ff3e00720c */ /* 0x000fe40003fa5270 */
[----:B------:R-:W-:-:S09]  /*42fa0*/  ISETP.NE.AND P2, PT, R63, RZ, PT ;  /* 0x000000ff3f00720c */ /* 0x000fd20003f45270 */
[----:B0-----:R-:W0:Y:S01]  /*42fb0*/  @!P4 LDC.64 R8, c[0x0][0x5c0] ;  /* 0x00017000ff08cb82 */ /* 0x001e220000000a00 */
[----:B------:R-:W-:Y:S02]  /*42fc0*/  ISETP.NE.AND P1, PT, R64, RZ, PT ;  /* 0x000000ff4000720c */ /* 0x000fe40003f25270 */
[----:B------:R-:W-:-:S05]  /*42fd0*/  F2FP.SATFINITE.E4M3.F32.PACK_AB_MERGE_C R17, RZ, R12, RZ ;  /* 0x0000000cff11723e */ /* 0x000fca00048070ff */
[----:B-1----:R-:W1:Y:S01]  /*42fe0*/  @!P5 LDC.64 R10, c[0x0][0x5c0] ;  /* 0x00017000ff0adb82 */ /* 0x002e620000000a00 */
[----:B------:R-:W-:Y:S01]  /*42ff0*/  FMUL R12, R81, UR4 ;  /* 0x00000004510c7c20 */ /* 0x000fe20008400000 */
[----:B------:R-:W-:Y:S04]  /*43000*/  @!P2 STG.E.U8 desc[UR54][R24.64+0x80], R17 ;  /* 0x000080111800a986 */ /* 0x000fe8000c101136 */
[----:B------:R-:W-:Y:S01]  /*43010*/  F2FP.SATFINITE.E4M3.F32.PACK_AB_MERGE_C R15, RZ, R12, RZ ;  /* 0x0000000cff0f723e */ /* 0x000fe200048070ff */
[----:B------:R-:W5:Y:S01]  /*43020*/  LDL.LU R81, [R1+0x644] ;  /* 0x0006440001517983 */ /* 0x000f620000300800 */
[----:B------:R-:W-:-:S03]  /*43030*/  ISETP.NE.AND P6, PT, R67, RZ, PT ;  /* 0x000000ff4300720c */ /* 0x000fc60003fc5270 */
[----:B------:R2:W-:Y:S01]  /*43040*/  @!P1 STG.E.U8 desc[UR54][R28.64+0x81], R15 ;  /* 0x0000810f1c009986 */ /* 0x0005e2000c101136 */
[----:B------:R-:W-:Y:S01]  /*43050*/  FMUL R12, R80, UR4 ;  /* 0x00000004500c7c20 */ /* 0x000fe20008400000 */
[----:B0-----:R-:W-:Y:S02]  /*43060*/  @!P4 IADD3 R8, P1, R41, R8, RZ ;  /* 0x000000082908c210 */ /* 0x001fe40007f3e0ff */
[----:B------:R-:W5:Y:S01]  /*43070*/  LDL.LU R80, [R1+0x648] ;  /* 0x0006480001507983 */ /* 0x000f620000300800 */
[----:B------:R-:W-:Y:S02]  /*43080*/  ISETP.NE.AND P0, PT, R65, RZ, PT ;  /* 0x000000ff4100720c */ /* 0x000fe40003f05270 */
[----:B------:R-:W-:Y:S01]  /*43090*/  F2FP.SATFINITE.E4M3.F32.PACK_AB_MERGE_C R13, RZ, R12, RZ ;  /* 0x0000000cff0d723e */ /* 0x000fe200048070ff */
[----:B------:R-:W-:Y:S02]  /*430a0*/  @!P4 IMAD.X R9, R42, 0x1, R9, P1 ;  /* 0x000000012a09c824 */ /* 0x000fe400008e0609 */
[----:B------:R-:W0:Y:S03]  /*430b0*/  @!P6 LDC.64 R18, c[0x0][0x5c0] ;  /* 0x00017000ff12eb82 */ /* 0x000e260000000a00 */
[----:B------:R3:W-:Y:S01]  /*430c0*/  @!P4 STG.E.U8 desc[UR54][R8.64+0x80], R13 ;  /* 0x0000800d0800c986 */ /* 0x0007e2000c101136 */
[----:B-1----:R-:W-:-:S05]  /*430d0*/  @!P5 IADD3 R10, P4, R39, R10, RZ ;  /* 0x0000000a270ad210 */ /* 0x002fca0007f9e0ff */
[----:B------:R-:W-:Y:S02]  /*430e0*/  @!P5 IMAD.X R11, R40, 0x1, R11, P4 ;  /* 0x00000001280bd824 */ /* 0x000fe400020e060b */
[----:B--2---:R-:W-:Y:S02]  /*430f0*/  FMUL R12, R79, UR4 ;  /* 0x000000044f0c7c20 */ /* 0x004fe40008400000 */
[----:B------:R-:W2:Y:S03]  /*43100*/  LDL.LU R79, [R1+0x64c] ;  /* 0x00064c00014f7983 */ /* 0x000ea60000300800 */
[----:B------:R-:W-:-:S05]  /*43110*/  F2FP.SATFINITE.E4M3.F32.PACK_AB_MERGE_C R15, RZ, R12, RZ ;  /* 0x0000000cff0f723e */ /* 0x000fca00048070ff */
[----:B------:R-:W-:Y:S01]  /*43120*/  @!P5 STG.E.U8 desc[UR54][R10.64+0x81], R15 ;  /* 0x0000810f0a00d986 */ /* 0x000fe2000c101136 */
[----:B------:R-:W-:Y:S01]  /*43130*/  ISETP.NE.AND P5, PT, R54, RZ, PT ;  /* 0x000000ff3600720c */ /* 0x000fe20003fa5270 */
[----:B---3--:R-:W-:Y:S02]  /*43140*/  FMUL R12, R78, UR4 ;  /* 0x000000044e0c7c20 */ /* 0x008fe40008400000 */
[----:B------:R-:W3:Y:S03]  /*43150*/  LDL.LU R78, [R1+0x650] ;  /* 0x00065000014e7983 */ /* 0x000ee60000300800 */
[----:B------:R-:W-:Y:S02]  /*43160*/  F2FP.SATFINITE.E4M3.F32.PACK_AB_MERGE_C R17, RZ, R12, RZ ;  /* 0x0000000cff11723e */ /* 0x000fe400048070ff */
[----:B------:R-:W1:Y:S05]  /*43170*/  @!P0 LDC.64 R12, c[0x0][0x5c0] ;  /* 0x00017000ff0c8b82 */ /* 0x000e6a0000000a00 */
[----:B------:R4:W-:Y:S01]  /*43180*/  @!P5 STG.E.U8 desc[UR54][R30.64+0x88], R17 ;  /* 0x000088111e00d986 */ /* 0x0009e2000c101136 */
[----:B0-----:R-:W-:-:S05]  /*43190*/  @!P6 IADD3 R8, P5, R37, R18, RZ ;  /* 0x000000122508e210 */ /* 0x001fca0007fbe0ff */
[----:B------:R-:W-:Y:S01]  /*431a0*/  @!P6 IMAD.X R9, R38, 0x1, R19, P5 ;  /* 0x000000012609e824 */ /* 0x000fe200028e0613 */
[----:B-1----:R-:W-:Y:S01]  /*431b0*/  @!P0 IADD3 R12, P5, R3, R12, RZ ;  /* 0x0000000c030c8210 */ /* 0x002fe20007fbe0ff */
[----:B----4-:R-:W-:Y:S02]  /*431c0*/  FMUL R3, R77, UR4 ;  /* 0x000000044d037c20 */ /* 0x010fe40008400000 */
[----:B------:R-:W4:Y:S01]  /*431d0*/  LDL.LU R77, [R1+0x654] ;  /* 0x00065400014d7983 */ /* 0x000f220000300800 */
[----:B------:R-:W-:Y:S01]  /*431e0*/  ISETP.NE.AND P4, PT, R52, RZ, PT ;  /* 0x000000ff3400720c */ /* 0x000fe20003f85270 */
[----:B------:R-:W-:-:S03]  /*431f0*/  @!P0 IMAD.X R13, R36, 0x1, R13, P5 ;  /* 0x00000001240d8824 */ /* 0x000fc600028e060d */
        /* <DEDUP_REMOVED lines=25> */
[----:B------:R-:W-:Y:S01]  /*43390*/  F2FP.SATFINITE.E4M3.F32.PACK_AB_MERGE_C R9, RZ, R3, RZ ;  /* 0x00000003ff09723e */ /* 0x000fe200048070ff */
        /* <DEDUP_REMOVED lines=28> */
.L_x_107:
[----:B------:R-:W-:Y:S05]  /*43560*/  BSYNC B1 ;  /* 0x0000000000017941 */ /* 0x000fea0003800000 */
.L_x_106:
        /* <DEDUP_REMOVED lines=15> */
.L_x_109:
[----:B------:R-:W-:Y:S05]  /*43660*/  BSYNC B1 ;  /* 0x0000000000017941 */ /* 0x000fea0003800000 */
.L_x_108:
[----:B------:R-:W2:Y:S04]  /*43670*/  LDL.LU R18, [R1+0x658] ;  /* 0x0006580001127983 */ /* 0x000ea80000300800 */
[----:B------:R-:W3:Y:S04]  /*43680*/  LDL.LU R15, [R1+0x65c] ;  /* 0x00065c00010f7983 */ /* 0x000ee80000300800 */
[----:B------:R-:W4:Y:S04]  /*43690*/  LDL.LU R17, [R1+0x660] ;  /* 0x0006600001117983 */ /* 0x000f280000300800 */
[----:B------:R-:W5:Y:S01]  /*436a0*/  LDL.LU R16, [R1+0x664] ;  /* 0x0006640001107983 */ /* 0x000f620000300800 */
[----:B------:R-:W-:Y:S01]  /*436b0*/  ISETP.LT.OR P6, PT, R26, 0x89, !P4 ;  /* 0x000000891a00780c */ /* 0x000fe200067c1670 */
[----:B------:R-:W-:Y:S01]  /*436c0*/  BSSY B1, `(.L_x_110) ;  /* 0x000002a000017945 */ /* 0x000fe20003800000 */
[----:B------:R-:W-:-:S11]  /*436d0*/  P2R R14, PR, RZ, 0x1 ;  /* 0x00000001ff0e7803 */ /* 0x000fd60000000000 */
[----:B------:R-:W0:Y:S02]  /*436e0*/  @!P6 LDC.64 R10, c[0x0][0x5c0] ;  /* 0x00017000ff0aeb82 */ /* 0x000e240000000a00 */
[----:B01----:R-:W-:Y:S02]  /*436f0*/  @!P6 IMAD.MOV.U32 R8, RZ, RZ, R6 ;  /* 0x000000ffff08e224 */ /* 0x003fe400078e0006 */
[----:B------:R-:W-:Y:S02]  /*43700*/  @!P6 IMAD.MOV.U32 R9, RZ, RZ, R27 ;  /* 0x000000ffff09e224 */ /* 0x000fe400078e001b */
[----:B------:R-:W-:Y:S02]  /*43710*/  @!P6 IMAD R3, R5, 0x180, RZ ;  /* 0x000001800503e824 */ /* 0x000fe400078e02ff */
[----:B------:R-:W-:-:S03]  /*43720*/  @!P6 IMAD.WIDE.U32 R8, R4, 0x180, R8 ;  /* 0x000001800408e825 */ /* 0x000fc600078e0008 */
[----:B------:R-:W-:-:S04]  /*43730*/  @!P6 IADD3 R8, P5, R8, R10, RZ ;  /* 0x0000000a0808e210 */ /* 0x000fc80007fbe0ff */
        /* <DEDUP_REMOVED lines=34> */
.L_x_111:
[----:B------:R-:W-:Y:S05]  /*43960*/  BSYNC B1 ;  /* 0x0000000000017941 */ /* 0x000fea0003800000 */
.L_x_110:
        /* <DEDUP_REMOVED lines=15> */
.L_x_113:
[----:B------:R-:W-:Y:S05]  /*43a60*/  BSYNC B1 ;  /* 0x0000000000017941 */ /* 0x000fea0003800000 */
.L_x_112:
[----:B0-----:R-:W-:Y:S01]  /*43a70*/  P2R R3, PR, RZ, 0x8 ;  /* 0x00000008ff037803 */ /* 0x001fe20000000000 */
[----:B------:R-:W2:Y:S01]  /*43a80*/  LDL.LU R36, [R1+0x668] ;  /* 0x0006680001247983 */ /* 0x000ea20000300800 */
[----:B------:R-:W-:Y:S02]  /*43a90*/  ISETP.LT.OR P3, PT, R26, 0x91, !P0 ;  /* 0x000000911a00780c */ /* 0x000fe40004761670 */
[----:B------:R-:W-:Y:S01]  /*43aa0*/  P2R R50, PR, RZ, 0x1 ;  /* 0x00000001ff327803 */ /* 0x000fe20000000000 */
[----:B------:R-:W3:Y:S10]  /*43ab0*/  LDL.LU R81, [R1+0x66c] ;  /* 0x00066c0001517983 */ /* 0x000ef40000300800 */
[----:B------:R-:W0:Y:S01]  /*43ac0*/  @!P3 LDC.64 R32, c[0x0][0x5c0] ;  /* 0x00017000ff20bb82 */ /* 0x000e220000000a00 */
[----:B------:R-:W-:Y:S01]  /*43ad0*/  P2R R34, PR, RZ, 0x8 ;  /* 0x00000008ff227803 */ /* 0x000fe20000000000 */
[----:B------:R-:W4:Y:S04]  /*43ae0*/  LDL.LU R43, [R1+0x670] ;  /* 0x00067000012b7983 */ /* 0x000f280000300800 */
[----:B------:R-:W5:Y:S01]  /*43af0*/  LDL.LU R80, [R1+0x674] ;  /* 0x0006740001507983 */ /* 0x000f620000300800 */
[----:B------:R-:W-:-:S03]  /*43b00*/  P2R R58, PR, RZ, 0x10 ;  /* 0x00000010ff3a7803 */ /* 0x000fc60000000000 */
[----:B------:R-:W5:Y:S01]  /*43b10*/  LDL.LU R79, [R1+0x678] ;  /* 0x00067800014f7983 */ /* 0x000f620000300800 */
[----:B------:R-:W-:Y:S01]  /*43b20*/  LOP3.LUT P4, RZ, R0, 0x2000, RZ, 0xc0, !PT ;  /* 0x0000200000ff7812 */ /* 0x000fe2000788c0ff */
[----:B------:R-:W-:Y:S01]  /*43b30*/  IMAD.U32 R45, RZ, RZ, UR52 ;  /* 0x00000034ff2d7e24 */ /* 0x000fe2000f8e00ff */
[----:B------:R-:W-:Y:S01]  /*43b40*/  P2R R54, PR, RZ, 0x2 ;  /* 0x00000002ff367803 */ /* 0x000fe20000000000 */
[----:B------:R-:W-:Y:S01]  /*43b50*/  IMAD.U32 R38, RZ, RZ, UR6 ;  /* 0x00000006ff267e24 */ /* 0x000fe2000f8e00ff */
[----:B------:R-:W-:Y:S01]  /*43b60*/  P2R R66, PR, RZ, 0x4 ;  /* 0x00000004ff427803 */ /* 0x000fe20000000000 */
[----:B------:R-:W-:Y:S01]  /*43b70*/  IMAD.U32 R47, RZ, RZ, UR52 ;  /* 0x00000034ff2f7e24 */ /* 0x000fe2000f8e00ff */
[----:B------:R-:W5:Y:S01]  /*43b80*/  LDL.LU R83, [R1+0x67c] ;  /* 0x00067c0001537983 */ /* 0x000f620000300800 */
[----:B------:R-:W-:Y:S02]  /*43b90*/  IMAD.U32 R40, RZ, RZ, UR6 ;  /* 0x00000006ff287e24 */ /* 0x000fe4000f8e00ff */
[----:B------:R-:W-:Y:S01]  /*43ba0*/  IMAD.U32 R49, RZ, RZ, UR52 ;  /* 0x00000034ff317e24 */ /* 0x000fe2000f8e00ff */
[----:B------:R-:W5:Y:S01]  /*43bb0*/  LDL.LU R82, [R1+0x680] ;  /* 0x0006800001527983 */ /* 0x000f620000300800 */
        /* <DEDUP_REMOVED lines=8> */
[----:B------:R-:W-:Y:S01]  /*43c40*/  IMAD.U32 R55, RZ, RZ, UR52 ;  /* 0x00000034ff377e24 */ /* 0x000fe2000f8e00ff */
[----:B------:R-:W-:Y:S01]  /*43c50*/  P2R R35, PR, RZ, 0x8 ;  /* 0x00000008ff237803 */ /* 0x000fe20000000000 */
[----:B------:R-:W-:Y:S02]  /*43c60*/  IMAD.U32 R48, RZ, RZ, UR6 ;  /* 0x00000006ff307e24 */ /* 0x000fe4000f8e00ff */
[----:B------:R-:W-:-:S02]  /*43c70*/  IMAD.U32 R57, RZ, RZ, UR52 ;  /* 0x00000034ff397e24 */ /* 0x000fc4000f8e00ff */
[----:B------:R-:W-:Y:S02]  /*43c80*/  IMAD.U32 R52, RZ, RZ, UR6 ;  /* 0x00000006ff347e24 */ /* 0x000fe4000f8e00ff */
[----:B------:R-:W-:Y:S02]  /*43c90*/  IMAD.U32 R59, RZ, RZ, UR52 ;  /* 0x00000034ff3b7e24 */ /* 0x000fe4000f8e00ff */
[----:B------:R-:W0:Y:S01]  /*43ca0*/  @!P3 LDC.64 R30, c[0x0][0x5c0] ;  /* 0x00017000ff1ebb82 */ /* 0x000e220000000a00 */
        /* <DEDUP_REMOVED lines=16> */
[----:B------:R-:W-:Y:S02]  /*43db0*/  ISETP.NE.AND P3, PT, R3, RZ, PT ;  /* 0x000000ff0300720c */ /* 0x000fe40003f65270 */
        /* <DEDUP_REMOVED lines=72> */
[----:B------:R-:W-:Y:S01]  /*44240*/  ISETP.NE.AND P1, PT, R35, RZ, PT ;  /* 0x000000ff2300720c */ /* 0x000fe20003f25270 */
[----:B---3--:R-:W-:Y:S01]  /*44250*/  FMUL R3, R81, UR4 ;  /* 0x0000000451037c20 */ /* 0x008fe20008400000 */
[----:B------:R-:W-:Y:S01]  /*44260*/  P2R R61, PR, RZ, 0x1 ;  /* 0x00000001ff3d7803 */ /* 0x000fe20000000000 */
[----:B------:R-:W2:Y:S04]  /*44270*/  LDL.LU R81, [R1+0x684] ;  /* 0x0006840001517983 */ /* 0x000ea80000300800 */
[----:B------:R-:W3:Y:S02]  /*44280*/  LDL.LU R84, [R1+0x688] ;  /* 0x0006880001547983 */ /* 0x000ee40000300800 */
[----:B------:R-:W-:-:S02]  /*44290*/  @!P0 IADD3 R59, P4, P5, R59, UR58, R6 ;  /* 0x0000003a3b3b8c10 */ /* 0x000fc4000fd9e006 */
[----:B------:R-:W0:Y:S02]  /*442a0*/  @!P3 LDC.64 R34, c[0x0][0x5c0] ;  /* 0x00017000ff22bb82 */ /* 0x000e240000000a00 */
[----:B------:R-:W-:Y:S02]  /*442b0*/  @!P0 IADD3.X R56, R56, UR57, R27, P4, P5 ;  /* 0x0000003938388c10 */ /* 0x000fe4000a7ea41b */
        /* <DEDUP_REMOVED lines=18> */
[----:B------:R-:W1:Y:S01]  /*443e0*/  @!P0 LDC.64 R34, c[0x0][0x5c0] ;  /* 0x00017000ff228b82 */ /* 0x000e620000000a00 */
[----:B0-----:R-:W-:Y:S01]  /*443f0*/  F2FP.SATFINITE.E4M3.F32.PACK_AB_MERGE_C R37, RZ, R3, RZ ;  /* 0x00000003ff25723e */ /* 0x001fe200048070ff */
[----:B------:R0:W-:Y:S01]  /*44400*/  @!P2 STG.E.U8 desc[UR54][R32.64+0x90], R43 ;  /* 0x0000902b2000a986 */ /* 0x0001e2000c101136 */
[----:B------:R-:W-:-:S03]  /*44410*/  FMUL R3, R83, UR4 ;  /* 0x0000000453037c20 */ /* 0x000fc60008400000 */
[----:B------:R-:W5:Y:S01]  /*44420*/  LDL.LU R83, [R1+0x694] ;  /* 0x0006940001537983 */ /* 0x000f620000300800 */
[----:B-1----:R-:W-:-:S05]  /*44430*/  @!P0 IADD3 R34, P3, R6, R34, RZ ;  /* 0x0000002206228210 */ /* 0x002fca0007f7e0ff */
[----:B------:R-:W-:Y:S01]  /*44440*/  @!P0 IMAD.X R35, R27, 0x1, R35, P3 ;  /* 0x000000011b238824 */ /* 0x000fe200018e0623 */
[----:B------:R-:W-:Y:S01]  /*44450*/  ISETP.LT.OR P3, PT, R26, 0x9a, !P6 ;  /* 0x0000009a1a00780c */ /* 0x000fe20007761670 */
[----:B------:R1:W-:-:S12]  /*44460*/  @!P1 STG.E.U8 desc[UR54][R30.64+0x91], R39 ;  /* 0x000091271e009986 */ /* 0x0003d8000c101136 */
[----:B0-----:R-:W0:Y:S01]  /*44470*/  @!P3 LDC.64 R32, c[0x0][0x5c0] ;  /* 0x00017000ff20bb82 */ /* 0x001e220000000a00 */
[----:B-1----:R-:W-:Y:S01]  /*44480*/  F2FP.SATFINITE.E4M3.F32.PACK_AB_MERGE_C R31, RZ, R3, RZ ;  /* 0x00000003ff1f723e */ /* 0x002fe200048070ff */
[----:B------:R-:W-:Y:S02]  /*44490*/  FMUL R3, R82, UR4 ;  /* 0x0000000452037c20 */ /* 0x000fe40008400000 */
[----:B------:R-:W5:Y:S03]  /*444a0*/  LDL.LU R82, [R1+0x698] ;  /* 0x0006980001527983 */ /* 0x000f660000300800 */
[----:B------:R-:W-:Y:S01]  /*444b0*/  F2FP.SATFINITE.E4M3.F32.PACK_AB_MERGE_C R39, RZ, R3, RZ ;  /* 0x00000003ff27723e */ /* 0x000fe200048070ff */
[----:B------:R1:W-:Y:S01]  /*444c0*/  @!P0 STG.E.U8 desc[UR54][R34.64+0x98], R37 ;  /* 0x0000982522008986 */ /* 0x0003e2000c101136 */
[----:B0-----:R-:W-:-:S05]  /*444d0*/  @!P3 IADD3 R32, P6, R6, R32, RZ ;  /* 0x000000200620b210 */ /* 0x001fca0007fde0ff */
[----:B------:R-:W-:-:S05]  /*444e0*/  @!P3 IMAD.X R33, R27, 0x1, R33, P6 ;  /* 0x000000011b21b824 */ /* 0x000fca00030e0621 */
[----:B------:R0:W-:Y:S01]  /*444f0*/  @!P3 STG.E.U8 desc[UR54][R32.64+0x99], R31 ;  /* 0x0000991f2000b986 */ /* 0x0001e2000c101136 */
[----:B--2---:R-:W-:-:S03]  /*44500*/  FMUL R3, R81, UR4 ;  /* 0x0000000451037c20 */ /* 0x004fc60008400000 */
[----:B------:R-:W2:Y:S02]  /*44510*/  LDL.LU R81, [R1+0x69c] ;  /* 0x00069c0001517983 */ /* 0x000ea40000300800 */
[----:B-1----:R-:W-:Y:S01]  /*44520*/  F2FP.SATFINITE.E4M3.F32.PACK_AB_MERGE_C R35, RZ, R3, RZ ;  /* 0x00000003ff23723e */ /* 0x002fe200048070ff */
        /* <DEDUP_REMOVED lines=14> */
[----:B------:R-:W-:Y:S02]  /*44610*/  ISETP.NE.AND P1, PT, R70, RZ, PT ;  /* 0x000000ff4600720c */ /* 0x000fe40003f25270 */
[----:B------:R-:W-:Y:S01]  /*44620*/  ISETP.NE.AND P0, PT, R72, RZ, PT ;  /* 0x000000ff4800720c */ /* 0x000fe20003f05270 */
[----:B------:R0:W-:Y:S04]  /*44630*/  @!P5 STG.E.U8 desc[UR54][R28.64+0x98], R39 ;  /* 0x000098271c00d986 */ /* 0x0001e8000c101136 */
[----:B------:R1:W-:Y:S04]  /*44640*/  @!P4 STG.E.U8 desc[UR54][R24.64+0x99], R35 ;  /* 0x000099231800c986 */ /* 0x0003e8000c101136 */
[----:B------:R-:W-:Y:S04]  /*44650*/  @!P2 STG.E.U8 desc[UR54][R22.64+0x90], R37 ;  /* 0x000090251600a986 */ /* 0x000fe8000c101136 */
[----:B------:R1:W-:Y:S01]  /*44660*/  @!P1 STG.E.U8 desc[UR54][R20.64+0x91], R31 ;  /* 0x0000911f14009986 */ /* 0x0003e2000c101136 */
[----:B0-----:R-:W-:-:S05]  /*44670*/  @!P3 IADD3 R28, P1, R45, R32, RZ ;  /* 0x000000202d1cb210 */ /* 0x001fca0007f3e0ff */
[----:B------:R-:W-:Y:S02]  /*44680*/  @!P3 IMAD.X R29, R38, 0x1, R33, P1 ;  /* 0x00000001261db824 */ /* 0x000fe400008e0621 */
[----:B------:R-:W0:Y:S01]  /*44690*/  @!P0 LDC.64 R32, c[0x0][0x5c0] ;  /* 0x00017000ff208b82 */ /* 0x000e220000000a00 */
[----:B-1----:R-:W-:-:S05]  /*446a0*/  F2FP.SATFINITE.E4M3.F32.PACK_AB_MERGE_C R25, RZ, R3, RZ ;  /* 0x00000003ff19723e */ /* 0x002fca00048070ff */
[----:B------:R1:W-:Y:S01]  /*446b0*/  @!P3 STG.E.U8 desc[UR54][R28.64+0x90], R25 ;  /* 0x000090191c00b986 */ /* 0x0003e2000c101136 */
[----:B------:R-:W-:-:S03]  /*446c0*/  FMUL R3, R83, UR4 ;  /* 0x0000000453037c20 */ /* 0x000fc60008400000 */
[----:B------:R-:W5:Y:S02]  /*446d0*/  LDL.LU R83, [R1+0x6ac] ;  /* 0x0006ac0001537983 */ /* 0x000f640000300800 */
[----:B------:R-:W-:Y:S02]  /*446e0*/  F2FP.SATFINITE.E4M3.F32.PACK_AB_MERGE_C R31, RZ, R3, RZ ;  /* 0x00000003ff1f723e */ /* 0x000fe400048070ff */
[----:B0-----:R-:W-:-:S05]  /*446f0*/  @!P0 IADD3 R22, P3, R47, R32, RZ ;  /* 0x000000202f168210 */ /* 0x001fca0007f7e0ff */
[----:B------:R-:W-:Y:S01]  /*44700*/  @!P0 IMAD.X R23, R40, 0x1, R33, P3 ;  /* 0x0000000128178824 */ /* 0x000fe200018e0621 */
[----:B------:R-:W-:Y:S02]  /*44710*/  ISETP.NE.AND P3, PT, R30, RZ, PT ;  /* 0x000000ff1e00720c */ /* 0x000fe40003f65270 */
[----:B------:R-:W-:Y:S01]  /*44720*/  ISETP.NE.AND P6, PT, R74, RZ, PT ;  /* 0x000000ff4a00720c */ /* 0x000fe20003fc5270 */
[----:B------:R-:W-:Y:S02]  /*44730*/  FMUL R3, R82, UR4 ;  /* 0x0000000452037c20 */ /* 0x000fe40008400000 */
[----:B------:R-:W5:Y:S03]  /*44740*/  LDL.LU R82, [R1+0x6b0] ;  /* 0x0006b00001527983 */ /* 0x000f660000300800 */
[----:B------:R-:W-:Y:S01]  /*44750*/  F2FP.SATFINITE.E4M3.F32.PACK_AB_MERGE_C R33, RZ, R3, RZ ;  /* 0x00000003ff21723e */ /* 0x000fe200048070ff */
[----:B------:R0:W-:Y:S04]  /*44760*/  @!P0 STG.E.U8 desc[UR54][R22.64+0x91], R31 ;  /* 0x0000911f16008986 */ /* 0x0001e8000c101136 */
[----:B------:R-:W-:Y:S01]  /*44770*/  @!P3 STG.E.U8 desc[UR54][R18.64+0x98], R33 ;  /* 0x000098211200b986 */ /* 0x000fe2000c101136 */
[----:B--2---:R-:W-:-:S03]  /*44780*/  FMUL R3, R81, UR4 ;  /* 0x0000000451037c20 */ /* 0x004fc60008400000 */
[----:B------:R-:W2:Y:S02]  /*44790*/  LDL.LU R81, [R1+0x6b4] ;  /* 0x0006b40001517983 */ /* 0x000ea40000300800 */
[----:B-1----:R-:W-:-:S05]  /*447a0*/  F2FP.SATFINITE.E4M3.F32.PACK_AB_MERGE_C R25, RZ, R3, RZ ;  /* 0x00000003ff19723e */ /* 0x002fca00048070ff */
[----:B------:R1:W-:Y:S01]  /*447b0*/  @!P6 STG.E.U8 desc[UR54][R16.64+0x99], R25 ;  /* 0x000099191000e986 */ /* 0x0003e2000c101136 */
[----:B---3--:R-:W-:-:S03]  /*447c0*/  FMUL R3, R80, UR4 ;  /* 0x0000000450037c20 */ /* 0x008fc60008400000 */
[----:B------:R-:W3:Y:S02]  /*447d0*/  LDL.LU R80, [R1+0x6b8] ;  /* 0x0006b80001507983 */ /* 0x000ee40000300800 */
[----:B0-----:R-:W-:Y:S01]  /*447e0*/  F2FP.SATFINITE.E4M3.F32.PACK_AB_MERGE_C R23, RZ, R3, RZ ;  /* 0x00000003ff17723e */ /* 0x001fe200048070ff */
[----:B----4-:R-:W-:-:S05]  /*447f0*/  FMUL R3, R84, UR4 ;  /* 0x0000000454037c20 */ /* 0x010fca0008400000 */
[----:B-1----:R-:W-:Y:S01]  /*44800*/  F2FP.SATFINITE.E4M3.F32.PACK_AB_MERGE_C R25, RZ, R3, RZ ;  /* 0x00000003ff19723e */ /* 0x002fe200048070ff */
[----:B-----5:R-:W-:Y:S02]  /*44810*/  FMUL R3, R79, UR4 ;  /* 0x000000044f037c20 */ /* 0x020fe40008400000 */
        /* <DEDUP_REMOVED lines=14> */
[----:B------:R-:W-:Y:S01]  /*44900*/  F2FP.SATFINITE.E4M3.F32.PACK_AB_MERGE_C R29, RZ, R3, RZ ;  /* 0x00000003ff1d723e */ /* 0x000fe200048070ff */
[----:B------:R-:W-:Y:S02]  /*44910*/  FMUL R3, R83, UR4 ;  /* 0x0000000453037c20 */ /* 0x000fe40008400000 */
[----:B------:R-:W5:Y:S06]  /*44920*/  LDL.LU R83, [R1+0x6c4] ;  /* 0x0006c40001537983 */ /* 0x000f6c0000300800 */
[----:B------:R-:W1:Y:S01]  /*44930*/  @!P4 LDC.64 R16, c[0x0][0x5c0] ;  /* 0x00017000ff10cb82 */ /* 0x000e620000000a00 */
[----:B------:R-:W-:-:S02]  /*44940*/  ISETP.NE.AND P2, PT, R77, RZ, PT ;  /* 0x000000ff4d00720c */ /* 0x000fc40003f45270 */
[----:B------:R-:W-:Y:S02]  /*44950*/  ISETP.NE.AND P1, PT, R78, RZ, PT ;  /* 0x000000ff4e00720c */ /* 0x000fe40003f25270 */
[----:B0-----:R-:W-:-:S03]  /*44960*/  F2FP.SATFINITE.E4M3.F32.PACK_AB_MERGE_C R21, RZ, R3, RZ ;  /* 0x00000003ff15723e */ /* 0x001fc600048070ff */
[----:B------:R-:W0:Y:S06]  /*44970*/  @!P5 LDC.64 R22, c[0x0][0x5c0] ;  /* 0x00017000ff16db82 */ /* 0x000e2c0000000a00 */
[----:B------:R0:W-:Y:S04]  /*44980*/  @!P2 STG.E.U8 desc[UR54][R14.64+0x90], R29 ;  /* 0x0000901d0e00a986 */ /* 0x0001e8000c101136 */
[----:B------:R2:W-:Y:S01]  /*44990*/  @!P1 STG.E.U8 desc[UR54][R12.64+0x91], R21 ;  /* 0x000091150c009986 */ /* 0x0005e2000c101136 */
[----:B------:R-:W-:-:S03]  /*449a0*/  FMUL R3, R82, UR4 ;  /* 0x0000000452037c20 */ /* 0x000fc60008400000 */
[----:B------:R-:W5:Y:S02]  /*449b0*/  LDL.LU R82, [R1+0x6c8] ;  /* 0x0006c80001527983 */ /* 0x000f640000300800 */
[----:B-1----:R-:W-:Y:S02]  /*449c0*/  F2FP.SATFINITE.E4M3.F32.PACK_AB_MERGE_C R19, RZ, R3, RZ ;  /* 0x00000003ff13723e */ /* 0x002fe400048070ff */
[----:B------:R-:W-:-:S05]  /*449d0*/  @!P4 IADD3 R16, P1, R53, R16, RZ ;  /* 0x000000103510c210 */ /* 0x000fca0007f3e0ff */
[----:B------:R-:W-:-:S05]  /*449e0*/  @!P4 IMAD.X R17, R46, 0x1, R17, P1 ;  /* 0x000000012e11c824 */ /* 0x000fca00008e0611 */
[----:B------:R1:W-:Y:S01]  /*449f0*/  @!P4 STG.E.U8 desc[UR54][R16.64+0x90], R19 ;  /* 0x000090131000c986 */ /* 0x0003e2000c101136 */
[----:B0-----:R-:W-:-:S05]  /*44a00*/  @!P5 IADD3 R14, P4, R55, R22, RZ ;  /* 0x00000016370ed210 */ /* 0x001fca0007f9e0ff */
[----:B------:R-:W-:Y:S02]  /*44a10*/  @!P5 IMAD.X R15, R48, 0x1, R23, P4 ;  /* 0x00000001300fd824 */ /* 0x000fe400020e0617 */
[----:B--2---:R-:W-:Y:S02]  /*44a20*/  FMUL R3, R81, UR4 ;  /* 0x0000000451037c20 */ /* 0x004fe40008400000 */
[----:B------:R-:W2:Y:S03]  /*44a30*/  LDL.LU R81, [R1+0x6cc] ;  /* 0x0006cc0001517983 */ /* 0x000ea60000300800 */
[----:B------:R-:W-:Y:S01]  /*44a40*/  F2FP.SATFINITE.E4M3.F32.PACK_AB_MERGE_C R21, RZ, R3, RZ ;  /* 0x00000003ff15723e */ /* 0x000fe200048070ff */
[----:B---3--:R-:W-:Y:S02]  /*44a50*/  FMUL R3, R80, UR4 ;  /* 0x0000000450037c20 */ /* 0x008fe40008400000 */
[----:B------:R-:W3:Y:S03]  /*44a60*/  LDL.LU R80, [R1+0x6d0] ;  /* 0x0006d00001507983 */ /* 0x000ee60000300800 */
[----:B------:R-:W-:Y:S01]  /*44a70*/  F2FP.SATFINITE.E4M3.F32.PACK_AB_MERGE_C R23, RZ, R3, RZ ;  /* 0x00000003ff17723e */ /* 0x000fe200048070ff */
[----:B----4-:R-:W-:-:S02]  /*44a80*/  FMUL R3, R79, UR4 ;  /* 0x000000044f037c20 */ /* 0x010fc40008400000 */
[----:B------:R-:W4:Y:S01]  /*44a90*/  LDL.LU R79, [R1+0x6d4] ;  /* 0x0006d400014f7983 */ /* 0x000f220000300800 */
[----:B------:R-:W-:Y:S02]  /*44aa0*/  ISETP.NE.AND P6, PT, R63, RZ, PT ;  /* 0x000000ff3f00720c */ /* 0x000fe40003fc5270 */
[----:B------:R-:W-:Y:S01]  /*44ab0*/  ISETP.NE.AND P0, PT, R61, RZ, PT ;  /* 0x000000ff3d00720c */ /* 0x000fe20003f05270 */
[----:B------:R0:W-:Y:S10]  /*44ac0*/  @!P5 STG.E.U8 desc[UR54][R14.64+0x91], R21 ;  /* 0x000091150e00d986 */ /* 0x0001f4000c101136 */
[----:B------:R-:W0:Y:S01]  /*44ad0*/  @!P6 LDC.64 R12, c[0x0][0x5c0] ;  /* 0x00017000ff0ceb82 */ /* 0x000e220000000a00 */
[----:B------:R-:W-:-:S07]  /*44ae0*/  ISETP.NE.AND P5, PT, R60, RZ, PT ;  /* 0x000000ff3c00720c */ /* 0x000fce0003fa5270 */
[----:B-1----:R-:W1:Y:S06]  /*44af0*/  @!P0 LDC.64 R16, c[0x0][0x5c0] ;  /* 0x00017000ff108b82 */ /* 0x002e6c0000000a00 */
[----:B------:R-:W-:Y:S01]  /*44b00*/  @!P5 STG.E.U8 desc[UR54][R10.64+0x98], R23 ;  /* 0x000098170a00d986 */ /* 0x000fe2000c101136 */
[----:B------:R-:W-:Y:S02]  /*44b10*/  ISETP.NE.AND P4, PT, R58, RZ, PT ;  /* 0x000000ff3a00720c */ /* 0x000fe40003f85270 */
[----:B0-----:R-:W-:-:S05]  /*44b20*/  @!P6 IADD3 R12, P5, R57, R12, RZ ;  /* 0x0000000c390ce210 */ /* 0x001fca0007fbe0ff */
[----:B------:R-:W-:Y:S01]  /*44b30*/  @!P6 IMAD.X R13, R52, 0x1, R13, P5 ;  /* 0x00000001340de824 */ /* 0x000fe200028e060d */
[----:B-1----:R-:W-:-:S05]  /*44b40*/  @!P0 IADD3 R16, P5, R59, R16, RZ ;  /* 0x000000103b108210 */ /* 0x002fca0007fbe0ff */
[----:B------:R-:W-:Y:S01]  /*44b50*/  @!P0 IMAD.X R17, R56, 0x1, R17, P5 ;  /* 0x0000000138118824 */ /* 0x000fe200028e0611 */
[----:B------:R-:W-:Y:S02]  /*44b60*/  ISETP.LT.OR P5, PT, R26, 0x91, !P4 ;  /* 0x000000911a00780c */ /* 0x000fe400067a1670 */
[----:B------:R-:W-:Y:S02]  /*44b70*/  ISETP.NE.AND P1, PT, R67, RZ, PT ;  /* 0x000000ff4300720c */ /* 0x000fe40003f25270 */
[----:B------:R-:W-:-:S09]  /*44b80*/  F2FP.SATFINITE.E4M3.F32.PACK_AB_MERGE_C R15, RZ, R3, RZ ;  /* 0x00000003ff0f723e */ /* 0x000fd200048070ff */
[----:B------:R-:W0:Y:S02]  /*44b90*/  @!P5 LDC.64 R18, c[0x0][0x5c0] ;  /* 0x00017000ff12db82 */ /* 0x000e240000000a00 */
[----:B------:R1:W-:Y:S01]  /*44ba0*/  @!P1 STG.E.U8 desc[UR54][R8.64+0x99], R15 ;  /* 0x0000990f08009986 */ /* 0x0003e2000c101136 */
[----:B------:R-:W-:Y:S02]  /*44bb0*/  @!P5 IMAD R3, R5, 0x180, RZ ;  /* 0x000001800503d824 */ /* 0x000fe400078e02ff */
[----:B-1----:R-:W-:Y:S02]  /*44bc0*/  @!P5 IMAD.MOV.U32 R8, RZ, RZ, R6 ;  /* 0x000000ffff08d224 */ /* 0x002fe400078e0006 */
[----:B------:R-:W-:Y:S02]  /*44bd0*/  @!P5 IMAD.MOV.U32 R9, RZ, RZ, R27 ;  /* 0x000000ffff09d224 */ /* 0x000fe400078e001b */
[----:B------:R-:W-:-:S03]  /*44be0*/  @!P5 IMAD.WIDE.U32 R10, R4, 0x180, R8 ;  /* 0x00000180040ad825 */ /* 0x000fc600078e0008 */
[----:B0-----:R-:W-:-:S04]  /*44bf0*/  @!P5 IADD3 R10, P1, R10, R18, RZ ;  /* 0x000000120a0ad210 */ /* 0x001fc80007f3e0ff */
[----:B------:R-:W-:Y:S01]  /*44c00*/  @!P5 IADD3.X R11, R19, R11, R3, P1, !PT ;  /* 0x0000000b130bd210 */ /* 0x000fe20000ffe403 */
[----:B-----5:R-:W-:-:S05]  /*44c10*/  FMUL R3, R84, UR4 ;  /* 0x0000000454037c20 */ /* 0x020fca0008400000 */
        /* <DEDUP_REMOVED lines=42> */
.L_x_115:
[----:B------:R-:W-:Y:S05]  /*44ec0*/  BSYNC B1 ;  /* 0x0000000000017941 */ /* 0x000fea0003800000 */
.L_x_114:
        /* <DEDUP_REMOVED lines=15> */
.L_x_117:
[----:B------:R-:W-:Y:S05]  /*44fc0*/  BSYNC B1 ;  /* 0x0000000000017941 */ /* 0x000fea0003800000 */
.L_x_116:
        /* <DEDUP_REMOVED lines=47> */
.L_x_119:
[----:B------:R-:W-:Y:S05]  /*452c0*/  BSYNC B1 ;  /* 0x0000000000017941 */ /* 0x000fea0003800000 */
.L_x_118:
        /* <DEDUP_REMOVED lines=15> */
.L_x_121:
[----:B------:R-:W-:Y:S05]  /*453c0*/  BSYNC B1 ;  /* 0x0000000000017941 */ /* 0x000fea0003800000 */
.L_x_120:
[----:B------:R-:W-:Y:S01]  /*453d0*/  P2R R65, PR, RZ, 0x10 ;  /* 0x00000010ff417803 */ /* 0x000fe20000000000 */
[----:B------:R-:W2:Y:S01]  /*453e0*/  LDL.LU R36, [R1+0x6e8] ;  /* 0x0006e80001247983 */ /* 0x000ea20000300800 */
[----:B------:R-:W-:-:S03]  /*453f0*/  ISETP.LT.OR P4, PT, R26, 0xa1, !P0 ;  /* 0x000000a11a00780c */ /* 0x000fc60004781670 */
[----:B------:R-:W3:Y:S10]  /*45400*/  LDL.LU R78, [R1+0x6ec] ;  /* 0x0006ec00014e7983 */ /* 0x000ef40000300800 */
[----:B------:R-:W4:Y:S01]  /*45410*/  @!P4 LDC.64 R32, c[0x0][0x5c0] ;  /* 0x00017000ff20cb82 */ /* 0x000f220000000a00 */
[----:B0-----:R-:W-:Y:S01]  /*45420*/  P2R R3, PR, RZ, 0x10 ;  /* 0x00000010ff037803 */ /* 0x001fe20000000000 */
[----:B------:R-:W5:Y:S04]  /*45430*/  LDL.LU R77, [R1+0x6f0] ;  /* 0x0006f000014d7983 */ /* 0x000f680000300800 */
[----:B------:R-:W5:Y:S01]  /*45440*/  LDL.LU R76, [R1+0x6f4] ;  /* 0x0006f400014c7983 */ /* 0x000f620000300800 */
[----:B------:R-:W-:-:S02]  /*45450*/  IMAD.U32 R45, RZ, RZ, UR52 ;  /* 0x00000034ff2d7e24 */ /* 0x000fc4000f8e00ff */
[----:B------:R-:W-:Y:S01]  /*45460*/  IMAD.U32 R38, RZ, RZ, UR6 ;  /* 0x00000006ff267e24 */ /* 0x000fe2000f8e00ff */
[----:B------:R-:W5:Y:S01]  /*45470*/  LDL.LU R79, [R1+0x6f8] ;  /* 0x0006f800014f7983 */ /* 0x000f620000300800 */
[----:B------:R-:W-:Y:S02]  /*45480*/  IMAD.U32 R47, RZ, RZ, UR52 ;  /* 0x00000034ff2f7e24 */ /* 0x000fe4000f8e00ff */
[----:B------:R-:W-:Y:S01]  /*45490*/  IMAD.U32 R40, RZ, RZ, UR6 ;  /* 0x00000006ff287e24 */ /* 0x000fe2000f8e00ff */
[----:B------:R-:W5:Y:S01]  /*454a0*/  LDL.LU R75, [R1+0x6fc] ;  /* 0x0006fc00014b7983 */ /* 0x000f620000300800 */
[----:B------:R-:W-:Y:S02]  /*454b0*/  IMAD.U32 R49, RZ, RZ, UR52 ;  /* 0x00000034ff317e24 */ /* 0x000fe4000f8e00ff */
[----:B------:R-:W-:Y:S02]  /*454c0*/  IMAD.U32 R42, RZ, RZ, UR6 ;  /* 0x00000006ff2a7e24 */ /* 0x000fe4000f8e00ff */
[----:B------:R-:W-:-:S02]  /*454d0*/  IMAD.U32 R51, RZ, RZ, UR52 ;  /* 0x00000034ff337e24 */ /* 0x000fc4000f8e00ff */
[----:B------:R-:W-:Y:S02]  /*454e0*/  IMAD.U32 R44, RZ, RZ, UR6 ;  /* 0x00000006ff2c7e24 */ /* 0x000fe4000f8e00ff */
[----:B------:R-:W-:Y:S01]  /*454f0*/  IMAD.U32 R53, RZ, RZ, UR52 ;  /* 0x00000034ff357e24 */ /* 0x000fe2000f8e00ff */
[----:B----4-:R-:W-:Y:S01]  /*45500*/  @!P4 IADD3 R32, P5, P6, R6, UR52, R32 ;  /* 0x000000340620cc10 */ /* 0x010fe2000febe020 */
[----:B------:R-:W-:Y:S02]  /*45510*/  IMAD.U32 R46, RZ, RZ, UR6 ;  /* 0x00000006ff2e7e24 */ /* 0x000fe4000f8e00ff */
[----:B------:R-:W-:Y:S01]  /*45520*/  IMAD.U32 R55, RZ, RZ, UR52 ;  /* 0x00000034ff377e24 */ /* 0x000fe2000f8e00ff */
[----:B------:R-:W-:Y:S01]  /*45530*/  @!P4 IADD3.X R33, R27, UR6, R33, P5, P6 ;  /* 0x000000061b21cc10 */ /* 0x000fe2000afec421 */
[----:B------:R-:W-:Y:S01]  /*45540*/  IMAD.U32 R48, RZ, RZ, UR6 ;  /* 0x00000006ff307e24 */ /* 0x000fe2000f8e00ff */
[----:B------:R-:W-:Y:S01]  /*45550*/  ISETP.LT.OR P4, PT, R26, 0xa2, !P0 ;  /* 0x000000a21a00780c */ /* 0x000fe20004781670 */
[----:B------:R-:W-:-:S02]  /*45560*/  IMAD.U32 R57, RZ, RZ, UR52 ;  /* 0x00000034ff397e24 */ /* 0x000fc4000f8e00ff */
[----:B------:R-:W-:Y:S01]  /*45570*/  IMAD.U32 R50, RZ, RZ, UR6 ;  /* 0x00000006ff327e24 */ /* 0x000fe2000f8e00ff */
[----:B------:R-:W-:Y:S01]  /*45580*/  P2R R34, PR, RZ, 0x10 ;  /* 0x00000010ff227803 */ /* 0x000fe20000000000 */
[----:B------:R-:W-:Y:S02]  /*45590*/  IMAD.U32 R59, RZ, RZ, UR52 ;  /* 0x00000034ff3b7e24 */ /* 0x000fe4000f8e00ff */
[----:B------:R-:W-:-:S06]  /*455a0*/  IMAD.U32 R52, RZ, RZ, UR6 ;  /* 0x00000006ff347e24 */ /* 0x000fcc000f8e00ff */
        /* <DEDUP_REMOVED lines=8> */
[----:B------:R-:W-:Y:S02]  /*45630*/  ISETP.LT.OR P4, PT, R26, 0xaa, !P0 ;  /* 0x000000aa1a00780c */ /* 0x000fe40004781670 */
[----:B------:R-:W-:Y:S02]  /*45640*/  LOP3.LUT P6, RZ, R0, 0x2000, RZ, 0xc0, !PT ;  /* 0x0000200000ff7812 */ /* 0x000fe400078cc0ff */
        /* <DEDUP_REMOVED lines=23> */
[----:B-1----:R-:W0:Y:S08]  /*457c0*/  @!P4 LDC.64 R16, c[0x0][0x5c0] ;  /* 0x00017000ff10cb82 */ /* 0x002e300000000a00 */
[----:B------:R-:W1:Y:S01]  /*457d0*/  @!P5 LDC.64 R10, c[0x0][0x5c0] ;  /* 0x00017000ff0adb82 */ /* 0x000e620000000a00 */
        /* <DEDUP_REMOVED lines=11> */
[C---:B------:R-:W-:Y:S02]  /*45890*/  @!P4 IADD3.X R13, R27.reuse, UR57, R13, P0, P1 ;  /* 0x000000391b0dcc10 */ /* 0x040fe400087e240d */
[----:B------:R-:W-:Y:S02]  /*458a0*/  ISETP.LT.OR P4, PT, R26, 0xaa, !P6 ;  /* 0x000000aa1a00780c */ /* 0x000fe40007781670 */
[----:B-1----:R-:W-:Y:S02]  /*458b0*/  @!P5 IADD3 R10, P0, P1, R6, UR58, R10 ;  /* 0x0000003a060adc10 */ /* 0x002fe4000f91e00a */
[----:B------:R-:W-:Y:S02]  /*458c0*/  P2R R74, PR, RZ, 0x10 ;  /* 0x00000010ff4a7803 */ /* 0x000fe40000000000 */
[----:B------:R-:W-:Y:S02]  /*458d0*/  @!P5 IADD3.X R11, R27, UR57, R11, P0, P1 ;  /* 0x000000391b0bdc10 */ /* 0x000fe400087e240b */
[----:B------:R-:W-:-:S04]  /*458e0*/  ISETP.LT.OR P5, PT, R26, 0xaa, !P2 ;  /* 0x000000aa1a00780c */ /* 0x000fc800057a1670 */
[----:B------:R-:W-:Y:S01]  /*458f0*/  P2R R62, PR, RZ, 0x20 ;  /* 0x00000020ff3e7803 */ /* 0x000fe20000000000 */
[----:B------:R-:W0:Y:S02]  /*45900*/  @!P4 LDC.64 R8, c[0x0][0x5c0] ;  /* 0x00017000ff08cb82 */ /* 0x000e240000000a00 */
[----:B0-----:R-:W-:-:S04]  /*45910*/  @!P4 IADD3 R8, P0, P1, R6, UR58, R8 ;  /* 0x0000003a0608cc10 */ /* 0x001fc8000f91e008 */
        /* <DEDUP_REMOVED lines=9> */
[C---:B------:R-:W-:Y:S02]  /*459b0*/  ISETP.LT.OR P4, PT, R26.reuse, 0xa9, !P2 ;  /* 0x000000a91a00780c */ /* 0x040fe40005781670 */
[----:B------:R-:W-:Y:S02]  /*459c0*/  ISETP.LT.OR P2, PT, R26, 0xa1, !P3 ;  /* 0x000000a11a00780c */ /* 0x000fe40005f41670 */
[----:B------:R-:W-:Y:S02]  /*459d0*/  P2R R63, PR, RZ, 0x10 ;  /* 0x00000010ff3f7803 */ /* 0x000fe40000000000 */
[----:B------:R-:W-:-:S07]  /*459e0*/  P2R R61, PR, RZ, 0x4 ;  /* 0x00000004ff3d7803 */ /* 0x000fce0000000000 */
[----:B------:R-:W-:-:S04]  /*459f0*/  @!P4 IADD3 R49, P1, P0, R49, UR56, R6 ;  /* 0x000000383131cc10 */ /* 0x000fc8000f83e006 */
[--C-:B------:R-:W-:Y:S02]  /*45a00*/  @!P4 IADD3.X R42, R42, UR53, R27.reuse, P1, P0 ;  /* 0x000000352a2acc10 */ /* 0x100fe40008fe041b */
[--C-:B------:R-:W-:Y:S02]  /*45a10*/  @!P5 IADD3 R51, P1, P0, R51, UR56, R6.reuse ;  /* 0x000000383333dc10 */ /* 0x100fe4000f83e006 */
[----:B------:R-:W-:Y:S02]  /*45a20*/  LOP3.LUT P4, RZ, R0, 0x20000, RZ, 0xc0, !PT ;  /* 0x0002000000ff7812 */ /* 0x000fe4000788c0ff */
[----:B------:R-:W-:Y:S02]  /*45a30*/  @!P5 IADD3.X R44, R44, UR53, R27, P1, P0 ;  /* 0x000000352c2cdc10 */ /* 0x000fe40008fe041b */
[----:B------:R-:W-:-:S04]  /*45a40*/  @!P2 IADD3 R53, P1, P0, R53, UR58, R6 ;  /* 0x0000003a3535ac10 */ /* 0x000fc8000f83e006 */
[----:B------:R-:W-:Y:S02]  /*45a50*/  @!P2 IADD3.X R46, R46, UR57, R27, P1, P0 ;  /* 0x000000392e2eac10 */ /* 0x000fe40008fe041b */
[----:B------:R-:W-:Y:S02]  /*45a60*/  ISETP.LT.OR P1, PT, R26, 0xa2, !P3 ;  /* 0x000000a21a00780c */ /* 0x000fe40005f21670 */
[----:B------:R-:W-:Y:S01]  /*45a70*/  ISETP.NE.AND P2, PT, R3, RZ, PT ;  /* 0x000000ff0300720c */ /* 0x000fe20003f45270 */
[----:B--2---:R-:W-:Y:S01]  /*45a80*/  FMUL R3, R36, UR4 ;  /* 0x0000000424037c20 */ /* 0x004fe20008400000 */
[----:B------:R-:W-:-:S09]  /*45a90*/  P2R R60, PR, RZ, 0x2 ;  /* 0x00000002ff3c7803 */ /* 0x000fd20000000000 */
[----:B------:R-:W-:-:S04]  /*45aa0*/  @!P1 IADD3 R55, P6, P0, R55, UR58, R6 ;  /* 0x0000003a37379c10 */ /* 0x000fc8000f8de006 */
[----:B------:R-:W-:Y:S02]  /*45ab0*/  @!P1 IADD3.X R48, R48, UR57, R27, P6, P0 ;  /* 0x0000003930309c10 */ /* 0x000fe4000b7e041b */
[C---:B------:R-:W-:Y:S02]  /*45ac0*/  ISETP.LT.OR P0, PT, R26.reuse, 0xa9, !P3 ;  /* 0x000000a91a00780c */ /* 0x040fe40005f01670 */
[----:B------:R-:W-:Y:S02]  /*45ad0*/  ISETP.LT.OR P3, PT, R26, 0xaa, !P3 ;  /* 0x000000aa1a00780c */ /* 0x000fe40005f61670 */
[----:B------:R-:W-:Y:S02]  /*45ae0*/  P2R R58, PR, RZ, 0x1 ;  /* 0x00000001ff3a7803 */ /* 0x000fe40000000000 */
[----:B------:R-:W-:-:S07]  /*45af0*/  F2FP.SATFINITE.E4M3.F32.PACK_AB_MERGE_C R39, RZ, R3, RZ ;  /* 0x00000003ff27723e */ /* 0x000fce00048070ff */
[--C-:B------:R-:W-:Y:S02]  /*45b00*/  @!P0 IADD3 R57, P5, P6, R57, UR58, R6.reuse ;  /* 0x0000003a39398c10 */ /* 0x100fe4000febe006 */
[----:B------:R-:W-:Y:S02]  /*45b10*/  P2R R56, PR, RZ, 0x8 ;  /* 0x00000008ff387803 */ /* 0x000fe40000000000 */
[--C-:B------:R-:W-:Y:S02]  /*45b20*/  @!P0 IADD3.X R50, R50, UR57, R27.reuse, P5, P6 ;  /* 0x0000003932328c10 */ /* 0x100fe4000afec41b */
[----:B------:R-:W-:Y:S02]  /*45b30*/  @!P3 IADD3 R59, P1, P6, R59, UR58, R6 ;  /* 0x0000003a3b3bbc10 */ /* 0x000fe4000fe3e006 */
[----:B------:R-:W-:Y:S02]  /*45b40*/  ISETP.NE.AND P5, PT, R34, RZ, PT ;  /* 0x000000ff2200720c */ /* 0x000fe40003fa5270 */
[----:B------:R-:W-:-:S02]  /*45b50*/  @!P3 IADD3.X R52, R52, UR57, R27, P1, P6 ;  /* 0x000000393434bc10 */ /* 0x000fc40008fec41b */
[----:B------:R-:W-:-:S13]  /*45b60*/  ISETP.LT.OR P6, PT, R26, 0xa1, !P4 ;  /* 0x000000a11a00780c */ /* 0x000fda00067c1670 */
[----:B------:R-:W0:Y:S01]  /*45b70*/  @!P6 LDC.64 R34, c[0x0][0x5c0] ;  /* 0x00017000ff22eb82 */ /* 0x000e220000000a00 */
[----:B---3--:R-:W-:Y:S02]  /*45b80*/  FMUL R3, R78, UR4 ;  /* 0x000000044e037c20 */ /* 0x008fe40008400000 */
[----:B------:R-:W2:Y:S01]  /*45b90*/  LDL.LU R78, [R1+0x700] ;  /* 0x00070000014e7983 */ /* 0x000ea20000300800 */
[----:B0-----:R-:W-:-:S05]  /*45ba0*/  @!P6 IADD3 R34, P0, R6, R34, RZ ;  /* 0x000000220622e210 */ /* 0x001fca0007f1e0ff */
[----:B------:R-:W-:-:S05]  /*45bb0*/  @!P6 IMAD.X R35, R27, 0x1, R35, P0 ;  /* 0x000000011b23e824 */ /* 0x000fca00000e0623 */
[----:B------:R0:W-:Y:S01]  /*45bc0*/  @!P6 STG.E.U8 desc[UR54][R34.64+0xa0], R39 ;  /* 0x0000a0272200e986 */ /* 0x0001e2000c101136 */
[----:B------:R-:W-:-:S13]  /*45bd0*/  ISETP.LT.OR P6, PT, R26, 0xa2, !P4 ;  /* 0x000000a21a00780c */ /* 0x000fda00067c1670 */
[----:B------:R-:W1:Y:S01]  /*45be0*/  @!P6 LDC.64 R36, c[0x0][0x5c0] ;  /* 0x00017000ff24eb82 */ /* 0x000e620000000a00 */
[----:B------:R-:W-:Y:S02]  /*45bf0*/  ISETP.NE.AND P3, PT, R41, RZ, PT ;  /* 0x000000ff2900720c */ /* 0x000fe40003f65270 */
[----:B------:R-:W-:Y:S01]  /*45c00*/  F2FP.SATFINITE.E4M3.F32.PACK_AB_MERGE_C R41, RZ, R3, RZ ;  /* 0x00000003ff29723e */ /* 0x000fe200048070ff */
[----:B-----5:R-:W-:Y:S02]  /*45c10*/  FMUL R3, R77, UR4 ;  /* 0x000000044d037c20 */ /* 0x020fe40008400000 */
[----:B------:R-:W3:Y:S04]  /*45c20*/  LDL.LU R77, [R1+0x704] ;  /* 0x00070400014d7983 */ /* 0x000ee80000300800 */
[----:B------:R-:W4:Y:S01]  /*45c30*/  LDL.LU R80, [R1+0x708] ;  /* 0x0007080001507983 */ /* 0x000f220000300800 */
[----:B-1----:R-:W-:-:S05]  /*45c40*/  @!P6 IADD3 R36, P0, R6, R36, RZ ;  /* 0x000000240624e210 */ /* 0x002fca0007f1e0ff */
[----:B------:R-:W-:Y:S01]  /*45c50*/  @!P6 IMAD.X R37, R27, 0x1, R37, P0 ;  /* 0x000000011b25e824 */ /* 0x000fe200000e0625 */
[----:B------:R-:W-:Y:S02]  /*45c60*/  ISETP.NE.AND P0, PT, R43, RZ, PT ;  /* 0x000000ff2b00720c */ /* 0x000fe40003f05270 */
[----:B------:R-:W-:Y:S01]  /*45c70*/  F2FP.SATFINITE.E4M3.F32.PACK_AB_MERGE_C R43, RZ, R3, RZ ;  /* 0x00000003ff2b723e */ /* 0x000fe200048070ff */
[----:B------:R-:W-:Y:S02]  /*45c80*/  FMUL R3, R76, UR4 ;  /* 0x000000044c037c20 */ /* 0x000fe40008400000 */
[----:B------:R-:W5:Y:S03]  /*45c90*/  LDL.LU R76, [R1+0x70c] ;  /* 0x00070c00014c7983 */ /* 0x000f660000300800 */
[----:B0-----:R-:W-:Y:S01]  /*45ca0*/  F2FP.SATFINITE.E4M3.F32.PACK_AB_MERGE_C R39, RZ, R3, RZ ;  /* 0x00000003ff27723e */ /* 0x001fe200048070ff */
[----:B------:R-:W-:-:S02]  /*45cb0*/  FMUL R3, R79, UR4 ;  /* 0x000000044f037c20 */ /* 0x000fc40008400000 */
[----:B------:R-:W5:Y:S04]  /*45cc0*/  LDL.LU R79, [R1+0x710] ;  /* 0x00071000014f7983 */ /* 0x000f680000300800 */
[----:B------:R0:W-:Y:S02]  /*45cd0*/  @!P6 STG.E.U8 desc[UR54][R36.64+0xa1], R41 ;  /* 0x0000a1292400e986 */ /* 0x0001e4000c101136 */
[----:B0-----:R-:W-:Y:S01]  /*45ce0*/  F2FP.SATFINITE.E4M3.F32.PACK_AB_MERGE_C R37, RZ, R3, RZ ;  /* 0x00000003ff25723e */ /* 0x001fe200048070ff */
[----:B------:R-:W-:Y:S02]  /*45cf0*/  FMUL R3, R75, UR4 ;  /* 0x000000044b037c20 */ /* 0x000fe40008400000 */
[----:B------:R-:W5:Y:S01]  /*45d00*/  LDL.LU R75, [R1+0x714] ;  /* 0x00071400014b7983 */ /* 0x000f620000300800 */
[----:B------:R-:W-:-:S13]  /*45d10*/  ISETP.LT.OR P6, PT, R26, 0xa9, !P4 ;  /* 0x000000a91a00780c */ /* 0x000fda00067c1670 */
[----:B------:R-:W0:Y:S01]  /*45d20*/  @!P6 LDC.64 R34, c[0x0][0x5c0] ;  /* 0x00017000ff22eb82 */ /* 0x000e220000000a00 */
[----:B------:R-:W-:Y:S01]  /*45d30*/  P2R R54, PR, RZ, 0x8 ;  /* 0x00000008ff367803 */ /* 0x000fe20000000000 */
[----:B------:R-:W-:Y:S04]  /*45d40*/  @!P2 STG.E.U8 desc[UR54][R32.64+0xa0], R43 ;  /* 0x0000a02b2000a986 */ /* 0x000fe8000c101136 */
[----:B------:R1:W-:Y:S02]  /*45d50*/  @!P5 STG.E.U8 desc[UR54][R30.64+0xa1], R39 ;  /* 0x0000a1271e00d986 */ /* 0x0003e4000c101136 */
[----:B-1----:R-:W-:Y:S02]  /*45d60*/  F2FP.SATFINITE.E4M3.F32.PACK_AB_MERGE_C R31, RZ, R3, RZ ;  /* 0x00000003ff1f723e */ /* 0x002fe400048070ff */
[----:B0-----:R-:W-:-:S05]  /*45d70*/  @!P6 IADD3 R34, P3, R6, R34, RZ ;  /* 0x000000220622e210 */ /* 0x001fca0007f7e0ff */
[----:B------:R-:W-:-:S05]  /*45d80*/  @!P6 IMAD.X R35, R27, 0x1, R35, P3 ;  /* 0x000000011b23e824 */ /* 0x000fca00018e0623 */
[----:B------:R0:W-:Y:S01]  /*45d90*/  @!P6 STG.E.U8 desc[UR54][R34.64+0xa8], R37 ;  /* 0x0000a8252200e986 */ /* 0x0001e2000c101136 */
[----:B------:R-:W-:-:S13]  /*45da0*/  ISETP.LT.OR P6, PT, R26, 0xaa, !P4 ;  /* 0x000000aa1a00780c */ /* 0x000fda00067c1670 */
[----:B------:R-:W1:Y:S01]  /*45db0*/  @!P6 LDC.64 R32, c[0x0][0x5c0] ;  /* 0x00017000ff20eb82 */ /* 0x000e620000000a00 */
[----:B------:R-:W-:Y:S02]  /*45dc0*/  ISETP.NE.AND P3, PT, R54, RZ, PT ;  /* 0x000000ff3600720c */ /* 0x000fe40003f65270 */
[----:B-1----:R-:W-:-:S05]  /*45dd0*/  @!P6 IADD3 R32, P4, R6, R32, RZ ;  /* 0x000000200620e210 */ /* 0x002fca0007f9e0ff */
[----:B------:R-:W-:-:S05]  /*45de0*/  @!P6 IMAD.X R33, R27, 0x1, R33, P4 ;  /* 0x000000011b21e824 */ /* 0x000fca00020e0621 */
[----:B------:R1:W-:Y:S01]  /*45df0*/  @!P6 STG.E.U8 desc[UR54][R32.64+0xa9], R31 ;  /* 0x0000a91f2000e986 */ /* 0x0003e2000c101136 */
[----:B--2---:R-:W-:-:S03]  /*45e00*/  FMUL R3, R78, UR4 ;  /* 0x000000044e037c20 */ /* 0x004fc60008400000 */
[----:B------:R-:W2:Y:S02]  /*45e10*/  LDL.LU R78, [R1+0x718] ;  /* 0x00071800014e7983 */ /* 0x000ea40000300800 */
[----:B------:R-:W-:-:S05]  /*45e20*/  F2FP.SATFINITE.E4M3.F32.PACK_AB_MERGE_C R39, RZ, R3, RZ ;  /* 0x00000003ff27723e */ /* 0x000fca00048070ff */
[----:B------:R-:W-:Y:S01]  /*45e30*/  @!P3 STG.E.U8 desc[UR54][R28.64+0xa8], R39 ;  /* 0x0000a8271c00b986 */ /* 0x000fe2000c101136 */
[----:B---3--:R-:W-:-:S03]  /*45e40*/  FMUL R3, R77, UR4 ;  /* 0x000000044d037c20 */ /* 0x008fc60008400000 */
[----:B------:R-:W3:Y:S02]  /*45e50*/  LDL.LU R77, [R1+0x71c] ;  /* 0x00071c00014d7983 */ /* 0x000ee40000300800 */
[----:B0-----:R-:W-:Y:S01]  /*45e60*/  F2FP.SATFINITE.E4M3.F32.PACK_AB_MERGE_C R35, RZ, R3, RZ ;  /* 0x00000003ff23723e */ /* 0x001fe200048070ff */
[----:B----4-:R-:W-:-:S05]  /*45e70*/  FMUL R3, R80, UR4 ;  /* 0x0000000450037c20 */ /* 0x010fca0008400000 */
[----:B------:R-:W-:Y:S01]  /*45e80*/  F2FP.SATFINITE.E4M3.F32.PACK_AB_MERGE_C R37, RZ, R3, RZ ;  /* 0x00000003ff25723e */ /* 0x000fe200048070ff */
[----:B-----5:R-:W-:Y:S02]  /*45e90*/  FMUL R3, R76, UR4 ;  /* 0x000000044c037c20 */ /* 0x020fe40008400000 */
[----:B------:R-:W4:Y:S04]  /*45ea0*/  LDL.LU R76, [R1+0x720] ;  /* 0x00072000014c7983 */ /* 0x000f280000300800 */
[----:B------:R-:W5:Y:S01]  /*45eb0*/  LDL.LU R81, [R1+0x724] ;  /* 0x0007240001517983 */ /* 0x000f620000300800 */
[----:B-1----:R-:W-:Y:S01]  /*45ec0*/  F2FP.SATFINITE.E4M3.F32.PACK_AB_MERGE_C R31, RZ, R3, RZ ;  /* 0x00000003ff1f723e */ /* 0x002fe200048070ff */
[----:B------:R-:W-:Y:S02]  /*45ed0*/  FMUL R3, R79, UR4 ;  /* 0x000000044f037c20 */ /* 0x000fe40008400000 */
[----:B------:R-:W5:Y:S04]  /*45ee0*/  LDL.LU R80, [R1+0x728] ;  /* 0x0007280001507983 */ /* 0x000f680000300800 */
[----:B------:R0:W-:Y:S02]  /*45ef0*/  @!P0 STG.E.U8 desc[UR54][R24.64+0xa9], R35 ;  /* 0x0000a92318008986 */ /* 0x0001e4000c101136 */
[----:B0-----:R-:W-:Y:S01]  /*45f00*/  F2FP.SATFINITE.E4M3.F32.PACK_AB_MERGE_C R25, RZ, R3, RZ ;  /* 0x00000003ff19723e */ /* 0x001fe200048070ff */
[----:B------:R-:W-:-:S02]  /*45f10*/  FMUL R3, R75, UR4 ;  /* 0x000000044b037c20 */ /* 0x000fc40008400000 */
[----:B------:R-:W5:Y:S01]  /*45f20*/  LDL.LU R75, [R1+0x72c] ;  /* 0x00072c00014b7983 */ /* 0x000f620000300800 */
[----:B------:R-:W-:Y:S02]  /*45f30*/  ISETP.NE.AND P2, PT, R68, RZ, PT ;  /* 0x000000ff4400720c */ /* 0x000fe40003f45270 */
[----:B------:R-:W-:-:S11]  /*45f40*/  ISETP.NE.AND P1, PT, R66, RZ, PT ;  /* 0x000000ff4200720c */ /* 0x000fd60003f25270 */
[----:B------:R-:W0:Y:S01]  /*45f50*/  @!P2 LDC.64 R32, c[0x0][0x5c0] ;  /* 0x00017000ff20ab82 */ /* 0x000e220000000a00 */
[----:B------:R-:W-:Y:S02]  /*45f60*/  ISETP.NE.AND P6, PT, R67, RZ, PT ;  /* 0x000000ff4300720c */ /* 0x000fe40003fc5270 */
[----:B------:R-:W-:Y:S01]  /*45f70*/  ISETP.NE.AND P5, PT, R69, RZ, PT ;  /* 0x000000ff4500720c */ /* 0x000fe20003fa5270 */
[----:B------:R-:W-:Y:S10]  /*45f80*/  @!P1 STG.E.U8 desc[UR54][R22.64+0xa0], R37 ;  /* 0x0000a02516009986 */ /* 0x000ff4000c101136 */
[----:B------:R1:W-:Y:S01]  /*45f90*/  @!P6 STG.E.U8 desc[UR54][R20.64+0xa1], R31 ;  /* 0x0000a11f1400e986 */ /* 0x0003e2000c101136 */
[----:B0-----:R-:W-:-:S05]  /*45fa0*/  @!P2 IADD3 R28, P6, R45, R32, RZ ;  /* 0x000000202d1ca210 */ /* 0x001fca0007fde0ff */
[----:B------:R-:W-:Y:S02]  /*45fb0*/  @!P2 IMAD.X R29, R38, 0x1, R33, P6 ;  /* 0x00000001261da824 */ /* 0x000fe400030e0621 */
[----:B------:R-:W0:Y:S01]  /*45fc0*/  @!P5 LDC.64 R32, c[0x0][0x5c0] ;  /* 0x00017000ff20db82 */ /* 0x000e220000000a00 */
[----:B------:R-:W-:Y:S02]  /*45fd0*/  ISETP.NE.AND P4, PT, R70, RZ, PT ;  /* 0x000000ff4600720c */ /* 0x000fe40003f85270 */
[----:B-1----:R-:W-:Y:S01]  /*45fe0*/  F2FP.SATFINITE.E4M3.F32.PACK_AB_MERGE_C R31, RZ, R3, RZ ;  /* 0x00000003ff1f723e */ /* 0x002fe200048070ff */
[----:B------:R1:W-:Y:S01]  /*45ff0*/  @!P2 STG.E.U8 desc[UR54][R28.64+0xa0], R25 ;  /* 0x0000a0191c00a986 */ /* 0x0003e2000c101136 */
[----:B0-----:R-:W-:-:S05]  /*46000*/  @!P5 IADD3 R22, P6, R47, R32, RZ ;  /* 0x000000202f16d210 */ /* 0x001fca0007fde0ff */
[----:B------:R-:W-:-:S05]  /*46010*/  @!P5 IMAD.X R23, R40, 0x1, R33, P6 ;  /* 0x000000012817d824 */ /* 0x000fca00030e0621 */
[----:B------:R0:W-:Y:S01]  /*46020*/  @!P5 STG.E.U8 desc[UR54][R22.64+0xa1], R31 ;  /* 0x0000a11f1600d986 */ /* 0x0001e2000c101136 */
[----:B------:R-:W-:Y:S02]  /*46030*/  ISETP.NE.AND P5, PT, R62, RZ, PT ;  /* 0x000000ff3e00720c */ /* 0x000fe40003fa5270 */
[----:B------:R-:W-:-:S11]  /*46040*/  ISETP.NE.AND P6, PT, R71, RZ, PT ;  /* 0x000000ff4700720c */ /* 0x000fd60003fc5270 */
[----:B-1----:R-:W1:Y:S01]  /*46050*/  @!P5 LDC.64 R28, c[0x0][0x5c0] ;  /* 0x00017000ff1cdb82 */ /* 0x002e620000000a00 */
[----:B--2---:R-:W-:Y:S02]  /*46060*/  FMUL R3, R78, UR4 ;  /* 0x000000044e037c20 */ /* 0x004fe40008400000 */
[----:B------:R-:W2:Y:S03]  /*46070*/  LDL.LU R78, [R1+0x730] ;  /* 0x00073000014e7983 */ /* 0x000ea60000300800 */
[----:B------:R-:W-:-:S05]  /*46080*/  F2FP.SATFINITE.E4M3.F32.PACK_AB_MERGE_C R33, RZ, R3, RZ ;  /* 0x00000003ff21723e */ /* 0x000fca00048070ff */
[----:B------:R1:W-:Y:S01]  /*46090*/  @!P4 STG.E.U8 desc[UR54][R18.64+0xa8], R33 ;  /* 0x0000a8211200c986 */ /* 0x0003e2000c101136 */
[----:B------:R-:W-:-:S13]  /*460a0*/  ISETP.NE.AND P4, PT, R63, RZ, PT ;  /* 0x000000ff3f00720c */ /* 0x000fda0003f85270 */
[----:B------:R-:W0:Y:S01]  /*460b0*/  @!P4 LDC.64 R20, c[0x0][0x5c0] ;  /* 0x00017000ff14cb82 */ /* 0x000e220000000a00 */
[----:B---3--:R-:W-:Y:S02]  /*460c0*/  FMUL R3, R77, UR4 ;  /* 0x000000044d037c20 */ /* 0x008fe40008400000 */
[----:B------:R-:W3:Y:S03]  /*460d0*/  LDL.LU R77, [R1+0x734] ;  /* 0x00073400014d7983 */ /* 0x000ee60000300800 */
[----:B------:R-:W-:Y:S01]  /*460e0*/  F2FP.SATFINITE.E4M3.F32.PACK_AB_MERGE_C R25, RZ, R3, RZ ;  /* 0x00000003ff19723e */ /* 0x000fe200048070ff */
[----:B------:R-:W3:Y:S04]  /*460f0*/  LDL.LU R79, [R1+0x738] ;  /* 0x00073800014f7983 */ /* 0x000ee80000300800 */
[----:B------:R1:W-:Y:S01]  /*46100*/  @!P6 STG.E.U8 desc[UR54][R16.64+0xa9], R25 ;  /* 0x0000a9191000e986 */ /* 0x0003e2000c101136 */
[----:B0-----:R-:W-:Y:S01]  /*46110*/  @!P4 IADD3 R20, P6, R49, R20, RZ ;  /* 0x000000143114c210 */ /* 0x001fe20007fde0ff */
[----:B----4-:R-:W-:-:S02]  /*46120*/  FMUL R3, R76, UR4 ;  /* 0x000000044c037c20 */ /* 0x010fc40008400000 */
[----:B------:R-:W4:Y:S03]  /*46130*/  LDL.LU R76, [R1+0x73c] ;  /* 0x00073c00014c7983 */ /* 0x000f260000300800 */
[----:B------:R-:W-:Y:S01]  /*46140*/  F2FP.SATFINITE.E4M3.F32.PACK_AB_MERGE_C R23, RZ, R3, RZ ;  /* 0x00000003ff17723e */ /* 0x000fe200048070ff */
[----:B-----5:R-:W-:Y:S01]  /*46150*/  FMUL R3, R81, UR4 ;  /* 0x0000000451037c20 */ /* 0x020fe20008400000 */
[----:B------:R-:W-:Y:S01]  /*46160*/  @!P4 IMAD.X R21, R42, 0x1, R21, P6 ;  /* 0x000000012a15c824 */ /* 0x000fe200030e0615 */
[----:B-1----:R-:W-:-:S03]  /*46170*/  @!P5 IADD3 R18, P6, R51, R28, RZ ;  /* 0x0000001c3312d210 */ /* 0x002fc60007fde0ff */
[----:B------:R-:W-:Y:S01]  /*46180*/  F2FP.SATFINITE.E4M3.F32.PACK_AB_MERGE_C R25, RZ, R3, RZ ;  /* 0x00000003ff19723e */ /* 0x000fe200048070ff */
[----:B------:R-:W-:Y:S01]  /*46190*/  FMUL R3, R80, UR4 ;  /* 0x0000000450037c20 */ /* 0x000fe20008400000 */
[----:B------:R-:W-:-:S04]  /*461a0*/  @!P5 IMAD.X R19, R44, 0x1, R29, P6 ;  /* 0x000000012c13d824 */ /* 0x000fc800030e061d */
[----:B------:R-:W-:Y:S01]  /*461b0*/  F2FP.SATFINITE.E4M3.F32.PACK_AB_MERGE_C R29, RZ, R3, RZ ;  /* 0x00000003ff1d723e */ /* 0x000fe200048070ff */
[----:B------:R-:W-:Y:S02]  /*461c0*/  FMUL R3, R75, UR4 ;  /* 0x000000044b037c20 */ /* 0x000fe40008400000 */
[----:B------:R-:W5:Y:S01]  /*461d0*/  LDL.LU R75, [R1+0x740] ;  /* 0x00074000014b7983 */ /* 0x000f620000300800 */
[----:B------:R-:W-:-:S03]  /*461e0*/  ISETP.NE.AND P2, PT, R61, RZ, PT ;  /* 0x000000ff3d00720c */ /* 0x000fc60003f45270 */
[----:B------:R0:W-:Y:S01]  /*461f0*/  @!P4 STG.E.U8 desc[UR54][R20.64+0xa8], R23 ;  /* 0x0000a8171400c986 */ /* 0x0001e2000c101136 */
[----:B------:R-:W-:-:S03]  /*46200*/  ISETP.NE.AND P4, PT, R64, RZ, PT ;  /* 0x000000ff4000720c */ /* 0x000fc60003f85270 */
[----:B------:R1:W-:Y:S01]  /*46210*/  @!P5 STG.E.U8 desc[UR54][R18.64+0xa9], R25 ;  /* 0x0000a9191200d986 */ /* 0x0003e2000c101136 */
[----:B------:R-:W-:-:S05]  /*46220*/  ISETP.NE.AND P5, PT, R72, RZ, PT ;  /* 0x000000ff4800720c */ /* 0x000fca0003fa5270 */
[----:B------:R-:W1:Y:S01]  /*46230*/  @!P2 LDC.64 R16, c[0x0][0x5c0] ;  /* 0x00017000ff10ab82 */ /* 0x000e620000000a00 */
[----:B0-----:R-:W-:-:S07]  /*46240*/  F2FP.SATFINITE.E4M3.F32.PACK_AB_MERGE_C R21, RZ, R3, RZ ;  /* 0x00000003ff15723e */ /* 0x001fce00048070ff */
[----:B------:R-:W-:Y:S04]  /*46250*/  @!P5 STG.E.U8 desc[UR54][R14.64+0xa0], R29 ;  /* 0x0000a01d0e00d986 */ /* 0x000fe8000c101136 */
[----:B------:R0:W-:Y:S01]  /*46260*/  @!P4 STG.E.U8 desc[UR54][R12.64+0xa1], R21 ;  /* 0x0000a1150c00c986 */ /* 0x0001e2000c101136 */
[----:B-1----:R-:W-:-:S05]  /*46270*/  @!P2 IADD3 R16, P5, R53, R16, RZ ;  /* 0x000000103510a210 */ /* 0x002fca0007fbe0ff */
[----:B------:R-:W-:Y:S02]  /*46280*/  @!P2 IMAD.X R17, R46, 0x1, R17, P5 ;  /* 0x000000012e11a824 */ /* 0x000fe400028e0611 */
[----:B--2---:R-:W-:Y:S02]  /*46290*/  FMUL R3, R78, UR4 ;  /* 0x000000044e037c20 */ /* 0x004fe40008400000 */
[----:B------:R-:W2:Y:S03]  /*462a0*/  LDL.LU R78, [R1+0x744] ;  /* 0x00074400014e7983 */ /* 0x000ea60000300800 */
[----:B------:R-:W-:-:S05]  /*462b0*/  F2FP.SATFINITE.E4M3.F32.PACK_AB_MERGE_C R19, RZ, R3, RZ ;  /* 0x00000003ff13723e */ /* 0x000fca00048070ff */
[----:B------:R1:W-:Y:S01]  /*462c0*/  @!P2 STG.E.U8 desc[UR54][R16.64+0xa0], R19 ;  /* 0x0000a0131000a986 */ /* 0x0003e2000c101136 */
[----:B---3--:R-:W-:-:S03]  /*462d0*/  FMUL R3, R77, UR4 ;  /* 0x000000044d037c20 */ /* 0x008fc60008400000 */
[----:B------:R-:W3:Y:S02]  /*462e0*/  LDL.LU R77, [R1+0x748] ;  /* 0x00074800014d7983 */ /* 0x000ee40000300800 */
[----:B0-----:R-:W-:Y:S01]  /*462f0*/  F2FP.SATFINITE.E4M3.F32.PACK_AB_MERGE_C R21, RZ, R3, RZ ;  /* 0x00000003ff15723e */ /* 0x001fe200048070ff */
[----:B------:R-:W-:Y:S01]  /*46300*/  FMUL R3, R79, UR4 ;  /* 0x000000044f037c20 */ /* 0x000fe20008400000 */
[----:B----4-:R-:W-:Y:S02]  /*46310*/  FMUL R12, R76, UR4 ;  /* 0x000000044c0c7c20 */ /* 0x010fe40008400000 */
[----:B------:R-:W4:Y:S02]  /*46320*/  LDL.LU R76, [R1+0x74c] ;  /* 0x00074c00014c7983 */ /* 0x000f240000300800 */
[----:B-1----:R-:W-:Y:S01]  /*46330*/  F2FP.SATFINITE.E4M3.F32.PACK_AB_MERGE_C R17, RZ, R3, RZ ;  /* 0x00000003ff11723e */ /* 0x002fe200048070ff */
[----:B-----5:R-:W-:Y:S02]  /*46340*/  FMUL R3, R75, UR4 ;  /* 0x000000044b037c20 */ /* 0x020fe40008400000 */
[----:B------:R-:W5:Y:S01]  /*46350*/  LDL.LU R75, [R1+0x750] ;  /* 0x00075000014b7983 */ /* 0x000f620000300800 */
[----:B------:R-:W-:-:S13]  /*46360*/  ISETP.NE.AND P1, PT, R60, RZ, PT ;  /* 0x000000ff3c00720c */ /* 0x000fda0003f25270 */
[----:B------:R-:W0:Y:S01]  /*46370*/  @!P1 LDC.64 R22, c[0x0][0x5c0] ;  /* 0x00017000ff169b82 */ /* 0x000e220000000a00 */
[----:B------:R-:W-:Y:S02]  /*46380*/  ISETP.NE.AND P0, PT, R58, RZ, PT ;  /* 0x000000ff3a00720c */ /* 0x000fe40003f05270 */
[----:B------:R-:W-:Y:S02]  /*46390*/  ISETP.NE.AND P3, PT, R56, RZ, PT ;  /* 0x000000ff3800720c */ /* 0x000fe40003f65270 */
[----:B------:R-:W-:Y:S02]  /*463a0*/  ISETP.NE.AND P4, PT, R65, RZ, PT ;  /* 0x000000ff4100720c */ /* 0x000fe40003f85270 */
[----:B------:R-:W-:-:S09]  /*463b0*/  ISETP.NE.AND P5, PT, R73, RZ, PT ;  /* 0x000000ff4900720c */ /* 0x000fd20003fa5270 */
[----:B------:R-:W1:Y:S01]  /*463c0*/  @!P3 LDC.64 R24, c[0x0][0x5c0] ;  /* 0x00017000ff18bb82 */ /* 0x000e620000000a00 */
[----:B0-----:R-:W-:-:S05]  /*463d0*/  @!P1 IADD3 R14, P2, R55, R22, RZ ;  /* 0x00000016370e9210 */ /* 0x001fca0007f5e0ff */
[----:B------:R-:W-:Y:S02]  /*463e0*/  @!P1 IMAD.X R15, R48, 0x1, R23, P2 ;  /* 0x00000001300f9824 */ /* 0x000fe400010e0617 */
[----:B------:R-:W0:Y:S01]  /*463f0*/  @!P0 LDC.64 R22, c[0x0][0x5c0] ;  /* 0x00017000ff168b82 */ /* 0x000e220000000a00 */
[----:B------:R-:W-:Y:S02]  /*46400*/  ISETP.NE.AND P6, PT, R74, RZ, PT ;  /* 0x000000ff4a00720c */ /* 0x000fe40003fc5270 */
[----:B------:R1:W-:Y:S01]  /*46410*/  @!P1 STG.E.U8 desc[UR54][R14.64+0xa1], R21 ;  /* 0x0000a1150e009986 */ /* 0x0003e2000c101136 */
[----:B------:R-:W-:Y:S02]  /*46420*/  F2FP.SATFINITE.E4M3.F32.PACK_AB_MERGE_C R19, RZ, R12, RZ ;  /* 0x0000000cff13723e */ /* 0x000fe400048070ff */
[----:B------:R-:W-:Y:S01]  /*46430*/  ISETP.LT.OR P1, PT, R26, 0xa1, !P4 ;  /* 0x000000a11a00780c */ /* 0x000fe20006721670 */
[----:B------:R-:W-:Y:S01]  /*46440*/  @!P5 STG.E.U8 desc[UR54][R10.64+0xa8], R17 ;  /* 0x0000a8110a00d986 */ /* 0x000fe2000c101136 */
[----:B-1----:R-:W-:-:S02]  /*46450*/  F2FP.SATFINITE.E4M3.F32.PACK_AB_MERGE_C R21, RZ, R3, RZ ;  /* 0x00000003ff15723e */ /* 0x002fc400048070ff */
[----:B0-----:R-:W-:-:S05]  /*46460*/  @!P0 IADD3 R12, P2, R57, R22, RZ ;  /* 0x00000016390c8210 */ /* 0x001fca0007f5e0ff */
[----:B------:R-:W-:Y:S01]  /*46470*/  @!P0 IMAD.X R13, R50, 0x1, R23, P2 ;  /* 0x00000001320d8824 */ /* 0x000fe200010e0617 */
[----:B------:R-:W-:Y:S01]  /*46480*/  ISETP.LT.OR P2, PT, R26, 0xa2, !P4 ;  /* 0x000000a21a00780c */ /* 0x000fe20006741670 */
[----:B------:R0:W-:Y:S02]  /*46490*/  @!P6 STG.E.U8 desc[UR54][R8.64+0xa9], R19 ;  /* 0x0000a9130800e986 */ /* 0x0001e4000c101136 */
[----:B------:R-:W1:Y:S02]  /*464a0*/  @!P1 LDC.64 R22, c[0x0][0x5c0] ;  /* 0x00017000ff169b82 */ /* 0x000e640000000a00 */
[----:B------:R2:W-:Y:S01]  /*464b0*/  @!P0 STG.E.U8 desc[UR54][R12.64+0xa8], R21 ;  /* 0x0000a8150c008986 */ /* 0x0005e2000c101136 */
[----:B------:R-:W-:-:S05]  /*464c0*/  @!P3 IADD3 R14, P0, R59, R24, RZ ;  /* 0x000000183b0eb210 */ /* 0x000fca0007f1e0ff */
[----:B------:R-:W-:Y:S02]  /*464d0*/  @!P3 IMAD.X R15, R52, 0x1, R25, P0 ;  /* 0x00000001340fb824 */ /* 0x000fe400000e0619 */
[----:B------:R-:W1:Y:S01]  /*464e0*/  @!P2 LDC.64 R24, c[0x0][0x5c0] ;  /* 0x00017000ff18ab82 */ /* 0x000e620000000a00 */
[--C-:B0-----:R-:W-:Y:S02]  /*464f0*/  @!P1 IMAD.MOV.U32 R8, RZ, RZ, R6.reuse ;  /* 0x000000ffff089224 */ /* 0x101fe400078e0006 */
[----:B------:R-:W-:Y:S02]  /*46500*/  @!P1 IMAD.MOV.U32 R9, RZ, RZ, R27 ;  /* 0x000000ffff099224 */ /* 0x000fe400078e001b */
[----:B------:R-:W-:Y:S02]  /*46510*/  @!P2 IMAD.MOV.U32 R10, RZ, RZ, R6 ;  /* 0x000000ffff0aa224 */ /* 0x000fe400078e0006 */
[----:B------:R-:W-:-:S04]  /*46520*/  @!P1 IMAD.WIDE.U32 R8, R4, 0x180, R8 ;  /* 0x0000018004089825 */ /* 0x000fc800078e0008 */
[----:B------:R-:W-:Y:S02]  /*46530*/  @!P2 IMAD.MOV.U32 R11, RZ, RZ, R27 ;  /* 0x000000ffff0ba224 */ /* 0x000fe400078e001b */
[----:B--2---:R-:W-:Y:S01]  /*46540*/  @!P1 IMAD R12, R5, 0x180, RZ ;  /* 0x00000180050c9824 */ /* 0x004fe200078e02ff */
[----:B------:R-:W-:Y:S01]  /*46550*/  ISETP.LT.OR P0, PT, R26, 0xa9, !P4 ;  /* 0x000000a91a00780c */ /* 0x000fe20006701670 */
[----:B------:R-:W-:Y:S01]  /*46560*/  @!P2 IMAD.WIDE.U32 R10, R4, 0x180, R10 ;  /* 0x00000180040aa825 */ /* 0x000fe200078e000a */
[----:B------:R-:W-:Y:S02]  /*46570*/  ISETP.LT.OR P4, PT, R26, 0xaa, !P4 ;  /* 0x000000aa1a00780c */ /* 0x000fe40006781670 */
[----:B------:R-:W-:-:S09]  /*46580*/  LOP3.LUT P6, RZ, R0, 0x400000, RZ, 0xc0, !PT ;  /* 0x0040000000ff7812 */ /* 0x000fd200078cc0ff */
[----:B------:R-:W0:Y:S08]  /*46590*/  @!P0 LDC.64 R18, c[0x0][0x5c0] ;  /* 0x00017000ff128b82 */ /* 0x000e300000000a00 */
[----:B------:R-:W2:Y:S01]  /*465a0*/  @!P4 LDC.64 R20, c[0x0][0x5c0] ;  /* 0x00017000ff14cb82 */ /* 0x000ea20000000a00 */
[----:B------:R-:W-:Y:S01]  /*465b0*/  BSSY B1, `(.L_x_122) ;  /* 0x000001e000017945 */ /* 0x000fe20003800000 */
[----:B------:R-:W-:-:S05]  /*465c0*/  FMUL R3, R78, UR4 ;  /* 0x000000044e037c20 */ /* 0x000fca0008400000 */
[----:B------:R-:W-:-:S05]  /*465d0*/  F2FP.SATFINITE.E4M3.F32.PACK_AB_MERGE_C R17, RZ, R3, RZ ;  /* 0x00000003ff11723e */ /* 0x000fca00048070ff */
[----:B------:R4:W-:Y:S01]  /*465e0*/  @!P3 STG.E.U8 desc[UR54][R14.64+0xa9], R17 ;  /* 0x0000a9110e00b986 */ /* 0x0009e2000c101136 */
[----:B-1----:R-:W-:-:S04]  /*465f0*/  @!P1 IADD3 R8, P3, R8, R22, RZ ;  /* 0x0000001608089210 */ /* 0x002fc80007f7e0ff */
[----:B------:R-:W-:Y:S01]  /*46600*/  @!P1 IADD3.X R9, R23, R9, R12, P3, !PT ;  /* 0x0000000917099210 */ /* 0x000fe20001ffe40c */
[----:B------:R-:W-:Y:S01]  /*46610*/  @!P2 IMAD R12, R5, 0x180, RZ ;  /* 0x00000180050ca824 */ /* 0x000fe200078e02ff */
[----:B------:R-:W-:-:S04]  /*46620*/  @!P2 IADD3 R10, P3, R10, R24, RZ ;  /* 0x000000180a0aa210 */ /* 0x000fc80007f7e0ff */
[----:B------:R-:W-:Y:S01]  /*46630*/  @!P2 IADD3.X R11, R25, R11, R12, P3, !PT ;  /* 0x0000000b190ba210 */ /* 0x000fe20001ffe40c */
[----:B---3--:R-:W-:-:S05]  /*46640*/  FMUL R3, R77, UR4 ;  /* 0x000000044d037c20 */ /* 0x008fca0008400000 */
[----:B------:R-:W-:-:S05]  /*46650*/  F2FP.SATFINITE.E4M3.F32.PACK_AB_MERGE_C R13, RZ, R3, RZ ;  /* 0x00000003ff0d723e */ /* 0x000fca00048070ff */
[----:B------:R1:W-:Y:S01]  /*46660*/  @!P1 STG.E.U8 desc[UR54][R8.64+0xa0], R13 ;  /* 0x0000a00d08009986 */ /* 0x0003e2000c101136 */
[----:B------:R-:W-:Y:S01]  /*46670*/  ISETP.LT.OR P1, PT, R26, 0xa1, !P6 ;  /* 0x000000a11a00780c */ /* 0x000fe20007721670 */
[----:B----4-:R-:W-:-:S05]  /*46680*/  FMUL R3, R76, UR4 ;  /* 0x000000044c037c20 */ /* 0x010fca0008400000 */
[----:B------:R-:W-:-:S05]  /*46690*/  F2FP.SATFINITE.E4M3.F32.PACK_AB_MERGE_C R15, RZ, R3, RZ ;  /* 0x00000003ff0f723e */ /* 0x000fca00048070ff */
[----:B------:R1:W-:Y:S01]  /*466a0*/  @!P2 STG.E.U8 desc[UR54][R10.64+0xa1], R15 ;  /* 0x0000a10f0a00a986 */ /* 0x0003e2000c101136 */
[----:B-----5:R-:W-:-:S05]  /*466b0*/  FMUL R3, R75, UR4 ;  /* 0x000000044b037c20 */ /* 0x020fca0008400000 */
[----:B------:R-:W-:Y:S01]  /*466c0*/  F2FP.SATFINITE.E4M3.F32.PACK_AB_MERGE_C R3, RZ, R3, RZ ;  /* 0x00000003ff03723e */ /* 0x000fe200048070ff */
[----:B012---:R-:W-:Y:S06]  /*466d0*/  @P1 BRA `(.L_x_123) ;  /* 0x00000000002c1947 */ /* 0x007fec0003800000 */
        /* <DEDUP_REMOVED lines=11> */
.L_x_123:
[----:B------:R-:W-:Y:S05]  /*46790*/  BSYNC B1 ;  /* 0x0000000000017941 */ /* 0x000fea0003800000 */
.L_x_122:
[----:B0-----:R-:W2:Y:S04]  /*467a0*/  LDL.LU R8, [R1+0x758] ;  /* 0x0007580001087983 */ /* 0x001ea80000300800 */
[----:B------:R-:W3:Y:S04]  /*467b0*/  LDL.LU R16, [R1+0x75c] ;  /* 0x00075c0001107983 */ /* 0x000ee80000300800 */
[----:B------:R-:W4:Y:S01]  /*467c0*/  LDL.LU R3, [R1+0x754] ;  /* 0x0007540001037983 */ /* 0x000f220000300800 */
[--C-:B------:R-:W-:Y:S01]  /*467d0*/  @!P0 IMAD.MOV.U32 R9, RZ, RZ, R27.reuse ;  /* 0x000000ffff098224 */ /* 0x100fe200078e001b */
[----:B------:R-:W-:Y:S01]  /*467e0*/  ISETP.LT.OR P1, PT, R26, 0xa2, !P6 ;  /* 0x000000a21a00780c */ /* 0x000fe20007721670 */
[----:B------:R-:W-:Y:S01]  /*467f0*/  @!P4 IMAD.MOV.U32 R10, RZ, RZ, R6 ;  /* 0x000000ffff0ac224 */ /* 0x000fe200078e0006 */
[----:B------:R-:W-:Y:S01]  /*46800*/  BSSY B1, `(.L_x_124) ;  /* 0x000001d000017945 */ /* 0x000fe20003800000 */
[----:B------:R-:W-:-:S02]  /*46810*/  @!P4 IMAD.MOV.U32 R11, RZ, RZ, R27 ;  /* 0x000000ffff0bc224 */ /* 0x000fc400078e001b */
[----:B------:R-:W-:Y:S02]  /*46820*/  @!P4 IMAD R15, R5, 0x180, RZ ;  /* 0x00000180050fc824 */ /* 0x000fe400078e02ff */
[----:B------:R-:W-:-:S04]  /*46830*/  @!P4 IMAD.WIDE.U32 R12, R4, 0x180, R10 ;  /* 0x00000180040cc825 */ /* 0x000fc800078e000a */
[----:B------:R-:W-:Y:S01]  /*46840*/  @!P0 IMAD R11, R5, 0x180, RZ ;  /* 0x00000180050b8824 */ /* 0x000fe200078e02ff */
[----:B------:R-:W-:-:S04]  /*46850*/  @!P4 IADD3 R12, P3, R12, R20, RZ ;  /* 0x000000140c0cc210 */ /* 0x000fc80007f7e0ff */
[----:B------:R-:W-:Y:S01]  /*46860*/  @!P4 IADD3.X R13, R21, R13, R15, P3, !PT ;  /* 0x0000000d150dc210 */ /* 0x000fe20001ffe40f */
[----:B--2---:R-:W-:Y:S01]  /*46870*/  FMUL R14, R8, UR4 ;  /* 0x00000004080e7c20 */ /* 0x004fe20008400000 */
[----:B------:R-:W-:-:S04]  /*46880*/  @!P0 IMAD.MOV.U32 R8, RZ, RZ, R6 ;  /* 0x000000ffff088224 */ /* 0x000fc800078e0006 */
[----:B------:R-:W-:Y:S01]  /*46890*/  @!P0 IMAD.WIDE.U32 R8, R4, 0x180, R8 ;  /* 0x0000018004088825 */ /* 0x000fe200078e0008 */
[----:B------:R-:W-:-:S03]  /*468a0*/  F2FP.SATFINITE.E4M3.F32.PACK_AB_MERGE_C R15, RZ, R14, RZ ;  /* 0x0000000eff0f723e */ /* 0x000fc600048070ff */
[----:B----4-:R-:W-:Y:S01]  /*468b0*/  FMUL R3, R3, UR4 ;  /* 0x0000000403037c20 */ /* 0x010fe20008400000 */
[----:B------:R-:W-:Y:S01]  /*468c0*/  @!P0 IADD3 R10, P2, R8, R18, RZ ;  /* 0x00000012080a8210 */ /* 0x000fe20007f5e0ff */
[----:B---3--:R-:W-:-:S03]  /*468d0*/  FMUL R8, R16, UR4 ;  /* 0x0000000410087c20 */ /* 0x008fc60008400000 */
[----:B------:R-:W-:Y:S02]  /*468e0*/  F2FP.SATFINITE.E4M3.F32.PACK_AB_MERGE_C R3, RZ, R3, RZ ;  /* 0x00000003ff03723e */ /* 0x000fe400048070ff */
[----:B------:R-:W-:Y:S02]  /*468f0*/  @!P0 IADD3.X R11, R19, R9, R11, P2, !PT ;  /* 0x00000009130b8210 */ /* 0x000fe400017fe40b */
[----:B------:R-:W-:Y:S01]  /*46900*/  F2FP.SATFINITE.E4M3.F32.PACK_AB_MERGE_C R17, RZ, R8, RZ ;  /* 0x00000008ff11723e */ /* 0x000fe200048070ff */
[----:B------:R-:W-:Y:S06]  /*46910*/  @P1 BRA `(.L_x_125) ;  /* 0x00000000002c1947 */ /* 0x000fec0003800000 */
        /* <DEDUP_REMOVED lines=11> */
.L_x_125:
[----:B------:R-:W-:Y:S05]  /*469d0*/  BSYNC B1 ;  /* 0x0000000000017941 */ /* 0x000fea0003800000 */
.L_x_124:
[----:B0-----:R-:W2:Y:S04]  /*469e0*/  LDL.LU R3, [R1+0x760] ;  /* 0x0007600001037983 */ /* 0x001ea80000300800 */
[----:B------:R-:W3:Y:S01]  /*469f0*/  LDL.LU R8, [R1+0x764] ;  /* 0x0007640001087983 */ /* 0x000ee20000300800 */
[C---:B------:R-:W-:Y:S01]  /*46a00*/  ISETP.LT.OR P1, PT, R26.reuse, 0xa9, !P6 ;  /* 0x000000a91a00780c */ /* 0x040fe20007721670 */
[----:B------:R-:W-:Y:S02]  /*46a10*/  BSSY B1, `(.L_x_126) ;  /* 0x0000012000017945 */ /* 0x000fe40003800000 */
[----:B------:R0:W-:Y:S01]  /*46a20*/  @!P0 STG.E.U8 desc[UR54][R10.64+0xa8], R15 ;  /* 0x0000a80f0a008986 */ /* 0x0001e2000c101136 */
[----:B------:R-:W-:-:S03]  /*46a30*/  ISETP.LT.OR P0, PT, R26, 0xaa, !P6 ;  /* 0x000000aa1a00780c */ /* 0x000fc60007701670 */
[----:B------:R0:W-:Y:S01]  /*46a40*/  @!P4 STG.E.U8 desc[UR54][R12.64+0xa9], R17 ;  /* 0x0000a9110c00c986 */ /* 0x0001e2000c101136 */
[----:B--2---:R-:W-:Y:S01]  /*46a50*/  FMUL R3, R3, UR4 ;  /* 0x0000000403037c20 */ /* 0x004fe20008400000 */
[----:B---3--:R-:W-:-:S04]  /*46a60*/  FMUL R14, R8, UR4 ;  /* 0x00000004080e7c20 */ /* 0x008fc80008400000 */
[----:B------:R-:W-:Y:S01]  /*46a70*/  F2FP.SATFINITE.E4M3.F32.PACK_AB_MERGE_C R3, RZ, R3, RZ ;  /* 0x00000003ff03723e */ /* 0x000fe200048070ff */
[----:B0-----:R-:W-:Y:S06]  /*46a80*/  @P1 BRA `(.L_x_127) ;  /* 0x0000000000281947 */ /* 0x001fec0003800000 */
[----:B------:R-:W-:Y:S01]  /*46a90*/  IMAD.MOV.U32 R26, RZ, RZ, R6 ;  /* 0x000000ffff1a7224 */ /* 0x000fe200078e0006 */
[----:B------:R-:W-:Y:S01]  /*46aa0*/  ULDC.64 UR8, c[0x0][0x5c0] ;  /* 0x0001700000087ab9 */ /* 0x000fe20000000a00 */
        /* <DEDUP_REMOVED lines=8> */
.L_x_127:
[----:B------:R-:W-:Y:S05]  /*46b30*/  BSYNC B1 ;  /* 0x0000000000017941 */ /* 0x000fea0003800000 */
.L_x_126:
[----:B0-----:R-:W-:Y:S01]  /*46b40*/  F2FP.SATFINITE.E4M3.F32.PACK_AB_MERGE_C R3, RZ, R14, RZ ;  /* 0x0000000eff03723e */ /* 0x001fe200048070ff */
[----:B------:R-:W-:Y:S06]  /*46b50*/  @P0 BRA `(.L_x_41) ;  /* 0x0000000000280947 */ /* 0x000fec0003800000 */
        /* <DEDUP_REMOVED lines=10> */
.L_x_41:
[----:B------:R-:W-:Y:S05]  /*46c00*/  BSYNC B0 ;  /* 0x0000000000007941 */ /* 0x000fea0003800000 */
.L_x_37:
[----:B0-----:R-:W4:Y:S04]  /*46c10*/  LDL.LU R5, [R1+0x78c] ;  /* 0x00078c0001057983 */ /* 0x001f280000300800 */
[----:B------:R-:W4:Y:S01]  /*46c20*/  LDL.LU R4, [R1+0x790] ;  /* 0x0007900001047983 */ /* 0x000f220000300800 */
[----:B------:R-:W-:Y:S01]  /*46c30*/  ULDC UR8, c[0x0][0xc] ;  /* 0x0000030000087ab9 */ /* 0x000fe20000000800 */
[----:B------:R-:W-:Y:S01]  /*46c40*/  ULDC UR9, c[0x0][0x10] ;  /* 0x0000040000097ab9 */ /* 0x000fe20000000800 */
[----:B--23-5:R-:W4:Y:S01]  /*46c50*/  LDC R3, c[0x0][0x14] ;  /* 0x00000500ff037b82 */ /* 0x02cf220000000800 */
[----:B------:R-:W-:Y:S01]  /*46c60*/  UIMAD.WIDE.U32 UR8, UR8, UR9, URZ ;  /* 0x00000009080872a5 */ /* 0x000fe2000f8e003f */
[----:B------:R0:W5:Y:S05]  /*46c70*/  LDL R28, [R1+0x40] ;  /* 0x00004000011c7983 */ /* 0x00016a0000100800 */
[----:B----4-:R-:W-:-:S04]  /*46c80*/  IMAD.WIDE.U32 R4, R3, UR8, R4 ;  /* 0x0000000803047c25 */ /* 0x010fc8000f8e0004 */
[----:B------:R-:W-:Y:S01]  /*46c90*/  IMAD R3, R3, UR9, RZ ;  /* 0x0000000903037c24 */ /* 0x000fe2000f8e02ff */
[----:B------:R-:W-:Y:S01]  /*46ca0*/  ULDC.64 UR8, c[0x0][0x650] ;  /* 0x0001940000087ab9 */ /* 0x000fe20000000a00 */
[----:B-1----:R-:W-:Y:S01]  /*46cb0*/  IMAD.MOV.U32 R21, RZ, RZ, R4 ;  /* 0x000000ffff157224 */ /* 0x002fe200078e0004 */
[----:B------:R-:W-:Y:S01]  /*46cc0*/  ISETP.GE.U32.AND P0, PT, R4, UR8, PT ;  /* 0x0000000804007c0c */ /* 0x000fe2000bf06070 */
[--C-:B------:R-:W-:Y:S01]  /*46cd0*/  IMAD.IADD R22, R5, 0x1, R3.reuse ;  /* 0x0000000105167824 */ /* 0x100fe200078e0203 */
[----:B------:R-:W-:Y:S01]  /*46ce0*/  UMOV UR8, 0xffffffff ;  /* 0xffffffff00087882 */ /* 0x000fe20000000000 */
[----:B------:R-:W-:Y:S01]  /*46cf0*/  IMAD.MOV.U32 R5, RZ, RZ, -0x1 ;  /* 0xffffffffff057424 */ /* 0x000fe200078e00ff */
[----:B------:R-:W-:Y:S01]  /*46d00*/  PRMT R3, RZ, 0x7610, R3 ;  /* 0x00007610ff037816 */ /* 0x000fe20000000003 */
[----:B------:R-:W-:Y:S01]  /*46d10*/  IMAD.U32 R4, RZ, RZ, UR8 ;  /* 0x00000008ff047e24 */ /* 0x000fe2000f8e00ff */
[----:B------:R0:W-:Y:S01]  /*46d20*/  STL [R1+0x78c], R22 ;  /* 0x00078c1601007387 */ /* 0x0001e20000100800 */
[----:B------:R-:W-:-:S03]  /*46d30*/  ISETP.GE.U32.AND.EX P0, PT, R22, UR9, PT, P0 ;  /* 0x0000000916007c0c */ /* 0x000fc6000bf06100 */
[----:B------:R0:W-:Y:S04]  /*46d40*/  STL [R1+0x778], R5 ;  /* 0x0007780501007387 */ /* 0x0001e80000100800 */
[----:B------:R0:W-:Y:S04]  /*46d50*/  STL [R1+0x790], R21 ;  /* 0x0007901501007387 */ /* 0x0001e80000100800 */
[----:B------:R0:W-:Y:S02]  /*46d60*/  STL [R1+0x770], R4 ;  /* 0x0007700401007387 */ /* 0x0001e40000100800 */
[----:B------:R-:W-:Y:S05]  /*46d70*/  @P0 BRA `(.L_x_128) ;  /* 0x0000000400840947 */ /* 0x000fea0003800000 */
[----:B------:R-:W1:Y:S01]  /*46d80*/  S2R R16, SR_CTAID.X ;  /* 0x0000000000107919 */ /* 0x000e620000002500 */
[----:B------:R-:W2:Y:S01]  /*46d90*/  LDC.64 R10, c[0x0][0x628] ;  /* 0x00018a00ff0a7b82 */ /* 0x000ea20000000a00 */
[----:B------:R-:W-:Y:S01]  /*46da0*/  ULDC UR8, c[0x0][0x150] ;  /* 0x0000540000087ab9 */ /* 0x000fe20000000800 */
[----:B------:R-:W-:Y:S01]  /*46db0*/  IMAD.MOV.U32 R8, RZ, RZ, R21 ;  /* 0x000000ffff087224 */ /* 0x000fe200078e0015 */
[----:B------:R-:W3:Y:S01]  /*46dc0*/  S2R R18, SR_CTAID.Y ;  /* 0x0000000000127919 */ /* 0x000ee20000002600 */
[----:B------:R-:W-:-:S04]  /*46dd0*/  IMAD.MOV.U32 R9, RZ, RZ, R22 ;  /* 0x000000ffff097224 */ /* 0x000fc800078e0016 */
[----:B------:R-:W4:Y:S08]  /*46de0*/  LDC R19, c[0x0][0x144] ;  /* 0x00005100ff137b82 */ /* 0x000f300000000800 */
[----:B------:R-:W0:Y:S08]  /*46df0*/  LDC R12, c[0x0][0x630] ;  /* 0x00018c00ff0c7b82 */ /* 0x000e300000000800 */
[----:B------:R-:W0:Y:S01]  /*46e00*/  LDC.64 R14, c[0x0][0x620] ;  /* 0x00018800ff0e7b82 */ /* 0x000e220000000a00 */
[----:B--2---:R-:W-:-:S04]  /*46e10*/  ISETP.NE.U32.AND P0, PT, R10, RZ, PT ;  /* 0x000000ff0a00720c */ /* 0x004fc80003f05070 */
[----:B------:R-:W-:Y:S02]  /*46e20*/  ISETP.NE.AND.EX P0, PT, R11, RZ, PT, P0 ;  /* 0x000000ff0b00720c */ /* 0x000fe40003f05300 */
[----:B-1----:R-:W-:-:S05]  /*46e30*/  I2FP.F32.U32 R3, R16 ;  /* 0x0000001000037245 */ /* 0x002fca0000201000 */
[----:B------:R-:W-:-:S04]  /*46e40*/  FMUL R3, R3, UR8 ;  /* 0x0000000803037c20 */ /* 0x000fc80008400000 */
[----:B------:R1:W2:Y:S02]  /*46e50*/  F2I.U32.TRUNC.NTZ R17, R3 ;  /* 0x0000000300117305 */ /* 0x0002a4000020f000 */
[----:B---34-:R-:W-:Y:S05]  /*46e60*/  @!P0 BRA `(.L_x_129) ;  /* 0x0000000000288947 */ /* 0x018fea0003800000 */
[----:B-1----:R-:W1:Y:S02]  /*46e70*/  LDC R3, c[0x0][0x634] ;  /* 0x00018d00ff037b82 */ /* 0x002e640000000800 */
[----:B-1----:R-:W-:-:S05]  /*46e80*/  IADD3 R3, P0, R21, R3, RZ ;  /* 0x0000000315037210 */ /* 0x002fca0007f1e0ff */
[----:B------:R-:W-:-:S04]  /*46e90*/  IMAD.X R13, RZ, RZ, R22, P0 ;  /* 0x000000ffff0d7224 */ /* 0x000fc800000e0616 */
[----:B0-----:R-:W-:-:S04]  /*46ea0*/  IMAD.WIDE.U32 R4, R13, R10, RZ ;  /* 0x0000000a0d047225 */ /* 0x001fc800078e00ff */
[----:B------:R-:W-:-:S04]  /*46eb0*/  IMAD.WIDE.U32 R6, P0, R3, R11, R4 ;  /* 0x0000000b03067225 */ /* 0x000fc80007800004 */
[----:B------:R-:W-:-:S04]  /*46ec0*/  IMAD.WIDE.U32 R4, R3, R10, RZ ;  /* 0x0000000a03047225 */ /* 0x000fc800078e00ff */
[----:B------:R-:W-:Y:S01]  /*46ed0*/  IMAD.X R9, RZ, RZ, RZ, P0 ;  /* 0x000000ffff097224 */ /* 0x000fe200000e06ff */
[----:B------:R-:W-:Y:S01]  /*46ee0*/  IADD3 RZ, P0, R5, R6, RZ ;  /* 0x0000000605ff7210 */ /* 0x000fe20007f1e0ff */
[----:B------:R-:W-:-:S04]  /*46ef0*/  IMAD.MOV.U32 R8, RZ, RZ, R7 ;  /* 0x000000ffff087224 */ /* 0x000fc800078e0007 */
[----:B------:R-:W-:-:S08]  /*46f00*/  IMAD.WIDE.U32.X R8, R13, R11, R8, P0 ;  /* 0x0000000b0d087225 */ /* 0x000fd000000e0408 */
.L_x_129:
[-CC-:B0-----:R-:W-:Y:S01]  /*46f10*/  SHF.R.U64 R25, R8, R12.reuse, R9.reuse ;  /* 0x0000000c08197219 */ /* 0x181fe20000001209 */
[----:B------:R-:W0:Y:S01]  /*46f20*/  LDC.64 R26, c[0x0][0x640] ;  /* 0x00019000ff1a7b82 */ /* 0x000e220000000a00 */
[----:B-1----:R-:W-:Y:S01]  /*46f30*/  SHF.R.U32.HI R3, RZ, R12, R9 ;  /* 0x0000000cff037219 */ /* 0x002fe20000011609 */
[----:B------:R-:W-:Y:S01]  /*46f40*/  IMAD.MOV.U32 R4, RZ, RZ, R21 ;  /* 0x000000ffff047224 */ /* 0x000fe200078e0015 */
[----:B------:R-:W-:Y:S01]  /*46f50*/  IADD3 R7, P0, RZ, -R25, RZ ;  /* 0x80000019ff077210 */ /* 0x000fe20007f1e0ff */
[----:B------:R-:W-:Y:S01]  /*46f60*/  IMAD.MOV.U32 R5, RZ, RZ, R22 ;  /* 0x000000ffff057224 */ /* 0x000fe200078e0016 */
[----:B------:R-:W-:Y:S01]  /*46f70*/  ULDC UR8, c[0x0][0x154] ;  /* 0x0000550000087ab9 */ /* 0x000fe20000000800 */
[----:B--2---:R-:W-:Y:S02]  /*46f80*/  IMAD.MOV R17, RZ, RZ, -R17 ;  /* 0x000000ffff117224 */ /* 0x004fe400078e0a11 */
[----:B------:R-:W1:Y:S01]  /*46f90*/  LDC R8, c[0x0][0x618] ;  /* 0x00018600ff087b82 */ /* 0x000e620000000800 */
[----:B------:R-:W-:-:S02]  /*46fa0*/  IMAD.X R3, RZ, RZ, ~R3, P0 ;  /* 0x000000ffff037224 */ /* 0x000fc400000e0e03 */
[----:B------:R-:W-:-:S04]  /*46fb0*/  IMAD.WIDE.U32 R4, R7, R14, R4 ;  /* 0x0000000e07047225 */ /* 0x000fc800078e0004 */
[----:B------:R-:W-:Y:S01]  /*46fc0*/  IMAD R6, R3, R14, RZ ;  /* 0x0000000e03067224 */ /* 0x000fe200078e02ff */
[----:B------:R-:W2:Y:S01]  /*46fd0*/  LDC R20, c[0x0][0x608] ;  /* 0x00018200ff147b82 */ /* 0x000ea20000000800 */
[----:B------:R-:W-:Y:S02]  /*46fe0*/  IMAD R22, R19, R17, R16 ;  /* 0x0000001113167224 */ /* 0x000fe400078e0210 */
[----:B------:R-:W-:Y:S02]  /*46ff0*/  IMAD R3, R7, R15, R6 ;  /* 0x0000000f07037224 */ /* 0x000fe400078e0206 */
[----:B------:R-:W-:Y:S02]  /*47000*/  IMAD.MOV.U32 R7, RZ, RZ, 0x1 ;  /* 0x00000001ff077424 */ /* 0x000fe400078e00ff */
[----:B------:R-:W-:Y:S01]  /*47010*/  IMAD.IADD R3, R5, 0x1, R3 ;  /* 0x0000000105037824 */ /* 0x000fe200078e0203 */
[----:B------:R-:W3:Y:S01]  /*47020*/  LDC R24, c[0x0][0x658] ;  /* 0x00019600ff187b82 */ /* 0x000ee20000000800 */
[----:B------:R-:W-:-:S02]  /*47030*/  I2FP.F32.U32 R5, R18 ;  /* 0x0000001200057245 */ /* 0x000fc40000201000 */
[----:B0-----:R-:W-:-:S03]  /*47040*/  ISETP.NE.U32.AND P0, PT, R26, RZ, PT ;  /* 0x000000ff1a00720c */ /* 0x001fc60003f05070 */
[----:B------:R-:W-:Y:S01]  /*47050*/  FMUL R6, R5, UR8 ;  /* 0x0000000805067c20 */ /* 0x000fe20008400000 */
[----:B------:R-:W-:Y:S01]  /*47060*/  ISETP.NE.AND.EX P0, PT, R27, RZ, PT, P0 ;  /* 0x000000ff1b00720c */ /* 0x000fe20003f05300 */
[----:B------:R-:W0:Y:S01]  /*47070*/  LDC R15, c[0x0][0x148] ;  /* 0x00005200ff0f7b82 */ /* 0x000e220000000800 */
[-CC-:B-1----:R-:W-:Y:S01]  /*47080*/  SHF.R.U64 R12, R4, R8.reuse, R3.reuse ;  /* 0x00000008040c7219 */ /* 0x182fe20000001203 */
[----:B------:R1:W4:Y:S01]  /*47090*/  F2I.U32.TRUNC.NTZ R14, R6 ;  /* 0x00000006000e7305 */ /* 0x000322000020f000 */
[----:B------:R-:W-:Y:S01]  /*470a0*/  SHF.R.U32.HI R3, RZ, R8, R3 ;  /* 0x00000008ff037219 */ /* 0x000fe20000011603 */
[----:B------:R-:W-:-:S04]  /*470b0*/  IMAD.MOV.U32 R5, RZ, RZ, -0x1 ;  /* 0xffffffffff057424 */ /* 0x000fc800078e00ff */
[----:B------:R-:W0:Y:S01]  /*470c0*/  LDC R16, c[0x0][0x600] ;  /* 0x00018000ff107b82 */ /* 0x000e220000000800 */
[-CC-:B--2---:R-:W-:Y:S02]  /*470d0*/  SHF.R.U64 R10, R12, R20.reuse, R3.reuse ;  /* 0x000000140c0a7219 */ /* 0x184fe40000001203 */
[----:B------:R-:W-:-:S05]  /*470e0*/  SHF.R.U32.HI R3, RZ, R20, R3 ;  /* 0x00000014ff037219 */ /* 0x000fca0000011603 */
[----:B------:R-:W2:Y:S01]  /*470f0*/  LDC R19, c[0x0][0x648] ;  /* 0x00019200ff137b82 */ /* 0x000ea20000000800 */
[-C--:B---3--:R-:W-:Y:S02]  /*47100*/  SHF.L.U32 R4, R5, R24.reuse, RZ ;  /* 0x0000001805047219 */ /* 0x088fe400000006ff */
[-CC-:B------:R-:W-:Y:S02]  /*47110*/  SHF.R.U64 R13, R10, R24.reuse, R3.reuse ;  /* 0x000000180a0d7219 */ /* 0x180fe40000001203 */
[----:B------:R-:W-:Y:S02]  /*47120*/  SHF.R.U32.HI R5, RZ, R24, R3 ;  /* 0x00000018ff057219 */ /* 0x000fe40000011603 */
[----:B------:R-:W-:Y:S01]  /*47130*/  LOP3.LUT R17, RZ, R4, RZ, 0x33, !PT ;  /* 0x00000004ff117212 */ /* 0x000fe200078e33ff */
[----:B------:R-:W3:Y:S01]  /*47140*/  LDC R21, c[0x0][0x638] ;  /* 0x00018e00ff157b82 */ /* 0x000ee20000000800 */
[----:B------:R-:W-:Y:S01]  /*47150*/  SHF.L.U32 R24, R7, R24, RZ ;  /* 0x0000001807187219 */ /* 0x000fe200000006ff */
[----:B------:R-:W-:-:S06]  /*47160*/  IMAD.MOV.U32 R4, RZ, RZ, R13 ;  /* 0x000000ffff047224 */ /* 0x000fcc00078e000d */
[----:B------:R-:W0:Y:S01]  /*47170*/  LDC R23, c[0x0][0x610] ;  /* 0x00018400ff177b82 */ /* 0x000e220000000800 */
[----:B-1--4-:R-:W-:Y:S05]  /*47180*/  @!P0 BRA `(.L_x_130) ;  /* 0x0000000000288947 */ /* 0x012fea0003800000 */
        /* <DEDUP_REMOVED lines=10> */
.L_x_130:
[----:B------:R-:W1:Y:S01]  /*47230*/  LDC R6, c[0x0][0x65c] ;  /* 0x00019700ff067b82 */ /* 0x000e620000000800 */
[----:B--2---:R-:W-:Y:S01]  /*47240*/  SHF.R.U64 R3, R4, R19, R5 ;  /* 0x0000001304037219 */ /* 0x004fe20000001205 */
[----:B0-----:R-:W-:Y:S01]  /*47250*/  VIADD R5, R16, 0xffffffff ;  /* 0xffffffff10057836 */ /* 0x001fe20000000000 */
[----:B------:R-:W-:Y:S01]  /*47260*/  LOP3.LUT R10, R10, R17, RZ, 0xc0, !PT ;  /* 0x000000110a0a7212 */ /* 0x000fe200078ec0ff */
[----:B------:R-:W-:Y:S01]  /*47270*/  IMAD.MOV R14, RZ, RZ, -R14 ;  /* 0x000000ffff0e7224 */ /* 0x000fe200078e0a0e */
[----:B------:R-:W-:Y:S01]  /*47280*/  R2UR UR8, R25 ;  /* 0x00000000190872ca */ /* 0x000fe200000e0000 */
[----:B------:R-:W-:Y:S01]  /*47290*/  IMAD.MOV R4, RZ, RZ, -R3 ;  /* 0x000000ffff047224 */ /* 0x000fe200078e0a03 */
[----:B------:R-:W-:Y:S01]  /*472a0*/  LOP3.LUT R5, R12, R5, RZ, 0xc0, !PT ;  /* 0x000000050c057212 */ /* 0x000fe200078ec0ff */
[----:B------:R-:W-:Y:S02]  /*472b0*/  IMAD R3, R24, R3, R10 ;  /* 0x0000000318037224 */ /* 0x000fe400078e020a */
[----:B---3--:R-:W-:-:S04]  /*472c0*/  IMAD R4, R4, R21, R13 ;  /* 0x0000001504047224 */ /* 0x008fc800078e020d */
[----:B------:R-:W-:Y:S02]  /*472d0*/  IMAD R4, R4, R16, R5 ;  /* 0x0000001004047224 */ /* 0x000fe400078e0205 */
[----:B------:R-:W-:Y:S02]  /*472e0*/  IMAD.MOV.U32 R5, RZ, RZ, 0x1 ;  /* 0x00000001ff057424 */ /* 0x000fe400078e00ff */
[----:B------:R-:W-:-:S05]  /*472f0*/  IMAD.U32 R7, RZ, RZ, UR8 ;  /* 0x00000008ff077e24 */ /* 0x000fca000f8e00ff */
[----:B------:R2:W-:Y:S01]  /*47300*/  STL [R1+0x770], R7 ;  /* 0x0007700701007387 */ /* 0x0005e20000100800 */
[----:B-1----:R-:W-:-:S13]  /*47310*/  ISETP.NE.AND P0, PT, R6, 0x1, PT ;  /* 0x000000010600780c */ /* 0x002fda0003f05270 */
[----:B------:R-:W-:-:S04]  /*47320*/  @P0 IMAD R22, R15, R14, R18 ;  /* 0x0000000e0f160224 */ /* 0x000fc800078e0212 */
[----:B------:R-:W-:-:S05]  /*47330*/  IMAD R3, R3, R23, R22 ;  /* 0x0000001703037224 */ /* 0x000fca00078e0216 */
[----:B------:R-:W-:Y:S02]  /*47340*/  SEL R6, R4, R3, !P0 ;  /* 0x0000000304067207 */ /* 0x000fe40004000000 */
[----:B-----5:R-:W-:Y:S02]  /*47350*/  SEL R28, R3, R4, !P0 ;  /* 0x00000004031c7207 */ /* 0x020fe40004000000 */
[----:B------:R-:W-:Y:S01]  /*47360*/  PRMT R3, R5, 0x7610, R3 ;  /* 0x0000761005037816 */ /* 0x000fe20000000003 */
[----:B------:R2:W-:Y:S04]  /*47370*/  STL [R1+0x778], R6 ;  /* 0x0007780601007387 */ /* 0x0005e80000100800 */
[----:B------:R2:W-:Y:S02]  /*47380*/  STL [R1+0x40], R28 ;  /* 0x0000401c01007387 */ /* 0x0005e40000100800 */
.L_x_128:
[----:B------:R-:W-:Y:S01]  /*47390*/  UIMAD.WIDE.U32 UR8, UR7, -0x33333333, URZ ;  /* 0xcccccccd070878a5 */ /* 0x000fe2000f8e003f */
[----:B------:R-:W-:Y:S01]  /*473a0*/  LOP3.LUT P0, RZ, R3, 0xff, RZ, 0xc0, !PT ;  /* 0x000000ff03ff7812 */ /* 0x000fe2000780c0ff */
[----:B0----5:R-:W-:Y:S02]  /*473b0*/  IMAD.MOV.U32 R4, RZ, RZ, R28 ;  /* 0x000000ffff047224 */ /* 0x021fe400078e001c */
[----:B------:R-:W-:-:S04]  /*473c0*/  USHF.R.U32.HI UR8, URZ, 0x2, UR9 ;  /* 0x000000023f087899 */ /* 0x000fc80008011609 */
[----:B------:R-:W-:-:S06]  /*473d0*/  UIMAD UR7, UR8, -0x5, UR7 ;  /* 0xfffffffb080778a4 */ /* 0x000fcc000f8e0207 */
[----:B------:R-:W-:-:S05]  /*473e0*/  IMAD.U32 R3, RZ, RZ, UR7 ;  /* 0x00000007ff037e24 */ /* 0x000fca000f8e00ff */
[----:B------:R1:W-:Y:S04]  /*473f0*/  STL [R1+0x76c], R3 ;  /* 0x00076c0301007387 */ /* 0x0003e80000100800 */
[----:B------:R1:W-:Y:S01]  /*47400*/  STL [R1+0x774], R4 ;  /* 0x0007740401007387 */ /* 0x0003e20000100800 */
[----:B------:R-:W-:Y:S05]  /*47410*/  @P0 BRA `(.L_x_131) ;  /* 0xfffffba000240947 */ /* 0x000fea000383ffff */
[----:B------:R-:W-:Y:S05]  /*47420*/  EXIT ;  /* 0x000000000000794d */ /* 0x000fea0003800000 */
.L_x_7:
[----:B------:R-:W2:Y:S01]  /*47430*/  LDL R17, [R1+0x790] ;  /* 0x0007900001117983 */ /* 0x000ea20000100800 */
[----:B------:R-:W-:-:S03]  /*47440*/  ULDC.64 UR4, c[0x0][0x650] ;  /* 0x0001940000047ab9 */ /* 0x000fc60000000a00 */
[----:B------:R-:W3:Y:S01]  /*47450*/  LDL R20, [R1+0x78c] ;  /* 0x00078c0001147983 */ /* 0x000ee20000100800 */
[----:B------:R-:W-:Y:S01]  /*47460*/  PRMT R6, RZ, 0x7610, R6 ;  /* 0x00007610ff067816 */ /* 0x000fe20000000006 */
[----:B------:R-:W-:Y:S02]  /*47470*/  IMAD.MOV.U32 R2, RZ, RZ, -0x1 ;  /* 0xffffffffff027424 */ /* 0x000fe400078e00ff */
[----:B------:R-:W-:Y:S02]  /*47480*/  IMAD.MOV.U32 R3, RZ, RZ, -0x1 ;  /* 0xffffffffff037424 */ /* 0x000fe400078e00ff */
[----:B------:R-:W-:Y:S01]  /*47490*/  IMAD.MOV.U32 R11, RZ, RZ, -0x1 ;  /* 0xffffffffff0b7424 */ /* 0x000fe200078e00ff */
[----:B--2---:R-:W-:-:S04]  /*474a0*/  ISETP.GE.U32.AND P0, PT, R17, UR4, PT ;  /* 0x0000000411007c0c */ /* 0x004fc8000bf06070 */
[----:B---3--:R-:W-:-:S13]  /*474b0*/  ISETP.GE.U32.AND.EX P0, PT, R20, UR5, PT, P0 ;  /* 0x0000000514007c0c */ /* 0x008fda000bf06100 */
[----:B------:R-:W-:Y:S05]  /*474c0*/  @P0 BRA `(.L_x_132) ;  /* 0x0000000400340947 */ /* 0x000fea0003800000 */
[----:B------:R-:W1:Y:S01]  /*474d0*/  LDC.64 R10, c[0x0][0x628] ;  /* 0x00018a00ff0a7b82 */ /* 0x000e620000000a00 */
[----:B------:R-:W-:Y:S02]  /*474e0*/  IMAD.MOV.U32 R8, RZ, RZ, R17 ;  /* 0x000000ffff087224 */ /* 0x000fe400078e0011 */
        /* <DEDUP_REMOVED lines=16> */
.L_x_133:
[----:B------:R-:W1:Y:S01]  /*475f0*/  LDC.64 R22, c[0x0][0x640] ;  /* 0x00019000ff167b82 */ /* 0x000e620000000a00 */
[-CC-:B------:R-:W-:Y:S02]  /*47600*/  SHF.R.U64 R12, R8, R16.reuse, R9.reuse ;  /* 0x00000010080c7219 */ /* 0x180fe40000001209 */
[----:B------:R-:W-:Y:S02]  /*47610*/  SHF.R.U32.HI R2, RZ, R16, R9 ;  /* 0x00000010ff027219 */ /* 0x000fe40000011609 */
[----:B------:R-:W-:-:S03]  /*47620*/  IADD3 R7, P0, RZ, -R12, RZ ;  /* 0x8000000cff077210 */ /* 0x000fc60007f1e0ff */
[----:B------:R-:W2:Y:S02]  /*47630*/  LDC R8, c[0x0][0x618] ;  /* 0x00018600ff087b82 */ /* 0x000ea40000000800 */
[----:B------:R-:W-:Y:S02]  /*47640*/  IMAD.X R3, RZ, RZ, ~R2, P0 ;  /* 0x000000ffff037224 */ /* 0x000fe400000e0e02 */
[----:B------:R-:W-:Y:S02]  /*47650*/  IMAD.MOV.U32 R2, RZ, RZ, R17 ;  /* 0x000000ffff027224 */ /* 0x000fe400078e0011 */
[----:B------:R-:W-:Y:S02]  /*47660*/  IMAD R6, R3, R18, RZ ;  /* 0x0000001203067224 */ /* 0x000fe400078e02ff */
[----:B------:R-:W3:Y:S01]  /*47670*/  LDC R16, c[0x0][0x608] ;  /* 0x00018200ff107b82 */ /* 0x000ee20000000800 */
[----:B------:R-:W-:Y:S02]  /*47680*/  IMAD.MOV.U32 R3, RZ, RZ, R20 ;  /* 0x000000ffff037224 */ /* 0x000fe400078e0014 */
[----:B------:R-:W-:-:S02]  /*47690*/  IMAD.MOV.U32 R20, RZ, RZ, 0x1 ;  /* 0x00000001ff147424 */ /* 0x000fc400078e00ff */
[----:B------:R-:W-:-:S03]  /*476a0*/  IMAD.WIDE.U32 R2, R7, R18, R2 ;  /* 0x0000001207027225 */ /* 0x000fc600078e0002 */
[----:B0-----:R-:W0:Y:S01]  /*476b0*/  LDC R21, c[0x0][0x658] ;  /* 0x00019600ff157b82 */ /* 0x001e220000000800 */
[----:B------:R-:W-:Y:S01]  /*476c0*/  IMAD R7, R7, R19, R6 ;  /* 0x0000001307077224 */ /* 0x000fe200078e0206 */
[----:B-1----:R-:W-:Y:S01]  /*476d0*/  ISETP.NE.U32.AND P0, PT, R22, RZ, PT ;  /* 0x000000ff1600720c */ /* 0x002fe20003f05070 */
[----:B------:R-:W-:Y:S02]  /*476e0*/  IMAD.MOV.U32 R6, RZ, RZ, -0x1 ;  /* 0xffffffffff067424 */ /* 0x000fe400078e00ff */
[----:B------:R-:W-:Y:S01]  /*476f0*/  IMAD.IADD R3, R3, 0x1, R7 ;  /* 0x0000000103037824 */ /* 0x000fe200078e0207 */
[----:B------:R-:W-:Y:S02]  /*47700*/  ISETP.NE.AND.EX P0, PT, R23, RZ, PT, P0 ;  /* 0x000000ff1700720c */ /* 0x000fe40003f05300 */
[----:B------:R-:W1:Y:S02]  /*47710*/  LDC R17, c[0x0][0x600] ;  /* 0x00018000ff117b82 */ /* 0x000e640000000800 */
[----:B--2---:R-:W-:-:S02]  /*47720*/  SHF.R.U64 R10, R2, R8, R3 ;  /* 0x00000008020a7219 */ /* 0x004fc40000001203 */
[----:B------:R-:W-:-:S04]  /*47730*/  SHF.R.U32.HI R3, RZ, R8, R3 ;  /* 0x00000008ff037219 */ /* 0x000fc80000011603 */
[----:B------:R-:W2:Y:S01]  /*47740*/  LDC R18, c[0x0][0x648] ;  /* 0x00019200ff127b82 */ /* 0x000ea20000000800 */
[-CC-:B---3--:R-:W-:Y:S02]  /*47750*/  SHF.R.U64 R15, R10, R16.reuse, R3.reuse ;  /* 0x000000100a0f7219 */ /* 0x188fe40000001203 */
[----:B------:R-:W-:-:S05]  /*47760*/  SHF.R.U32.HI R2, RZ, R16, R3 ;  /* 0x00000010ff027219 */ /* 0x000fca0000011603 */
[----:B------:R-:W3:Y:S01]  /*47770*/  LDC R19, c[0x0][0x638] ;  /* 0x00018e00ff137b82 */ /* 0x000ee20000000800 */
[-CC-:B0-----:R-:W-:Y:S02]  /*47780*/  SHF.R.U64 R16, R15, R21.reuse, R2.reuse ;  /* 0x000000150f107219 */ /* 0x181fe40000001202 */
[-C--:B------:R-:W-:Y:S02]  /*47790*/  SHF.L.U32 R6, R6, R21.reuse, RZ ;  /* 0x0000001506067219 */ /* 0x080fe400000006ff */
[----:B------:R-:W-:Y:S01]  /*477a0*/  SHF.R.U32.HI R3, RZ, R21, R2 ;  /* 0x00000015ff037219 */ /* 0x000fe20000011602 */
[----:B------:R-:W-:Y:S01]  /*477b0*/  IMAD.MOV.U32 R2, RZ, RZ, R16 ;  /* 0x000000ffff027224 */ /* 0x000fe200078e0010 */
[----:B------:R-:W-:Y:S01]  /*477c0*/  LOP3.LUT R24, RZ, R6, RZ, 0x33, !PT ;  /* 0x00000006ff187212 */ /* 0x000fe200078e33ff */
[----:B------:R-:W0:Y:S01]  /*477d0*/  LDC R25, c[0x0][0x610] ;  /* 0x00018400ff197b82 */ /* 0x000e220000000800 */
        /* <DEDUP_REMOVED lines=11> */
.L_x_134:
[----:B------:R-:W4:Y:S01]  /*47890*/  LDC R6, c[0x0][0x65c] ;  /* 0x00019700ff067b82 */ /* 0x000f220000000800 */
[----:B--2---:R-:W-:Y:S01]  /*478a0*/  SHF.R.U64 R3, R2, R18, R3 ;  /* 0x0000001202037219 */ /* 0x004fe20000001203 */
[----:B-1----:R-:W-:Y:S01]  /*478b0*/  VIADD R7, R17, 0xffffffff ;  /* 0xffffffff11077836 */ /* 0x002fe20000000000 */
[----:B------:R-:W-:Y:S01]  /*478c0*/  SHF.L.U32 R20, R20, R21, RZ ;  /* 0x0000001514147219 */ /* 0x000fe200000006ff */
[----:B------:R-:W-:Y:S01]  /*478d0*/  IMAD.MOV.U32 R11, RZ, RZ, R12 ;  /* 0x000000ffff0b7224 */ /* 0x000fe200078e000c */
[----:B------:R-:W-:Y:S01]  /*478e0*/  LOP3.LUT R2, R15, R24, RZ, 0xc0, !PT ;  /* 0x000000180f027212 */ /* 0x000fe200078ec0ff */
[----:B------:R-:W-:Y:S01]  /*478f0*/  IMAD.MOV R5, RZ, RZ, -R3 ;  /* 0x000000ffff057224 */ /* 0x000fe200078e0a03 */
[----:B------:R-:W-:-:S03]  /*47900*/  LOP3.LUT R7, R10, R7, RZ, 0xc0, !PT ;  /* 0x000000070a077212 */ /* 0x000fc600078ec0ff */
[----:B------:R-:W-:Y:S02]  /*47910*/  IMAD R3, R20, R3, R2 ;  /* 0x0000000314037224 */ /* 0x000fe400078e0202 */
[----:B---3--:R-:W-:-:S04]  /*47920*/  IMAD R2, R5, R19, R16 ;  /* 0x0000001305027224 */ /* 0x008fc800078e0210 */
[----:B------:R-:W-:Y:S01]  /*47930*/  IMAD R5, R2, R17, R7 ;  /* 0x0000001102057224 */ /* 0x000fe200078e0207 */
[----:B----4-:R-:W-:Y:S01]  /*47940*/  ISETP.NE.AND P0, PT, R6, 0x1, PT ;  /* 0x000000010600780c */ /* 0x010fe20003f05270 */
[----:B------:R-:W-:-:S12]  /*47950*/  IMAD.MOV.U32 R6, RZ, RZ, 0x1 ;  /* 0x00000001ff067424 */ /* 0x000fd800078e00ff */
[----:B------:R-:W-:-:S04]  /*47960*/  @P0 IMAD R0, R13, R14, R4 ;  /* 0x0000000e0d000224 */ /* 0x000fc800078e0204 */
[----:B0-----:R-:W-:-:S05]  /*47970*/  IMAD R0, R3, R25, R0 ;  /* 0x0000001903007224 */ /* 0x001fca00078e0200 */
[----:B------:R-:W-:Y:S02]  /*47980*/  SEL R3, R5, R0, !P0 ;  /* 0x0000000005037207 */ /* 0x000fe40004000000 */
[----:B------:R-:W-:-:S07]  /*47990*/  SEL R2, R0, R5, !P0 ;  /* 0x0000000500027207 */ /* 0x000fce0004000000 */
.L_x_132:
[----:B------:R-:W-:-:S08]  /*479a0*/  NOP ;  /* 0x0000000000007918 */ /* 0x000fd00000000000 */
[----:B0-----:R-:W0:-:S00]  /*479b0*/  USETMAXREG.DEALLOC.CTAPOOL 0x18 ;  /* 0x00000018000079c8 */ /* 0x001e0000080e0500 */
[----:B------:R-:W-:-:S13]  /*479c0*/  ISETP.NE.AND P0, PT, RZ, UR8, PT ;  /* 0x00000008ff007c0c */ /* 0x000fda000bf05270 */
[----:B------:R-:W-:Y:S05]  /*479d0*/  @P0 EXIT ;  /* 0x000000000000094d */ /* 0x000fea0003800000 */
[----:B0-----:R-:W-:Y:S01]  /*479e0*/  LOP3.LUT P0, RZ, R6, 0xff, RZ, 0xc0, !PT ;  /* 0x000000ff06ff7812 */ /* 0x001fe2000780c0ff */
[----:B------:R-:W-:Y:S02]  /*479f0*/  IMAD.MOV.U32 R6, RZ, RZ, 0x1 ;  /* 0x00000001ff067424 */ /* 0x000fe400078e00ff */
[----:B------:R-:W-:-:S10]  /*47a00*/  IMAD.MOV.U32 R7, RZ, RZ, RZ ;  /* 0x000000ffff077224 */ /* 0x000fd400078e00ff */
[----:B------:R-:W-:Y:S05]  /*47a10*/  @!P0 BRA `(.L_x_135) ;  /* 0x0000000c005c8947 */ /* 0x000fea0003800000 */
[----:B------:R-:W2:Y:S01]  /*47a20*/  LDL R0, [R1+0x788] ;  /* 0x0007880001007983 */ /* 0x000ea20000100800 */
[----:B------:R-:W-:Y:S01]  /*47a30*/  ULDC UR5, c[0x0][0x658] ;  /* 0x0001960000057ab9 */ /* 0x000fe20000000800 */
[----:B------:R-:W-:Y:S01]  /*47a40*/  UMOV UR7, 0xffffffff ;  /* 0xffffffff00077882 */ /* 0x000fe20000000000 */
[----:B------:R-:W-:Y:S01]  /*47a50*/  ULDC UR6, c[0x0][0xc] ;  /* 0x0000030000067ab9 */ /* 0x000fe20000000800 */
[----:B------:R-:W0:Y:S01]  /*47a60*/  S2R R10, SR_CgaCtaId ;  /* 0x00000000000a7919 */ /* 0x000e220000008800 */
[----:B------:R-:W-:Y:S01]  /*47a70*/  UMOV UR9, 0x1 ;  /* 0x0000000100097882 */ /* 0x000fe20000000000 */
[----:B------:R-:W-:Y:S01]  /*47a80*/  BSSY B0, `(.L_x_135) ;  /* 0x00000d0000007945 */ /* 0x000fe20003800000 */
[----:B------:R-:W-:Y:S01]  /*47a90*/  USHF.L.U32 UR18, UR9, UR5, URZ ;  /* 0x0000000509127299 */ /* 0x000fe2000800063f */
[----:B------:R-:W-:Y:S01]  /*47aa0*/  IMAD.MOV.U32 R9, RZ, RZ, 0x1 ;  /* 0x00000001ff097424 */ /* 0x000fe200078e00ff */
[----:B------:R-:W-:Y:S01]  /*47ab0*/  ULDC UR4, c[0x0][0x600] ;  /* 0x0001800000047ab9 */ /* 0x000fe20000000800 */
[----:B------:R-:W-:Y:S01]  /*47ac0*/  IMAD.MOV.U32 R6, RZ, RZ, 0x1 ;  /* 0x00000001ff067424 */ /* 0x000fe200078e00ff */
[----:B------:R-:W-:Y:S01]  /*47ad0*/  UIADD3 UR4, UR4, -0x1, URZ ;  /* 0xffffffff04047890 */ /* 0x000fe2000fffe03f */
[----:B------:R-:W-:Y:S01]  /*47ae0*/  IMAD.MOV.U32 R7, RZ, RZ, RZ ;  /* 0x000000ffff077224 */ /* 0x000fe200078e00ff */
[----:B------:R-:W-:Y:S01]  /*47af0*/  ULDC.64 UR22, c[0x0][0x198] ;  /* 0x0000660000167ab9 */ /* 0x000fe20000000a00 */
[----:B0-----:R-:W-:-:S02]  /*47b00*/  LOP3.LUT R10, R10, 0x1, RZ, 0xc0, !PT ;  /* 0x000000010a0a7812 */ /* 0x001fc400078ec0ff */
[----:B--2---:R-:W-:Y:S02]  /*47b10*/  R2UR UR8, R0 ;  /* 0x00000000000872ca */ /* 0x004fe400000e0000 */
[----:B------:R-:W0:Y:S11]  /*47b20*/  LDC R0, c[0x0][0x28c] ;  /* 0x0000a300ff007b82 */ /* 0x000e360000000800 */
[----:B------:R-:W-:-:S02]  /*47b30*/  ULOP3.LUT UR24, UR8, 0x2, URZ, 0xfc, !UPT ;  /* 0x0000000208187892 */ /* 0x000fc4000f8efc3f */
[----:B------:R-:W-:-:S03]  /*47b40*/  USHF.L.U32 UR8, UR7, UR5, URZ ;  /* 0x0000000507087299 */ /* 0x000fc6000800063f */
[----:B------:R-:W-:Y:S01]  /*47b50*/  ULDC UR7, c[0x0][0x10] ;  /* 0x0000040000077ab9 */ /* 0x000fe20000000800 */
[----:B------:R-:W-:Y:S01]  /*47b60*/  ULDC UR5, c[0x0][0x14] ;  /* 0x0000050000057ab9 */ /* 0x000fe20000000800 */
[----:B------:R-:W-:Y:S02]  /*47b70*/  UIMAD.WIDE.U32 UR6, UR6, UR7, URZ ;  /* 0x00000007060672a5 */ /* 0x000fe4000f8e003f */
[----:B------:R-:W-:Y:S02]  /*47b80*/  ULOP3.LUT UR17, URZ, UR8, URZ, 0x33, !UPT ;  /* 0x000000083f117292 */ /* 0x000fe4000f8e333f */
[----:B------:R-:W-:Y:S01]  /*47b90*/  UIMAD.WIDE.U32 UR20, UR6, UR5, URZ ;  /* 0x00000005061472a5 */ /* 0x000fe2000f8e003f */
[----:B0-----:R-:W-:Y:S01]  /*47ba0*/  VIADD R0, R0, 0x3f ;  /* 0x0000003f00007836 */ /* 0x001fe20000000000 */
[----:B------:R-:W-:-:S04]  /*47bb0*/  UIMAD UR13, UR7, UR5, URZ ;  /* 0x00000005070d72a4 */ /* 0x000fc8000f8e023f */
[----:B------:R-:W-:Y:S01]  /*47bc0*/  SHF.R.S32.HI R5, RZ, 0x1f, R0 ;  /* 0x0000001fff057819 */ /* 0x000fe20000011400 */
[----:B------:R-:W-:-:S03]  /*47bd0*/  UIADD3 UR13, UR21, UR13, URZ ;  /* 0x0000000d150d7290 */ /* 0x000fc6000fffe03f */
[----:B------:R-:W-:-:S04]  /*47be0*/  LEA.HI R0, R5, R0, RZ, 0x6 ;  /* 0x0000000005007211 */ /* 0x000fc800078f30ff */
[----:B------:R-:W-:-:S05]  /*47bf0*/  SHF.R.S32.HI R0, RZ, 0x6, R0 ;  /* 0x00000006ff007819 */ /* 0x000fca0000011400 */
[----:B------:R-:W-:-:S07]  /*47c00*/  VIADD R16, R0, 0x1 ;  /* 0x0000000100107836 */ /* 0x000fce0000000000 */
.L_x_146:
[----:B------:R-:W-:-:S03]  /*47c10*/  UMOV UR5, 0xffffffff ;  /* 0xffffffff00057882 */ /* 0x000fc60000000000 */
[----:B------:R-:W-:Y:S05]  /*47c20*/  BRA.DIV UR5, `(.L_x_136) ;  /* 0x0000001205007947 */ /* 0x000fea000b800000 */
[----:B------:R-:W-:-:S13]  /*47c30*/  ELECT P0, URZ, PT ;  /* 0x00000000003f782f */ /* 0x000fda0003800000 */
.L_x_158:
[----:B------:R-:W0:Y:S01]  /*47c40*/  LDC R4, c[0x0][0x28c] ;  /* 0x0000a300ff047b82 */ /* 0x000e220000000800 */
[----:B------:R-:W-:Y:S01]  /*47c50*/  BSSY B1, `(.L_x_137) ;  /* 0x000003b000017945 */ /* 0x000fe20003800000 */
[----:B0-----:R-:W-:-:S13]  /*47c60*/  ISETP.LT.OR P0, PT, R4, 0x1, !P0 ;  /* 0x000000010400780c */ /* 0x001fda0004701670 */
[----:B------:R-:W-:Y:S05]  /*47c70*/  @P0 BRA `(.L_x_138) ;  /* 0x0000000000e00947 */ /* 0x000fea0003800000 */
[----:B------:R-:W-:Y:S02]  /*47c80*/  IMAD R3, R3, 0x2, R10 ;  /* 0x0000000203037824 */ /* 0x000fe400078e020a */
[----:B------:R-:W-:Y:S02]  /*47c90*/  IMAD.SHL.U32 R2, R2, 0x200, RZ ;  /* 0x0000020002027824 */ /* 0x000fe400078e00ff */
[----:B------:R-:W-:Y:S02]  /*47ca0*/  IMAD R3, R3, 0x58, RZ ;  /* 0x0000005803037824 */ /* 0x000fe400078e02ff */
[----:B------:R-:W-:Y:S02]  /*47cb0*/  IMAD.MOV.U32 R14, RZ, RZ, RZ ;  /* 0x000000ffff0e7224 */ /* 0x000fe400078e00ff */
[----:B------:R-:W-:Y:S02]  /*47cc0*/  IMAD.MOV.U32 R4, RZ, RZ, R16 ;  /* 0x000000ffff047224 */ /* 0x000fe400078e0010 */
[----:B------:R-:W-:-:S02]  /*47cd0*/  IMAD.MOV.U32 R5, RZ, RZ, R6 ;  /* 0x000000ffff057224 */ /* 0x000fc400078e0006 */
[----:B------:R-:W-:-:S07]  /*47ce0*/  IMAD.MOV.U32 R13, RZ, RZ, R7 ;  /* 0x000000ffff0d7224 */ /* 0x000fce00078e0007 */
.L_x_141:
[----:B------:R-:W0:Y:S01]  /*47cf0*/  S2R R15, SR_CgaCtaId ;  /* 0x00000000000f7919 */ /* 0x000e220000008800 */
[----:B------:R-:W-:-:S04]  /*47d00*/  MOV R8, 0x400 ;  /* 0x0000040000087802 */ /* 0x000fc80000000f00 */
[----:B0-----:R-:W-:Y:S02]  /*47d10*/  LEA R8, R15, R8, 0x18 ;  /* 0x000000080f087211 */ /* 0x001fe400078ec0ff */
[----:B------:R-:W-:-:S03]  /*47d20*/  SHF.L.U32 R15, R5, 0x1f, RZ ;  /* 0x0000001f050f7819 */ /* 0x000fc600000006ff */
[----:B------:R-:W-:-:S04]  /*47d30*/  IMAD R12, R13, 0x8, R8 ;  /* 0x000000080d0c7824 */ /* 0x000fc800078e0208 */
[----:B------:R-:W0:Y:S02]  /*47d40*/  SYNCS.PHASECHK.TRANS64.TRYWAIT P0, [R12+URZ+0x28], R15 ;  /* 0x0000280f0c0075a7 */ /* 0x000e24000800017f */
[----:B0-----:R-:W-:Y:S05]  /*47d50*/  @!P0 BRA `(.L_x_139) ;  /* 0x0000000c00d48947 */ /* 0x001fea0003800000 */
.L_x_159:
[----:B------:R-:W1:Y:S01]  /*47d60*/  S2R R17, SR_TID.X ;  /* 0x0000000000117919 */ /* 0x000e620000002100 */
[----:B------:R-:W-:-:S04]  /*47d70*/  UPRMT UR5, UR24, 0x9910, URZ ;  /* 0x0000991018057896 */ /* 0x000fc8000800003f */
[----:B------:R-:W-:Y:S01]  /*47d80*/  UISETP.NE.AND UP0, UPT, UR5, 0x2, UPT ;  /* 0x000000020500788c */ /* 0x000fe2000bf05270 */
[----:B-1----:R-:W-:-:S13]  /*47d90*/  LOP3.LUT P0, RZ, R17, 0x7f, RZ, 0xc0, !PT ;  /* 0x0000007f11ff7812 */ /* 0x002fda000780c0ff */
[----:B0-----:R-:W0:Y:S02]  /*47da0*/  @!P0 LDC R15, c[0x0][0x500] ;  /* 0x00014000ff0f8b82 */ /* 0x001e240000000800 */
[----:B0-----:R0:W-:Y:S01]  /*47db0*/  @!P0 SYNCS.ARRIVE.TRANS64 RZ, [R12+URZ], R15 ;  /* 0x0000000f0cff89a7 */ /* 0x0011e2000800003f */
[----:B------:R-:W-:-:S13]  /*47dc0*/  PLOP3.LUT P0, PT, PT, PT, UP0, 0x80, 0x0 ;  /* 0x000000000000781c */ /* 0x000fda0003f0f008 */
[----:B0-----:R-:W-:Y:S05]  /*47dd0*/  @P0 BRA `(.L_x_140) ;  /* 0x0000000000040947 */ /* 0x001fea0003800000 */
[----:B------:R-:W-:Y:S01]  /*47de0*/  BPT.TRAP 0x1 ;  /* 0x000000040000795c */ /* 0x000fe20000300000 */
.L_x_140:
[----:B------:R-:W-:Y:S01]  /*47df0*/  R2UR UR9, R12 ;  /* 0x000000000c0972ca */ /* 0x000fe200000e0000 */
[C---:B------:R-:W-:Y:S01]  /*47e00*/  IMAD R15, R13.reuse, 0x2, R10 ;  /* 0x000000020d0f7824 */ /* 0x040fe200078e020a */
[----:B------:R-:W-:Y:S01]  /*47e10*/  UIADD3 UR6, UP0, UR22, 0xf0, URZ ;  /* 0x000000f016067890 */ /* 0x000fe2000ff1e03f */
[--C-:B------:R-:W-:Y:S01]  /*47e20*/  IMAD R12, R13, 0x8000, R8.reuse ;  /* 0x000080000d0c7824 */ /* 0x100fe200078e0208 */
[----:B------:R-:W-:Y:S01]  /*47e30*/  R2UR UR11, R2 ;  /* 0x00000000020b72ca */ /* 0x000fe200000e0000 */
[----:B------:R-:W-:Y:S01]  /*47e40*/  IMAD R15, R15, 0x1600, R8 ;  /* 0x000016000f0f7824 */ /* 0x000fe200078e0208 */
[----:B------:R-:W-:Y:S01]  /*47e50*/  R2UR UR10, R14 ;  /* 0x000000000e0a72ca */ /* 0x000fe200000e0000 */
[----:B------:R-:W-:Y:S01]  /*47e60*/  VIADD R4, R4, 0xffffffff ;  /* 0xffffffff04047836 */ /* 0x000fe20000000000 */
[----:B------:R-:W-:Y:S01]  /*47e70*/  R2UR UR5, R12 ;  /* 0x000000000c0572ca */ /* 0x000fe200000e0000 */
[----:B------:R-:W-:Y:S01]  /*47e80*/  UIADD3 UR26, UP1, UR22, 0x1f0, URZ ;  /* 0x000001f0161a7890 */ /* 0x000fe2000ff3e03f */
[----:B------:R-:W-:Y:S01]  /*47e90*/  R2UR UR8, R15 ;  /* 0x000000000f0872ca */ /* 0x000fe200000e0000 */
[----:B------:R-:W-:Y:S01]  /*47ea0*/  UIADD3.X UR7, URZ, UR23, URZ, UP0, !UPT ;  /* 0x000000173f077290 */ /* 0x000fe200087fe43f */
[----:B------:R-:W-:Y:S01]  /*47eb0*/  R2UR UR12, R11 ;  /* 0x000000000b0c72ca */ /* 0x000fe200000e0000 */
[----:B------:R-:W-:Y:S01]  /*47ec0*/  VIADD R13, R13, 0x1 ;  /* 0x000000010d0d7836 */ /* 0x000fe20000000000 */
[----:B------:R-:W-:Y:S01]  /*47ed0*/  R2UR UR19, R3 ;  /* 0x00000000031372ca */ /* 0x000fe200000e0000 */
[----:B------:R-:W-:Y:S01]  /*47ee0*/  UIADD3.X UR27, URZ, UR23, URZ, UP1, !UPT ;  /* 0x000000173f1b7290 */ /* 0x000fe20008ffe43f */
[----:B------:R-:W-:Y:S01]  /*47ef0*/  ISETP.GT.AND P1, PT, R4, 0x1, PT ;  /* 0x000000010400780c */ /* 0x000fe20003f24270 */
[----:B------:R-:W-:Y:S01]  /*47f00*/  UMOV UR14, 0x0 ;  /* 0x00000000000e7882 */ /* 0x000fe20000000000 */
[----:B------:R-:W-:Y:S01]  /*47f10*/  UMOV UR15, 0x10000000 ;  /* 0x10000000000f7882 */ /* 0x000fe20000000000 */
[----:B------:R-:W-:Y:S01]  /*47f20*/  ISETP.NE.AND P0, PT, R13, 0x5, PT ;  /* 0x000000050d00780c */ /* 0x000fe20003f05270 */
[----:B------:R-:W-:Y:S01]  /*47f30*/  UMOV UR25, 0x30000 ;  /* 0x0003000000197882 */ /* 0x000fe20000000000 */
[----:B------:R-:W-:Y:S01]  /*47f40*/  UIADD3 UR5, UR5, 0x100, URZ ;  /* 0x0000010005057890 */ /* 0x000fe2000fffe03f */
[----:B------:R-:W-:Y:S01]  /*47f50*/  VIADD R14, R14, 0x40 ;  /* 0x000000400e0e7836 */ /* 0x000fe20000000000 */
[----:B------:R-:W-:Y:S01]  /*47f60*/  UIADD3 UR16, UR8, 0x28100, URZ ;  /* 0x0002810008107890 */ /* 0x000fe2000fffe03f */
[----:B------:R-:W-:-:S02]  /*47f70*/  SEL R8, RZ, 0x1, P0 ;  /* 0x00000001ff087807 */ /* 0x000fc40000000000 */
[----:B------:R-:W-:Y:S02]  /*47f80*/  SEL R13, R13, RZ, P0 ;  /* 0x000000ff0d0d7207 */ /* 0x000fe40000000000 */
[----:B------:R-:W-:Y:S01]  /*47f90*/  UMOV UR8, UR5 ;  /* 0x0000000500087c82 */ /* 0x000fe20008000000 */
[----:B------:R-:W-:Y:S01]  /*47fa0*/  LOP3.LUT R5, R5, R8, RZ, 0x3c, !PT ;  /* 0x0000000805057212 */ /* 0x000fe200078e3cff */
[----:B------:R0:W-:Y:S02]  /*47fb0*/  UTMALDG.3D [UR8], [UR6], desc[UR14] ;  /* 0x00000e08060075b4 */ /* 0x0001e40008011000 */
[----:B0-----:R-:W-:Y:S01]  /*47fc0*/  UMOV UR8, UR16 ;  /* 0x0000001000087c82 */ /* 0x001fe20008000000 */
[----:B------:R-:W-:Y:S02]  /*47fd0*/  UMOV UR11, UR19 ;  /* 0x00000013000b7c82 */ /* 0x000fe40008000000 */
[----:B------:R0:W-:Y:S02]  /*47fe0*/  UTMALDG.3D.MULTICAST [UR8], [UR26], UR25, desc[UR14] ;  /* 0x00000e081a0073b4 */ /* 0x0001e40008011819 */
[----:B0-----:R-:W-:Y:S05]  /*47ff0*/  @P1 BRA `(.L_x_141) ;  /* 0xfffffffc003c1947 */ /* 0x001fea000383ffff */
.L_x_138:
[----:B------:R-:W-:Y:S05]  /*48000*/  BSYNC B1 ;  /* 0x0000000000017941 */ /* 0x000fea0003800000 */
.L_x_137:
[----:B------:R-:W2:Y:S01]  /*48010*/  LDL.LU R15, [R1+0x78c] ;  /* 0x00078c00010f7983 */ /* 0x000ea20000300800 */
[----:B------:R-:W-:Y:S01]  /*48020*/  LOP3.LUT P0, RZ, R9, 0xff, RZ, 0xc0, !PT ;  /* 0x000000ff09ff7812 */ /* 0x000fe2000780c0ff */
[C---:B------:R-:W-:Y:S01]  /*48030*/  IMAD.IADD R4, R0.reuse, 0x1, R7 ;  /* 0x0000000100047824 */ /* 0x040fe200078e0207 */
[----:B------:R-:W-:Y:S01]  /*48040*/  ULDC.64 UR6, c[0x0][0x650] ;  /* 0x0001940000067ab9 */ /* 0x000fe20000000a00 */
[----:B------:R-:W3:Y:S01]  /*48050*/  LDL.LU R12, [R1+0x790] ;  /* 0x00079000010c7983 */ /* 0x000ee20000300800 */
[----:B------:R-:W-:Y:S01]  /*48060*/  ISETP.GE.U32.AND P1, PT, R0, 0x5, PT ;  /* 0x000000050000780c */ /* 0x000fe20003f26070 */
[----:B------:R-:W-:Y:S01]  /*48070*/  BSSY B1, `(.L_x_142) ;  /* 0x000006e000017945 */ /* 0x000fe20003800000 */
[----:B------:R-:W-:Y:S01]  /*48080*/  IMAD.MOV.U32 R11, RZ, RZ, -0x1 ;  /* 0xffffffffff0b7424 */ /* 0x000fe200078e00ff */
[----:B------:R-:W-:-:S06]  /*48090*/  PRMT R9, RZ, 0x7610, R9 ;  /* 0x00007610ff097816 */ /* 0x000fcc0000000009 */
[----:B------:R-:W0:Y:S01]  /*480a0*/  @P0 S2R R3, SR_CgaCtaId ;  /* 0x0000000000030919 */ /* 0x000e220000008800 */
[----:B------:R-:W-:-:S04]  /*480b0*/  @P0 MOV R2, 0x400 ;  /* 0x0000040000020802 */ /* 0x000fc80000000f00 */
[----:B0-----:R-:W-:-:S04]  /*480c0*/  @P0 LEA R2, R3, R2, 0x18 ;  /* 0x0000000203020211 */ /* 0x001fc800078ec0ff */
[----:B------:R0:W-:Y:S01]  /*480d0*/  @P0 SYNCS.ARRIVE.TRANS64.A1T0 RZ, [R2+URZ+0x68], RZ ;  /* 0x000068ff02ff09a7 */ /* 0x0001e2000810003f */
[----:B------:R-:W-:-:S04]  /*480e0*/  ISETP.GT.U32.AND P0, PT, R4, 0x4, PT ;  /* 0x000000040400780c */ /* 0x000fc80003f04070 */
[----:B------:R-:W-:Y:S01]  /*480f0*/  ISETP.LT.U32.AND P0, PT, R0, 0x5, P0 ;  /* 0x000000050000780c */ /* 0x000fe20000701070 */
[----:B0-----:R-:W-:-:S04]  /*48100*/  IMAD.WIDE.U32 R2, R4, -0x33333333, RZ ;  /* 0xcccccccd04027825 */ /* 0x001fc800078e00ff */
[----:B------:R-:W-:Y:S01]  /*48110*/  IMAD.MOV.U32 R2, RZ, RZ, -0x1 ;  /* 0xffffffffff027424 */ /* 0x000fe200078e00ff */
[----:B------:R-:W-:Y:S02]  /*48120*/  SHF.R.U32.HI R5, RZ, 0x2, R3 ;  /* 0x00000002ff057819 */ /* 0x000fe40000011603 */
[----:B------:R-:W-:-:S03]  /*48130*/  SEL R3, RZ, 0x1, !P0 ;  /* 0x00000001ff037807 */ /* 0x000fc60004000000 */
[--C-:B------:R-:W-:Y:S01]  /*48140*/  IMAD R7, R5, -0x5, R4.reuse ;  /* 0xfffffffb05077824 */ /* 0x100fe200078e0204 */
[----:B------:R-:W-:Y:S01]  /*48150*/  LOP3.LUT R6, R6, R3, RZ, 0x3c, !PT ;  /* 0x0000000306067212 */ /* 0x000fe200078e3cff */
[----:B------:R-:W-:Y:S01]  /*48160*/  IMAD.MOV.U32 R3, RZ, RZ, -0x1 ;  /* 0xffffffffff037424 */ /* 0x000fe200078e00ff */
[----:B------:R-:W-:Y:S02]  /*48170*/  PRMT R4, RZ, 0x7610, R4 ;  /* 0x00007610ff047816 */ /* 0x000fe40000000004 */
[----:B------:R-:W-:Y:S02]  /*48180*/  @P1 LOP3.LUT R6, R6, 0x1, R5, 0x78, !PT ;  /* 0x0000000106061812 */ /* 0x000fe400078e7805 */
[----:B---3--:R-:W-:-:S04]  /*48190*/  IADD3 R12, P0, R12, UR20, RZ ;  /* 0x000000140c0c7c10 */ /* 0x008fc8000ff1e0ff */
[----:B--2---:R-:W-:Y:S01]  /*481a0*/  IADD3.X R15, R15, UR13, RZ, P0, !PT ;  /* 0x0000000d0f0f7c10 */ /* 0x004fe200087fe4ff */
[----:B------:R0:W-:Y:S01]  /*481b0*/  STL [R1+0x790], R12 ;  /* 0x0007900c01007387 */ /* 0x0001e20000100800 */
[----:B------:R-:W-:-:S03]  /*481c0*/  ISETP.GE.U32.AND P0, PT, R12, UR6, PT ;  /* 0x000000060c007c0c */ /* 0x000fc6000bf06070 */
[----:B------:R0:W-:Y:S01]  /*481d0*/  STL [R1+0x78c], R15 ;  /* 0x00078c0f01007387 */ /* 0x0001e20000100800 */
[----:B------:R-:W-:-:S13]  /*481e0*/  ISETP.GE.U32.AND.EX P0, PT, R15, UR7, PT, P0 ;  /* 0x000000070f007c0c */ /* 0x000fda000bf06100 */
[----:B0-----:R-:W-:Y:S05]  /*481f0*/  @P0 BRA `(.L_x_143) ;  /* 0x0000000400540947 */ /* 0x001fea0003800000 */
[----:B------:R-:W0:Y:S01]  /*48200*/  S2R R8, SR_CTAID.X ;  /* 0x0000000000087919 */ /* 0x000e220000002500 */
[----:B------:R-:W1:Y:S01]  /*48210*/  LDC R17, c[0x0][0x65c] ;  /* 0x00019700ff117b82 */ /* 0x000e620000000800 */
[----:B------:R-:W-:Y:S01]  /*48220*/  ULDC UR5, c[0x0][0x150] ;  /* 0x0000540000057ab9 */ /* 0x000fe20000000800 */
[----:B------:R-:W-:Y:S01]  /*48230*/  ULDC.64 UR6, c[0x0][0x628] ;  /* 0x00018a0000067ab9 */ /* 0x000fe20000000a00 */
[----:B------:R-:W2:Y:S01]  /*48240*/  S2R R2, SR_CTAID.Y ;  /* 0x0000000000027919 */ /* 0x000ea20000002600 */
[----:B------:R-:W-:Y:S01]  /*48250*/  ISETP.NE.U32.AND P0, PT, RZ, UR6, PT ;  /* 0x00000006ff007c0c */ /* 0x000fe2000bf05070 */
[----:B------:R-:W-:-:S03]  /*48260*/  ULDC UR8, c[0x0][0x630] ;  /* 0x00018c0000087ab9 */ /* 0x000fc60000000800 */
[----:B------:R-:W3:Y:S01]  /*48270*/  LDC R5, c[0x0][0x144] ;  /* 0x00005100ff057b82 */ /* 0x000ee20000000800 */
[----:B------:R-:W-:-:S07]  /*48280*/  ISETP.NE.AND.EX P0, PT, RZ, UR7, PT, P0 ;  /* 0x00000007ff007c0c */ /* 0x000fce000bf05300 */
[----:B------:R-:W4:Y:S01]  /*48290*/  LDC R13, c[0x0][0x148] ;  /* 0x00005200ff0d7b82 */ /* 0x000f220000000800 */
[----:B-1----:R-:W-:Y:S02]  /*482a0*/  ISETP.NE.AND P2, PT, R17, 0x1, PT ;  /* 0x000000011100780c */ /* 0x002fe40003f45270 */
[----:B0-----:R-:W-:Y:S02]  /*482b0*/  I2FP.F32.U32 R3, R8 ;  /* 0x0000000800037245 */ /* 0x001fe40000201000 */
[----:B--2---:R-:W-:-:S03]  /*482c0*/  I2FP.F32.U32 R4, R2 ;  /* 0x0000000200047245 */ /* 0x004fc60000201000 */
[----:B------:R-:W-:Y:S01]  /*482d0*/  FMUL R3, R3, UR5 ;  /* 0x0000000503037c20 */ /* 0x000fe20008400000 */
[----:B------:R-:W-:Y:S02]  /*482e0*/  ULDC UR5, c[0x0][0x154] ;  /* 0x0000550000057ab9 */ /* 0x000fe40000000800 */
[----:B------:R-:W-:-:S03]  /*482f0*/  FMUL R11, R4, UR5 ;  /* 0x00000005040b7c20 */ /* 0x000fc60008400000 */
[----:B------:R-:W0:Y:S08]  /*48300*/  F2I.U32.TRUNC.NTZ R3, R3 ;  /* 0x0000000300037305 */ /* 0x000e30000020f000 */
[----:B------:R-:W1:Y:S01]  /*48310*/  F2I.U32.TRUNC.NTZ R11, R11 ;  /* 0x0000000b000b7305 */ /* 0x000e62000020f000 */
[----:B0-----:R-:W-:Y:S02]  /*48320*/  IMAD.MOV R4, RZ, RZ, -R3 ;  /* 0x000000ffff047224 */ /* 0x001fe400078e0a03 */
[----:B------:R-:W-:-:S02]  /*48330*/  IMAD.MOV.U32 R3, RZ, RZ, R15 ;  /* 0x000000ffff037224 */ /* 0x000fc400078e000f */
[----:B---3--:R-:W-:Y:S02]  /*48340*/  IMAD R8, R5, R4, R8 ;  /* 0x0000000405087224 */ /* 0x008fe400078e0208 */
[----:B-1----:R-:W-:-:S04]  /*48350*/  IMAD.MOV R4, RZ, RZ, -R11 ;  /* 0x000000ffff047224 */ /* 0x002fc800078e0a0b */
[----:B----4-:R-:W-:Y:S02]  /*48360*/  @P2 IMAD R8, R13, R4, R2 ;  /* 0x000000040d082224 */ /* 0x010fe400078e0202 */
[----:B------:R-:W-:Y:S01]  /*48370*/  IMAD.MOV.U32 R2, RZ, RZ, R12 ;  /* 0x000000ffff027224 */ /* 0x000fe200078e000c */
[----:B------:R-:W-:Y:S06]  /*48380*/  @!P0 BRA `(.L_x_144) ;  /* 0x0000000000288947 */ /* 0x000fec0003800000 */
[----:B------:R-:W-:Y:S02]  /*48390*/  ULDC UR5, c[0x0][0x634] ;  /* 0x00018d0000057ab9 */ /* 0x000fe40000000800 */
[----:B------:R-:W-:-:S05]  /*483a0*/  IADD3 R3, P0, R12, UR5, RZ ;  /* 0x000000050c037c10 */ /* 0x000fca000ff1e0ff */
[----:B------:R-:W-:-:S04]  /*483b0*/  IMAD.X R11, RZ, RZ, R15, P0 ;  /* 0x000000ffff0b7224 */ /* 0x000fc800000e060f */
[----:B------:R-:W-:-:S04]  /*483c0*/  IMAD.WIDE.U32 R4, R11, UR6, RZ ;  /* 0x000000060b047c25 */ /* 0x000fc8000f8e00ff */
[----:B------:R-:W-:-:S04]  /*483d0*/  IMAD.WIDE.U32 R4, P0, R3, UR7, R4 ;  /* 0x0000000703047c25 */ /* 0x000fc8000f800004 */
[----:B------:R-:W-:-:S04]  /*483e0*/  IMAD.WIDE.U32 R2, R3, UR6, RZ ;  /* 0x0000000603027c25 */ /* 0x000fc8000f8e00ff */
[----:B------:R-:W-:Y:S01]  /*483f0*/  IMAD.MOV.U32 R2, RZ, RZ, R5 ;  /* 0x000000ffff027224 */ /* 0x000fe200078e0005 */
[----:B------:R-:W-:Y:S01]  /*48400*/  IADD3 RZ, P1, R3, R4, RZ ;  /* 0x0000000403ff7210 */ /* 0x000fe20007f3e0ff */
[----:B------:R-:W-:-:S04]  /*48410*/  IMAD.X R3, RZ, RZ, RZ, P0 ;  /* 0x000000ffff037224 */ /* 0x000fc800000e06ff */
[----:B------:R-:W-:-:S08]  /*48420*/  IMAD.WIDE.U32.X R2, R11, UR7, R2, P1 ;  /* 0x000000070b027c25 */ /* 0x000fd000088e0402 */
.L_x_144:
[--C-:B------:R-:W-:Y:S01]  /*48430*/  SHF.R.U64 R11, R2, UR8, R3.reuse ;  /* 0x00000008020b7c19 */ /* 0x100fe20008001203 */
[----:B------:R-:W-:Y:S01]  /*48440*/  ULDC.64 UR6, c[0x0][0x620] ;  /* 0x0001880000067ab9 */ /* 0x000fe20000000a00 */
[----:B------:R-:W-:Y:S01]  /*48450*/  SHF.R.U32.HI R2, RZ, UR8, R3 ;  /* 0x00000008ff027c19 */ /* 0x000fe20008011603 */
[----:B------:R-:W-:Y:S01]  /*48460*/  IMAD.MOV.U32 R3, RZ, RZ, R15 ;  /* 0x000000ffff037224 */ /* 0x000fe200078e000f */
[----:B------:R-:W-:Y:S01]  /*48470*/  IADD3 R13, P0, RZ, -R11, RZ ;  /* 0x8000000bff0d7210 */ /* 0x000fe20007f1e0ff */
[----:B------:R-:W-:-:S04]  /*48480*/  ULDC UR5, c[0x0][0x618] ;  /* 0x0001860000057ab9 */ /* 0x000fc80000000800 */
[----:B------:R-:W-:-:S04]  /*48490*/  IMAD.X R2, RZ, RZ, ~R2, P0 ;  /* 0x000000ffff027224 */ /* 0x000fc800000e0e02 */
[----:B------:R-:W-:-:S04]  /*484a0*/  IMAD R2, R2, UR6, RZ ;  /* 0x0000000602027c24 */ /* 0x000fc8000f8e02ff */
[----:B------:R-:W-:Y:S02]  /*484b0*/  IMAD R5, R13, UR7, R2 ;  /* 0x000000070d057c24 */ /* 0x000fe4000f8e0202 */
[----:B------:R-:W-:-:S04]  /*484c0*/  IMAD.MOV.U32 R2, RZ, RZ, R12 ;  /* 0x000000ffff027224 */ /* 0x000fc800078e000c */
[----:B------:R-:W-:Y:S01]  /*484d0*/  IMAD.WIDE.U32 R2, R13, UR6, R2 ;  /* 0x000000060d027c25 */ /* 0x000fe2000f8e0002 */
[----:B------:R-:W-:Y:S02]  /*484e0*/  ULDC.64 UR6, c[0x0][0x640] ;  /* 0x0001900000067ab9 */ /* 0x000fe40000000a00 */
[----:B------:R-:W-:Y:S01]  /*484f0*/  ISETP.NE.U32.AND P0, PT, RZ, UR6, PT ;  /* 0x00000006ff007c0c */ /* 0x000fe2000bf05070 */
[----:B------:R-:W-:-:S03]  /*48500*/  IMAD.IADD R3, R3, 0x1, R5 ;  /* 0x0000000103037824 */ /* 0x000fc600078e0205 */
[----:B------:R-:W-:Y:S02]  /*48510*/  ISETP.NE.AND.EX P0, PT, RZ, UR7, PT, P0 ;  /* 0x00000007ff007c0c */ /* 0x000fe4000bf05300 */
[--C-:B------:R-:W-:Y:S02]  /*48520*/  SHF.R.U64 R12, R2, UR5, R3.reuse ;  /* 0x00000005020c7c19 */ /* 0x100fe40008001203 */
[----:B------:R-:W-:Y:S01]  /*48530*/  SHF.R.U32.HI R3, RZ, UR5, R3 ;  /* 0x00000005ff037c19 */ /* 0x000fe20008011603 */
[----:B------:R-:W-:-:S03]  /*48540*/  ULDC UR5, c[0x0][0x608] ;  /* 0x0001820000057ab9 */ /* 0x000fc60000000800 */
[--C-:B------:R-:W-:Y:S02]  /*48550*/  SHF.R.U64 R13, R12, UR5, R3.reuse ;  /* 0x000000050c0d7c19 */ /* 0x100fe40008001203 */
[----:B------:R-:W-:Y:S01]  /*48560*/  SHF.R.U32.HI R2, RZ, UR5, R3 ;  /* 0x00000005ff027c19 */ /* 0x000fe20008011603 */
[----:B------:R-:W-:-:S03]  /*48570*/  ULDC UR5, c[0x0][0x658] ;  /* 0x0001960000057ab9 */ /* 0x000fc60000000800 */
[--C-:B------:R-:W-:Y:S02]  /*48580*/  SHF.R.U64 R14, R13, UR5, R2.reuse ;  /* 0x000000050d0e7c19 */ /* 0x100fe40008001202 */
[----:B------:R-:W-:-:S03]  /*48590*/  SHF.R.U32.HI R3, RZ, UR5, R2 ;  /* 0x00000005ff037c19 */ /* 0x000fc60008011602 */
        /* <DEDUP_REMOVED lines=12> */
.L_x_145:
[----:B------:R-:W-:Y:S01]  /*48660*/  ULDC UR5, c[0x0][0x648] ;  /* 0x0001920000057ab9 */ /* 0x000fe20000000800 */
[----:B------:R-:W-:Y:S01]  /*48670*/  LOP3.LUT R13, R13, UR17, RZ, 0xc0, !PT ;  /* 0x000000110d0d7c12 */ /* 0x000fe2000f8ec0ff */
[----:B------:R-:W-:Y:S01]  /*48680*/  IMAD.MOV.U32 R4, RZ, RZ, 0x1 ;  /* 0x00000001ff047424 */ /* 0x000fe200078e00ff */
[----:B------:R-:W-:Y:S01]  /*48690*/  SHF.R.U64 R2, R2, UR5, R3 ;  /* 0x0000000502027c19 */ /* 0x000fe20008001203 */
[----:B------:R-:W-:Y:S01]  /*486a0*/  ULDC UR5, c[0x0][0x638] ;  /* 0x00018e0000057ab9 */ /* 0x000fe20000000800 */
[----:B------:R-:W-:-:S03]  /*486b0*/  LOP3.LUT R5, R12, UR4, RZ, 0xc0, !PT ;  /* 0x000000040c057c12 */ /* 0x000fc6000f8ec0ff */
[----:B------:R-:W-:Y:S02]  /*486c0*/  IMAD.MOV R3, RZ, RZ, -R2 ;  /* 0x000000ffff037224 */ /* 0x000fe400078e0a02 */
[----:B------:R-:W-:Y:S02]  /*486d0*/  IMAD R13, R2, UR18, R13 ;  /* 0x00000012020d7c24 */ /* 0x000fe4000f8e020d */
[----:B------:R-:W-:Y:S01]  /*486e0*/  IMAD R14, R3, UR5, R14 ;  /* 0x00000005030e7c24 */ /* 0x000fe2000f8e020e */
[----:B------:R-:W-:Y:S02]  /*486f0*/  ULDC UR5, c[0x0][0x610] ;  /* 0x0001840000057ab9 */ /* 0x000fe40000000800 */
[----:B------:R-:W-:Y:S01]  /*48700*/  IMAD R8, R13, UR5, R8 ;  /* 0x000000050d087c24 */ /* 0x000fe2000f8e0208 */
[----:B------:R-:W-:Y:S02]  /*48710*/  ULDC UR5, c[0x0][0x600] ;  /* 0x0001800000057ab9 */ /* 0x000fe40000000800 */
[----:B------:R-:W-:-:S05]  /*48720*/  IMAD R5, R14, UR5, R5 ;  /* 0x000000050e057c24 */ /* 0x000fca000f8e0205 */
[----:B------:R-:W-:Y:S02]  /*48730*/  SEL R3, R5, R8, !P2 ;  /* 0x0000000805037207 */ /* 0x000fe40005000000 */
[----:B------:R-:W-:-:S07]  /*48740*/  SEL R2, R8, R5, !P2 ;  /* 0x0000000508027207 */ /* 0x000fce0005000000 */
.L_x_143:
[----:B------:R-:W-:Y:S05]  /*48750*/  BSYNC B1 ;  /* 0x0000000000017941 */ /* 0x000fea0003800000 */
.L_x_142:
[----:B------:R-:W-:-:S13]  /*48760*/  LOP3.LUT P0, RZ, R4, 0xff, RZ, 0xc0, !PT ;  /* 0x000000ff04ff7812 */ /* 0x000fda000780c0ff */
[----:B------:R-:W-:Y:S05]  /*48770*/  @P0 BRA `(.L_x_146) ;  /* 0xfffffff400240947 */ /* 0x000fea000383ffff */
[----:B------:R-:W-:Y:S05]  /*48780*/  BSYNC B0 ;  /* 0x0000000000007941 */ /* 0x000fea0003800000 */
.L_x_135:
[----:B------:R-:W-:-:S03]  /*48790*/  UMOV UR5, 0xffffffff ;  /* 0xffffffff00057882 */ /* 0x000fc60000000000 */
[----:B------:R-:W-:Y:S05]  /*487a0*/  BRA.DIV UR5, `(.L_x_147) ;  /* 0x0000000605547947 */ /* 0x000fea000b800000 */
[----:B------:R-:W-:-:S13]  /*487b0*/  ELECT P0, URZ, PT ;  /* 0x00000000003f782f */ /* 0x000fda0003800000 */
.L_x_162:
[----:B------:R-:W-:Y:S04]  /*487c0*/  BSSY B0, `(.L_x_148) ;  /* 0x0000037000007945 */ /* 0x000fe80003800000 */
[----:B------:R-:W-:Y:S05]  /*487d0*/  @!P0 BRA `(.L_x_149) ;  /* 0x0000000000d48947 */ /* 0x000fea0003800000 */
[----:B------:R-:W2:Y:S02]  /*487e0*/  LDL R0, [R1+0x788] ;  /* 0x0007880001007983 */ /* 0x000ea40000100800 */
[----:B--2---:R-:W-:-:S13]  /*487f0*/  R2UR UR5, R0 ;  /* 0x00000000000572ca */ /* 0x004fda00000e0000 */
[----:B------:R-:W-:-:S04]  /*48800*/  ULOP3.LUT UR5, UR5, 0x2, URZ, 0xfc, !UPT ;  /* 0x0000000205057892 */ /* 0x000fc8000f8efc3f */
[----:B------:R-:W-:-:S06]  /*48810*/  UISETP.NE.AND UP0, UPT, UR5, 0x3, UPT ;  /* 0x000000030500788c */ /* 0x000fcc000bf05270 */
[----:B------:R-:W-:-:S13]  /*48820*/  PLOP3.LUT P0, PT, PT, PT, UP0, 0x80, 0x0 ;  /* 0x000000000000781c */ /* 0x000fda0003f0f008 */
[----:B------:R-:W-:Y:S05]  /*48830*/  @!P0 BRA `(.L_x_150) ;  /* 0x0000000000048947 */ /* 0x000fea0003800000 */
[----:B------:R-:W-:Y:S01]  /*48840*/  BPT.TRAP 0x1 ;  /* 0x000000040000795c */ /* 0x000fe20000300000 */
.L_x_150:
[----:B------:R-:W0:Y:S01]  /*48850*/  S2R R3, SR_CgaCtaId ;  /* 0x0000000000037919 */ /* 0x000e220000008800 */
[----:B------:R-:W-:Y:S02]  /*48860*/  MOV R0, 0x400 ;  /* 0x0000040000007802 */ /* 0x000fe40000000f00 */
[----:B------:R-:W-:Y:S02]  /*48870*/  SHF.L.U32 R2, R6, 0x1f, RZ ;  /* 0x0000001f06027819 */ /* 0x000fe400000006ff */
[----:B0-----:R-:W-:-:S05]  /*48880*/  LEA R0, R3, R0, 0x18 ;  /* 0x0000000003007211 */ /* 0x001fca00078ec0ff */
[----:B------:R-:W-:-:S04]  /*48890*/  VIADD R0, R0, 0x28 ;  /* 0x0000002800007836 */ /* 0x000fc80000000000 */
[----:B------:R-:W-:-:S04]  /*488a0*/  IMAD R3, R7, 0x8, R0 ;  /* 0x0000000807037824 */ /* 0x000fc800078e0200 */
[----:B------:R-:W0:Y:S02]  /*488b0*/  SYNCS.PHASECHK.TRANS64.TRYWAIT P0, [R3+URZ], R2 ;  /* 0x00000002030075a7 */ /* 0x000e24000800017f */
[----:B0-----:R-:W-:Y:S05]  /*488c0*/  @!P0 BRA `(.L_x_151) ;  /* 0x00000004002c8947 */ /* 0x001fea0003800000 */
.L_x_163:
[----:B------:R-:W-:-:S05]  /*488d0*/  VIADD R7, R7, 0x1 ;  /* 0x0000000107077836 */ /* 0x000fca0000000000 */
[----:B------:R-:W-:-:S04]  /*488e0*/  ISETP.NE.AND P0, PT, R7, 0x5, PT ;  /* 0x000000050700780c */ /* 0x000fc80003f05270 */
[----:B0-----:R-:W-:Y:S02]  /*488f0*/  SEL R3, RZ, 0x1, P0 ;  /* 0x00000001ff037807 */ /* 0x001fe40000000000 */
[----:B------:R-:W-:Y:S02]  /*48900*/  SEL R7, R7, RZ, P0 ;  /* 0x000000ff07077207 */ /* 0x000fe40000000000 */
[----:B------:R-:W-:-:S03]  /*48910*/  LOP3.LUT R6, R6, R3, RZ, 0x3c, !PT ;  /* 0x0000000306067212 */ /* 0x000fc600078e3cff */
[----:B------:R-:W-:Y:S01]  /*48920*/  IMAD R3, R7, 0x8, R0 ;  /* 0x0000000807037824 */ /* 0x000fe200078e0200 */
[----:B------:R-:W-:-:S04]  /*48930*/  SHF.L.U32 R2, R6, 0x1f, RZ ;  /* 0x0000001f06027819 */ /* 0x000fc800000006ff */
[----:B------:R-:W0:Y:S02]  /*48940*/  SYNCS.PHASECHK.TRANS64.TRYWAIT P0, [R3+URZ], R2 ;  /* 0x00000002030075a7 */ /* 0x000e24000800017f */
[----:B0-----:R-:W-:Y:S05]  /*48950*/  @!P0 BRA `(.L_x_152) ;  /* 0x00000004001c8947 */ /* 0x001fea0003800000 */
.L_x_164:
[----:B0-----:R-:W-:-:S05]  /*48960*/  VIADD R2, R7, 0x1 ;  /* 0x0000000107027836 */ /* 0x001fca0000000000 */
[----:B------:R-:W-:-:S04]  /*48970*/  ISETP.NE.AND P0, PT, R2, 0x5, PT ;  /* 0x000000050200780c */ /* 0x000fc80003f05270 */
[----:B------:R-:W-:Y:S02]  /*48980*/  SEL R3, RZ, 0x1, P0 ;  /* 0x00000001ff037807 */ /* 0x000fe40000000000 */
[----:B------:R-:W-:Y:S02]  /*48990*/  SEL R5, R2, RZ, P0 ;  /* 0x000000ff02057207 */ /* 0x000fe40000000000 */
[----:B------:R-:W-:-:S03]  /*489a0*/  LOP3.LUT R6, R6, R3, RZ, 0x3c, !PT ;  /* 0x0000000306067212 */ /* 0x000fc600078e3cff */
[----:B------:R-:W-:Y:S01]  /*489b0*/  IMAD R3, R5, 0x8, R0 ;  /* 0x0000000805037824 */ /* 0x000fe200078e0200 */
[----:B------:R-:W-:-:S04]  /*489c0*/  SHF.L.U32 R2, R6, 0x1f, RZ ;  /* 0x0000001f06027819 */ /* 0x000fc800000006ff */
[----:B------:R-:W0:Y:S02]  /*489d0*/  SYNCS.PHASECHK.TRANS64.TRYWAIT P0, [R3+URZ], R2 ;  /* 0x00000002030075a7 */ /* 0x000e24000800017f */
[----:B0-----:R-:W-:Y:S05]  /*489e0*/  @!P0 BRA `(.L_x_153) ;  /* 0x00000004000c8947 */ /* 0x001fea0003800000 */
.L_x_165:
        /* <DEDUP_REMOVED lines=9> */
.L_x_166:
[----:B0-----:R-:W-:-:S05]  /*48a80*/  VIADD R2, R5, 0x1 ;  /* 0x0000000105027836 */ /* 0x001fca0000000000 */
[----:B------:R-:W-:-:S04]  /*48a90*/  ISETP.NE.AND P0, PT, R2, 0x5, PT ;  /* 0x000000050200780c */ /* 0x000fc80003f05270 */
[----:B------:R-:W-:Y:S02]  /*48aa0*/  SEL R4, RZ, 0x1, P0 ;  /* 0x00000001ff047807 */ /* 0x000fe40000000000 */
[----:B------:R-:W-:Y:S02]  /*48ab0*/  SEL R3, R2, RZ, P0 ;  /* 0x000000ff02037207 */ /* 0x000fe40000000000 */
[----:B------:R-:W-:-:S03]  /*48ac0*/  LOP3.LUT R4, R7, R4, RZ, 0x3c, !PT ;  /* 0x0000000407047212 */ /* 0x000fc600078e3cff */
[----:B------:R-:W-:Y:S01]  /*48ad0*/  IMAD R3, R3, 0x8, R0 ;  /* 0x0000000803037824 */ /* 0x000fe200078e0200 */
[----:B------:R-:W-:-:S07]  /*48ae0*/  SHF.L.U32 R0, R4, 0x1f, RZ ;  /* 0x0000001f04007819 */ /* 0x000fce00000006ff */
.L_x_155:
[----:B0-----:R0:W1:Y:S02]  /*48af0*/  SYNCS.PHASECHK.TRANS64.TRYWAIT P0, [R3+URZ], R0 ;  /* 0x00000000030075a7 */ /* 0x001064000800017f */
[----:B-1----:R-:W-:Y:S05]  /*48b00*/  @!P0 NANOSLEEP.SYNCS 0x989680 ;  /* 0x009896800000895d */ /* 0x002fea0003900000 */
[----:B------:R-:W1:Y:S02]  /*48b10*/  @!P0 SYNCS.PHASECHK.TRANS64 P0, [R3+URZ], R0 ;  /* 0x00000000030085a7 */ /* 0x000e64000800007f */
[----:B-1----:R-:W-:Y:S05]  /*48b20*/  @!P0 BRA `(.L_x_155) ;  /* 0xfffffffc00f08947 */ /* 0x002fea000383ffff */
.L_x_149:
[----:B------:R-:W-:Y:S05]  /*48b30*/  BSYNC B0 ;  /* 0x0000000000007941 */ /* 0x000fea0003800000 */
.L_x_148:
[----:B------:R-:W-:Y:S05]  /*48b40*/  EXIT ;  /* 0x000000000000794d */ /* 0x000fea0003800000 */
.L_x_21:
[----:B-1----:R-:W-:-:S04]  /*48b50*/  IMAD.U32 R6, RZ, RZ, UR7 ;  /* 0x00000007ff067e24 */ /* 0x002fc8000f8e00ff */
[----:B------:R1:W3:Y:S03]  /*48b60*/  SYNCS.PHASECHK.TRANS64.TRYWAIT P0, [R6+URZ], R5 ;  /* 0x00000005060075a7 */ /* 0x0002e6000800017f */
[----:B---3--:R-:W-:Y:S05]  /*48b70*/  @!P0 NANOSLEEP.SYNCS 0x989680 ;  /* 0x009896800000895d */ /* 0x008fea0003900000 */
[----:B------:R-:W3:Y:S02]  /*48b80*/  @!P0 SYNCS.PHASECHK.TRANS64 P0, [R6+URZ], R5 ;  /* 0x00000005060085a7 */ /* 0x000ee4000800007f */
[----:B---3--:R-:W-:Y:S05]  /*48b90*/  @!P0 BRA `(.L_x_21) ;  /* 0xfffffffc00ec8947 */ /* 0x008fea000383ffff */
[----:B------:R-:W-:Y:S05]  /*48ba0*/  BRA `(.L_x_20) ;  /* 0xfffffbb0003c7947 */ /* 0x000fea000383ffff */
.L_x_27:
[----:B-----5:R1:W-:Y:S02]  /*48bb0*/  STL [R1+0x7a4], R0 ;  /* 0x0007a40001007387 */ /* 0x0203e40000100800 */
[----:B-1----:R-:W-:-:S04]  /*48bc0*/  IMAD.U32 R0, RZ, RZ, UR9 ;  /* 0x00000009ff007e24 */ /* 0x002fc8000f8e00ff */
[----:B------:R1:W2:Y:S03]  /*48bd0*/  SYNCS.PHASECHK.TRANS64.TRYWAIT P0, [R0+URZ], R7 ;  /* 0x00000007000075a7 */ /* 0x0002a6000800017f */
[----:B--2---:R-:W-:Y:S05]  /*48be0*/  @!P0 NANOSLEEP.SYNCS 0x989680 ;  /* 0x009896800000895d */ /* 0x004fea0003900000 */
[----:B------:R1:W2:Y:S02]  /*48bf0*/  @!P0 SYNCS.PHASECHK.TRANS64 P0, [R0+URZ], R7 ;  /* 0x00000007000085a7 */ /* 0x0002a4000800007f */
[----:B-1----:R1:W5:Y:S02]  /*48c00*/  LDL.LU R0, [R1+0x7a4] ;  /* 0x0007a40001007983 */ /* 0x0023640000300800 */
[----:B-12---:R-:W-:Y:S05]  /*48c10*/  @!P0 BRA `(.L_x_27) ;  /* 0xfffffffc00e48947 */ /* 0x006fea000383ffff */
[----:B------:R-:W-:Y:S05]  /*48c20*/  BRA `(.L_x_26) ;  /* 0xfffffc4000407947 */ /* 0x000fea000383ffff */
.L_x_136:
[----:B------:R-:W-:Y:S01]  /*48c30*/  BSSY B1, `(.L_x_156) ;  /* 0x0000006000017945 */ /* 0x000fe20003800000 */
[----:B------:R-:W-:-:S07]  /*48c40*/  IMAD.MOV.U32 R4, RZ, RZ, -0x1 ;  /* 0xffffffffff047424 */ /* 0x000fce00078e00ff */
[----:B------:R-:W-:Y:S05]  /*48c50*/  WARPSYNC.COLLECTIVE R4, `(.L_x_157) ;  /* 0x00000000040c7348 */ /* 0x000fea0003c00000 */
[----:B------:R-:W-:Y:S02]  /*48c60*/  ELECT P0, UR62, PT ;  /* 0x00000000003e782f */ /* 0x000fe40003800000 */
[----:B------:R-:W-:Y:S01]  /*48c70*/  MOV R4, UR62 ;  /* 0x0000003e00047c02 */ /* 0x000fe20008000f00 */
[----:B------:R-:W-:Y:S10]  /*48c80*/  ENDCOLLECTIVE ;  /* 0x000000000000791b */ /* 0x000ff40003800000 */
.L_x_157:
[----:B------:R-:W-:Y:S05]  /*48c90*/  BSYNC B1 ;  /* 0x0000000000017941 */ /* 0x000fea0003800000 */
.L_x_156:
[----:B------:R-:W-:Y:S05]  /*48ca0*/  BRA `(.L_x_158) ;  /* 0xffffffec00e47947 */ /* 0x000fea000383ffff */
.L_x_139:
[----:B0-----:R0:W1:Y:S02]  /*48cb0*/  SYNCS.PHASECHK.TRANS64.TRYWAIT P0, [R12+URZ+0x28], R15 ;  /* 0x0000280f0c0075a7 */ /* 0x001064000800017f */
[----:B-1----:R-:W-:Y:S05]  /*48cc0*/  @!P0 NANOSLEEP.SYNCS 0x989680 ;  /* 0x009896800000895d */ /* 0x002fea0003900000 */
[----:B------:R-:W1:Y:S02]  /*48cd0*/  @!P0 SYNCS.PHASECHK.TRANS64 P0, [R12+URZ+0x28], R15 ;  /* 0x0000280f0c0085a7 */ /* 0x000e64000800007f */
[----:B-1----:R-:W-:Y:S05]  /*48ce0*/  @!P0 BRA `(.L_x_139) ;  /* 0xfffffffc00f08947 */ /* 0x002fea000383ffff */
[----:B------:R-:W-:Y:S05]  /*48cf0*/  BRA `(.L_x_159) ;  /* 0xfffffff000187947 */ /* 0x000fea000383ffff */
.L_x_147:
[----:B------:R-:W-:Y:S01]  /*48d00*/  BSSY B0, `(.L_x_160) ;  /* 0x0000006000007945 */ /* 0x000fe20003800000 */
[----:B------:R-:W-:-:S07]  /*48d10*/  IMAD.MOV.U32 R4, RZ, RZ, -0x1 ;  /* 0xffffffffff047424 */ /* 0x000fce00078e00ff */
[----:B------:R-:W-:Y:S05]  /*48d20*/  WARPSYNC.COLLECTIVE R4, `(.L_x_161) ;  /* 0x00000000040c7348 */ /* 0x000fea0003c00000 */
[----:B------:R-:W-:Y:S02]  /*48d30*/  ELECT P0, UR62, PT ;  /* 0x00000000003e782f */ /* 0x000fe40003800000 */
[----:B------:R-:W-:Y:S01]  /*48d40*/  MOV R4, UR62 ;  /* 0x0000003e00047c02 */ /* 0x000fe20008000f00 */
[----:B------:R-:W-:Y:S10]  /*48d50*/  ENDCOLLECTIVE ;  /* 0x000000000000791b */ /* 0x000ff40003800000 */
.L_x_161:
[----:B------:R-:W-:Y:S05]  /*48d60*/  BSYNC B0 ;  /* 0x0000000000007941 */ /* 0x000fea0003800000 */
.L_x_160:
[----:B------:R-:W-:Y:S05]  /*48d70*/  BRA `(.L_x_162) ;  /* 0xfffffff800907947 */ /* 0x000fea000383ffff */
.L_x_151:
[----:B0-----:R0:W1:Y:S02]  /*48d80*/  SYNCS.PHASECHK.TRANS64.TRYWAIT P0, [R3+URZ], R2 ;  /* 0x00000002030075a7 */ /* 0x001064000800017f */
[----:B-1----:R-:W-:Y:S05]  /*48d90*/  @!P0 NANOSLEEP.SYNCS 0x989680 ;  /* 0x009896800000895d */ /* 0x002fea0003900000 */
[----:B------:R-:W1:Y:S02]  /*48da0*/  @!P0 SYNCS.PHASECHK.TRANS64 P0, [R3+URZ], R2 ;  /* 0x00000002030085a7 */ /* 0x000e64000800007f */
[----:B-1----:R-:W-:Y:S05]  /*48db0*/  @!P0 BRA `(.L_x_151) ;  /* 0xfffffffc00f08947 */ /* 0x002fea000383ffff */
[----:B------:R-:W-:Y:S05]  /*48dc0*/  BRA `(.L_x_163) ;  /* 0xfffffff800c07947 */ /* 0x000fea000383ffff */
.L_x_152:
[----:B0-----:R0:W1:Y:S02]  /*48dd0*/  SYNCS.PHASECHK.TRANS64.TRYWAIT P0, [R3+URZ], R2 ;  /* 0x00000002030075a7 */ /* 0x001064000800017f */
[----:B-1----:R-:W-:Y:S05]  /*48de0*/  @!P0 NANOSLEEP.SYNCS 0x989680 ;  /* 0x009896800000895d */ /* 0x002fea0003900000 */
[----:B------:R-:W1:Y:S02]  /*48df0*/  @!P0 SYNCS.PHASECHK.TRANS64 P0, [R3+URZ], R2 ;  /* 0x00000002030085a7 */ /* 0x000e64000800007f */
[----:B-1----:R-:W-:Y:S05]  /*48e00*/  @!P0 BRA `(.L_x_152) ;  /* 0xfffffffc00f08947 */ /* 0x002fea000383ffff */
[----:B------:R-:W-:Y:S05]  /*48e10*/  BRA `(.L_x_164) ;  /* 0xfffffff800d07947 */ /* 0x000fea000383ffff */
.L_x_153:
[----:B0-----:R0:W1:Y:S02]  /*48e20*/  SYNCS.PHASECHK.TRANS64.TRYWAIT P0, [R3+URZ], R2 ;  /* 0x00000002030075a7 */ /* 0x001064000800017f */
[----:B-1----:R-:W-:Y:S05]  /*48e30*/  @!P0 NANOSLEEP.SYNCS 0x989680 ;  /* 0x009896800000895d */ /* 0x002fea0003900000 */
[----:B------:R-:W1:Y:S02]  /*48e40*/  @!P0 SYNCS.PHASECHK.TRANS64 P0, [R3+URZ], R2 ;  /* 0x00000002030085a7 */ /* 0x000e64000800007f */
[----:B-1----:R-:W-:Y:S05]  /*48e50*/  @!P0 BRA `(.L_x_153) ;  /* 0xfffffffc00f08947 */ /* 0x002fea000383ffff */
[----:B------:R-:W-:Y:S05]  /*48e60*/  BRA `(.L_x_165) ;  /* 0xfffffff800e07947 */ /* 0x000fea000383ffff */
.L_x_154:
[----:B0-----:R0:W1:Y:S02]  /*48e70*/  SYNCS.PHASECHK.TRANS64.TRYWAIT P0, [R3+URZ], R2 ;  /* 0x00000002030075a7 */ /* 0x001064000800017f */
[----:B-1----:R-:W-:Y:S05]  /*48e80*/  @!P0 NANOSLEEP.SYNCS 0x989680 ;  /* 0x009896800000895d */ /* 0x002fea0003900000 */
[----:B------:R-:W1:Y:S02]  /*48e90*/  @!P0 SYNCS.PHASECHK.TRANS64 P0, [R3+URZ], R2 ;  /* 0x00000002030085a7 */ /* 0x000e64000800007f */
[----:B-1----:R-:W-:Y:S05]  /*48ea0*/  @!P0 BRA `(.L_x_154) ;  /* 0xfffffffc00f08947 */ /* 0x002fea000383ffff */
[----:B------:R-:W-:Y:S05]  /*48eb0*/  BRA `(.L_x_166) ;  /* 0xfffffff800f07947 */ /* 0x000fea000383ffff */
.L_x_167:
[----:B------:R-:W-:-:S00]  /*48ec0*/  BRA `(.L_x_167) ;  /* 0xfffffffc00fc7947 */ /* 0x000fc0000383ffff */
[----:B------:R-:W-:-:S00]  /*48ed0*/  NOP ;  /* 0x0000000000007918 */ /* 0x000fc00000000000 */
        /* <DEDUP_REMOVED lines=10> */
.L_x_168:


//--------------------- .nv.shared._ZN7cutlass13device_kernelINS_4gemm6kernel13GemmUniversalIN4cute5tupleIJiiiiEEENS1_10collective13CollectiveMmaINS1_37MainloopSm90TmaGmmaWarpSpecializedFP8ILi5ENS5_IJNS4_1CILi2EEENSA_ILi1EEESC_EEENS1_35KernelTmaWarpSpecializedCooperativeEEENS5_IJNSA_ILi512EEENSA_ILi176EEENSA_ILi64EEEEEENS_12float_e4m3_tENS5_IJlSC_lEEESK_SL_NS4_8TiledMMAINS4_8MMA_AtomIJNS4_4SM904GMMA30MMA_64x16x32_F32E4M3E4M3_SS_TNILNSP_7ScaleInE1ELSR_1EEEEEENS4_6LayoutISD_NS5_IJSC_NSA_ILi0EEESV_EEEEENS5_IJNS4_10UnderscoreESY_SY_EEEEENS4_13SM90_TMA_LOADENS4_14ComposedLayoutINS4_7SwizzleILi2ELi4ELi3EEENS4_18smem_ptr_flag_bitsILi8EEENSU_INS5_IJNSA_ILi8EEESI_EEENS5_IJSI_SC_EEEEEEEvNS4_8identityENS4_23SM90_TMA_LOAD_MULTICASTES1B_vS1C_EENS_8epilogue10collective6detail29Sm90TmaWarpSpecializedAdapterINS1G_15DefaultEpilogueISK_SL_SL_NS1F_6thread17LinearCombinationISK_Li1EffLNS1K_9ScaleType4KindE0ELNS_15FloatRoundStyleE2ESK_EENS1_15EpilogueDefaultEEEEEvvEEEEvNT_6ParamsE --------------------------
	.section	.nv.shared._ZN7cutlass13device_kernelINS_4gemm6kernel13GemmUniversalIN4cute5tupleIJiiiiEEENS1_10collective13CollectiveMmaINS1_37MainloopSm90TmaGmmaWarpSpecializedFP8ILi5ENS5_IJNS4_1CILi2EEENSA_ILi1EEESC_EEENS1_35KernelTmaWarpSpecializedCooperativeEEENS5_IJNSA_ILi512EEENSA_ILi176EEENSA_ILi64EEEEEENS_12float_e4m3_tENS5_IJlSC_lEEESK_SL_NS4_8TiledMMAINS4_8MMA_AtomIJNS4_4SM904GMMA30MMA_64x16x32_F32E4M3E4M3_SS_TNILNSP_7ScaleInE1ELSR_1EEEEEENS4_6LayoutISD_NS5_IJSC_NSA_ILi0EEESV_EEEEENS5_IJNS4_10UnderscoreESY_SY_EEEEENS4_13SM90_TMA_LOADENS4_14ComposedLayoutINS4_7SwizzleILi2ELi4ELi3EEENS4_18smem_ptr_flag_bitsILi8EEENSU_INS5_IJNSA_ILi8EEESI_EEENS5_IJSI_SC_EEEEEEEvNS4_8identityENS4_23SM90_TMA_LOAD_MULTICASTES1B_vS1C_EENS_8epilogue10collective6detail29Sm90TmaWarpSpecializedAdapterINS1G_15DefaultEpilogueISK_SL_SL_NS1F_6thread17LinearCombinationISK_Li1EffLNS1K_9ScaleType4KindE0ELNS_15FloatRoundStyleE2ESK_EENS1_15EpilogueDefaultEEEEEvvEEEEvNT_6ParamsE,"aw",@nobits
	.sectionflags	@""
	.align	16
	.zero		1024


//--------------------- .nv.shared.reserved.0     --------------------------
	.section	.nv.shared.reserved.0,"aw",@nobits
	.weak		__nv_reservedSMEM_offset_0_alias
	.size		__nv_reservedSMEM_offset_0_alias, 0, 0
	.other		__nv_reservedSMEM_offset_0_alias,@"STO_CUDA_RESERVED_SHARED STV_DEFAULT"
__nv_reservedSMEM_offset_0_alias:
	.zero		0


//--------------------- .nv.global                --------------------------
	.section	.nv.global,"aw",@nobits
.nv.global:
	.type		_ZN40_INTERNAL_0ffbd321_4_k_cu_e3351ec3_118364cute1_E,@object
	.size		_ZN40_INTERNAL_0ffbd321_4_k_cu_e3351ec3_118364cute1_E,(_ZN40_INTERNAL_0ffbd321_4_k_cu_e3351ec3_118364cuda3std3__45__cpo6cbeginE - _ZN40_INTERNAL_0ffbd321_4_k_cu_e3351ec3_118364cute1_E)
_ZN40_INTERNAL_0ffbd321_4_k_cu_e3351ec3_118364cute1_E:
	.zero		1
	.type		_ZN40_INTERNAL_0ffbd321_4_k_cu_e3351ec3_118364cuda3std3__45__cpo6cbeginE,@object
	.size		_ZN40_INTERNAL_0ffbd321_4_k_cu_e3351ec3_118364cuda3std3__45__cpo6cbeginE,(_ZN40_INTERNAL_0ffbd321_4_k_cu_e3351ec3_118364cuda3std3__48in_placeE - _ZN40_INTERNAL_0ffbd321_4_k_cu_e3351ec3_118364cuda3std3__45__cpo6cbeginE)
_ZN40_INTERNAL_0ffbd321_4_k_cu_e3351ec3_118364cuda3std3__45__cpo6cbeginE:
	.zero		1
	.type		_ZN40_INTERNAL_0ffbd321_4_k_cu_e3351ec3_118364cuda3std3__48in_placeE,@object
	.size		_ZN40_INTERNAL_0ffbd321_4_k_cu_e3351ec3_118364cuda3std3__48in_placeE,(_ZN40_INTERNAL_0ffbd321_4_k_cu_e3351ec3_118364cuda3std6ranges3__45__cpo9iter_moveE - _ZN40_INTERNAL_0ffbd321_4_k_cu_e3351ec3_118364cuda3std3__48in_placeE)
_ZN40_INTERNAL_0ffbd321_4_k_cu_e3351ec3_118364cuda3std3__48in_placeE:
	.zero		1
	.type		_ZN40_INTERNAL_0ffbd321_4_k_cu_e3351ec3_118364cuda3std6ranges3__45__cpo9iter_moveE,@object
	.size		_ZN40_INTERNAL_0ffbd321_4_k_cu_e3351ec3_118364cuda3std6ranges3__45__cpo9iter_moveE,(_ZN40_INTERNAL_0ffbd321_4_k_cu_e3351ec3_118364cuda3std3__45__cpo5beginE - _ZN40_INTERNAL_0ffbd321_4_k_cu_e3351ec3_118364cuda3std6ranges3__45__cpo9iter_moveE)
_ZN40_INTERNAL_0ffbd321_4_k_cu_e3351ec3_118364cuda3std6ranges3__45__cpo9iter_moveE:
	.zero		1
	.type		_ZN40_INTERNAL_0ffbd321_4_k_cu_e3351ec3_118364cuda3std3__45__cpo5beginE,@object
	.size		_ZN40_INTERNAL_0ffbd321_4_k_cu_e3351ec3_118364cuda3std3__45__cpo5beginE,(_ZN40_INTERNAL_0ffbd321_4_k_cu_e3351ec3_118364cuda3std3__442_GLOBAL__N__0ffbd321_4_k_cu_e3351ec3_118366ignoreE - _ZN40_INTERNAL_0ffbd321_4_k_cu_e3351ec3_118364cuda3std3__45__cpo5beginE)
_ZN40_INTERNAL_0ffbd321_4_k_cu_e3351ec3_118364cuda3std3__45__cpo5beginE:
	.zero		1
	.type		_ZN40_INTERNAL_0ffbd321_4_k_cu_e3351ec3_118364cuda3std3__442_GLOBAL__N__0ffbd321_4_k_cu_e3351ec3_118366ignoreE,@object
	.size		_ZN40_INTERNAL_0ffbd321_4_k_cu_e3351ec3_118364cuda3std3__442_GLOBAL__N__0ffbd321_4_k_cu_e3351ec3_118366ignoreE,(_ZN40_INTERNAL_0ffbd321_4_k_cu_e3351ec3_118364cute7productE - _ZN40_INTERNAL_0ffbd321_4_k_cu_e3351ec3_118364cuda3std3__442_GLOBAL__N__0ffbd321_4_k_cu_e3351ec3_118366ignoreE)
_ZN40_INTERNAL_0ffbd321_4_k_cu_e3351ec3_118364cuda3std3__442_GLOBAL__N__0ffbd321_4_k_cu_e3351ec3_118366ignoreE:
	.zero		1
	.type		_ZN40_INTERNAL_0ffbd321_4_k_cu_e3351ec3_118364cute7productE,@object
	.size		_ZN40_INTERNAL_0ffbd321_4_k_cu_e3351ec3_118364cute7productE,(_ZN40_INTERNAL_0ffbd321_4_k_cu_e3351ec3_118364cuda3std3__45__cpo3endE - _ZN40_INTERNAL_0ffbd321_4_k_cu_e3351ec3_118364cute7productE)
_ZN40_INTERNAL_0ffbd321_4_k_cu_e3351ec3_118364cute7productE:
	.zero		1
	.type		_ZN40_INTERNAL_0ffbd321_4_k_cu_e3351ec3_118364cuda3std3__45__cpo3endE,@object
	.size		_ZN40_INTERNAL_0ffbd321_4_k_cu_e3351ec3_118364cuda3std3__45__cpo3endE,(_ZN40_INTERNAL_0ffbd321_4_k_cu_e3351ec3_118364cuda3std3__419piecewise_constructE - _ZN40_INTERNAL_0ffbd321_4_k_cu_e3351ec3_118364cuda3std3__45__cpo3endE)
_ZN40_INTERNAL_0ffbd321_4_k_cu_e3351ec3_118364cuda3std3__45__cpo3endE:
	.zero		1
	.type		_ZN40_INTERNAL_0ffbd321_4_k_cu_e3351ec3_118364cuda3std3__419piecewise_constructE,@object
	.size		_ZN40_INTERNAL_0ffbd321_4_k_cu_e3351ec3_118364cuda3std3__419piecewise_constructE,(_ZN40_INTERNAL_0ffbd321_4_k_cu_e3351ec3_118364cuda3std3__45__cpo4cendE - _ZN40_INTERNAL_0ffbd321_4_k_cu_e3351ec3_118364cuda3std3__419piecewise_constructE)
_ZN40_INTERNAL_0ffbd321_4_k_cu_e3351ec3_118364cuda3std3__419piecewise_constructE:
	.zero		1
	.type		_ZN40_INTERNAL_0ffbd321_4_k_cu_e3351ec3_118364cuda3std3__45__cpo4cendE,@object
	.size		_ZN40_INTERNAL_0ffbd321_4_k_cu_e3351ec3_118364cuda3std3__45__cpo4cendE,(_ZN40_INTERNAL_0ffbd321_4_k_cu_e3351ec3_118364cuda3std6ranges3__45__cpo4swapE - _ZN40_INTERNAL_0ffbd321_4_k_cu_e3351ec3_118364cuda3std3__45__cpo4cendE)
_ZN40_INTERNAL_0ffbd321_4_k_cu_e3351ec3_118364cuda3std3__45__cpo4cendE:
	.zero		1
	.type		_ZN40_INTERNAL_0ffbd321_4_k_cu_e3351ec3_118364cuda3std6ranges3__45__cpo4swapE,@object
	.size		_ZN40_INTERNAL_0ffbd321_4_k_cu_e3351ec3_118364cuda3std6ranges3__45__cpo4swapE,(.L_7 - _ZN40_INTERNAL_0ffbd321_4_k_cu_e3351ec3_118364cuda3std6ranges3__45__cpo4swapE)
_ZN40_INTERNAL_0ffbd321_4_k_cu_e3351ec3_118364cuda3std6ranges3__45__cpo4swapE:
	.zero		1
.L_7:


//--------------------- .nv.constant0._ZN7cutlass13device_kernelINS_4gemm6kernel13GemmUniversalIN4cute5tupleIJiiiiEEENS1_10collective13CollectiveMmaINS1_37MainloopSm90TmaGmmaWarpSpecializedFP8ILi5ENS5_IJNS4_1CILi2EEENSA_ILi1EEESC_EEENS1_35KernelTmaWarpSpecializedCooperativeEEENS5_IJNSA_ILi512EEENSA_ILi176EEENSA_ILi64EEEEEENS_12float_e4m3_tENS5_IJlSC_lEEESK_SL_NS4_8TiledMMAINS4_8MMA_AtomIJNS4_4SM904GMMA30MMA_64x16x32_F32E4M3E4M3_SS_TNILNSP_7ScaleInE1ELSR_1EEEEEENS4_6LayoutISD_NS5_IJSC_NSA_ILi0EEESV_EEEEENS5_IJNS4_10UnderscoreESY_SY_EEEEENS4_13SM90_TMA_LOADENS4_14ComposedLayoutINS4_7SwizzleILi2ELi4ELi3EEENS4_18smem_ptr_flag_bitsILi8EEENSU_INS5_IJNSA_ILi8EEESI_EEENS5_IJSI_SC_EEEEEEEvNS4_8identityENS4_23SM90_TMA_LOAD_MULTICASTES1B_vS1C_EENS_8epilogue10collective6detail29Sm90TmaWarpSpecializedAdapterINS1G_15DefaultEpilogueISK_SL_SL_NS1F_6thread17LinearCombinationISK_Li1EffLNS1K_9ScaleType4KindE0ELNS_15FloatRoundStyleE2ESK_EENS1_15EpilogueDefaultEEEEEvvEEEEvNT_6ParamsE --------------------------
	.section	.nv.constant0._ZN7cutlass13device_kernelINS_4gemm6kernel13GemmUniversalIN4cute5tupleIJiiiiEEENS1_10collective13CollectiveMmaINS1_37MainloopSm90TmaGmmaWarpSpecializedFP8ILi5ENS5_IJNS4_1CILi2EEENSA_ILi1EEESC_EEENS1_35KernelTmaWarpSpecializedCooperativeEEENS5_IJNSA_ILi512EEENSA_ILi176EEENSA_ILi64EEEEEENS_12float_e4m3_tENS5_IJlSC_lEEESK_SL_NS4_8TiledMMAINS4_8MMA_AtomIJNS4_4SM904GMMA30MMA_64x16x32_F32E4M3E4M3_SS_TNILNSP_7ScaleInE1ELSR_1EEEEEENS4_6LayoutISD_NS5_IJSC_NSA_ILi0EEESV_EEEEENS5_IJNS4_10UnderscoreESY_SY_EEEEENS4_13SM90_TMA_LOADENS4_14ComposedLayoutINS4_7SwizzleILi2ELi4ELi3EEENS4_18smem_ptr_flag_bitsILi8EEENSU_INS5_IJNSA_ILi8EEESI_EEENS5_IJSI_SC_EEEEEEEvNS4_8identityENS4_23SM90_TMA_LOAD_MULTICASTES1B_vS1C_EENS_8epilogue10collective6detail29Sm90TmaWarpSpecializedAdapterINS1G_15DefaultEpilogueISK_SL_SL_NS1F_6thread17LinearCombinationISK_Li1EffLNS1K_9ScaleType4KindE0ELNS_15FloatRoundStyleE2ESK_EENS1_15EpilogueDefaultEEEEEvvEEEEvNT_6ParamsE,"a",@progbits
	.sectionflags	@""
	.align	4
.nv.constant0._ZN7cutlass13device_kernelINS_4gemm6kernel13GemmUniversalIN4cute5tupleIJiiiiEEENS1_10collective13CollectiveMmaINS1_37MainloopSm90TmaGmmaWarpSpecializedFP8ILi5ENS5_IJNS4_1CILi2EEENSA_ILi1EEESC_EEENS1_35KernelTmaWarpSpecializedCooperativeEEENS5_IJNSA_ILi512EEENSA_ILi176EEENSA_ILi64EEEEEENS_12float_e4m3_tENS5_IJlSC_lEEESK_SL_NS4_8TiledMMAINS4_8MMA_AtomIJNS4_4SM904GMMA30MMA_64x16x32_F32E4M3E4M3_SS_TNILNSP_7ScaleInE1ELSR_1EEEEEENS4_6LayoutISD_NS5_IJSC_NSA_ILi0EEESV_EEEEENS5_IJNS4_10UnderscoreESY_SY_EEEEENS4_13SM90_TMA_LOADENS4_14ComposedLayoutINS4_7SwizzleILi2ELi4ELi3EEENS4_18smem_ptr_flag_bitsILi8EEENSU_INS5_IJNSA_ILi8EEESI_EEENS5_IJSI_SC_EEEEEEEvNS4_8identityENS4_23SM90_TMA_LOAD_MULTICASTES1B_vS1C_EENS_8epilogue10collective6detail29Sm90TmaWarpSpecializedAdapterINS1G_15DefaultEpilogueISK_SL_SL_NS1F_6thread17LinearCombinationISK_Li1EffLNS1K_9ScaleType4KindE0ELNS_15FloatRoundStyleE2ESK_EENS1_15EpilogueDefaultEEEEEvvEEEEvNT_6ParamsE:
	.zero		1664


//--------------------- SYMBOLS --------------------------

	.type		.nv.reservedSmem.offset0,@object
	.size		.nv.reservedSmem.offset0,0x4
